def attn_fwd(
    Q,
    K,
    V,
    Out,
    Lse,
    sm_scale,
    stride_qz,
    stride_qh,
    stride_qm,
    stride_qk,
    stride_kz,
    stride_kh,
    stride_kn,
    stride_kk,
    stride_vz,
    stride_vh,
    stride_vn,
    stride_vk,
    stride_oz,
    stride_oh,
    stride_om,
    stride_ok,
    seqlen_q,
    seqlen_k,
    BLOCK_M: tl.constexpr,
    BLOCK_N: tl.constexpr,
    HEAD_DIM: tl.constexpr,
    CAUSAL: tl.constexpr,
):
    start_m = tl.program_id(0)
    off_hz = tl.program_id(1)
    q_off = off_hz * stride_qh
    k_off = off_hz * stride_kh
    v_off = off_hz * stride_vh
    offs_m = start_m * BLOCK_M + tl.arange(0, BLOCK_M)
    offs_d = tl.arange(0, HEAD_DIM)
    offs_n = tl.arange(0, BLOCK_N)
    q_ptrs = Q + q_off + offs_m[:, None] * stride_qm + offs_d[None, :] * stride_qk
    k_ptrs = K + k_off + offs_d[:, None] * stride_kk + offs_n[None, :] * stride_kn
    v_ptrs = V + v_off + offs_n[:, None] * stride_vn + offs_d[None, :] * stride_vk
    m_i = tl.full([BLOCK_M], float("-inf"), dtype=tl.float32)
    l_i = tl.zeros([BLOCK_M], dtype=tl.float32) + 1.0
    acc = tl.zeros([BLOCK_M, HEAD_DIM], dtype=tl.float32)
    q = tl.load(q_ptrs)
    acc, l_i, m_i = _attn_fwd_inner(
        acc,
        l_i,
        m_i,
        q,
        k_ptrs,
        v_ptrs,
        sm_scale,
        stride_kn,
        stride_vn,
        start_m,
        seqlen_k,
        BLOCK_M,
        BLOCK_N,
        HEAD_DIM,
        CAUSAL,
    )
    acc = acc / l_i[:, None]
    lse = m_i + tl.math.log2(l_i) / 1.4426950408889634
    o_ptrs = (
        Out
        + off_hz * stride_oh
        + offs_m[:, None] * stride_om
        + offs_d[None, :] * stride_ok
    )
    tl.store(o_ptrs, acc.to(Out.dtype.element_ty))
    tl.store(Lse + off_hz * seqlen_q + offs_m, lse)

# config = {"BLOCK_M": 128, "BLOCK_N": 64, "HEAD_DIM": 512, "arch": "sm_90", "causal": false, "dtype": "fp8e4m3", "num_stages": 3, "num_warps": 8}
# arch = sm_90


// ===== COMPILED SASS (sm_90a) =====

	.target	sm_90a

	.elftype	@"ET_EXEC"


//--------------------- .note.nv.tkinfo           --------------------------
	.section	.note.nv.tkinfo,"",@"SHT_NOTE"
	.sectionflags	@"SHF_NOTE_NV_TKINFO"
	.tkinfo
        /*0018*/ 	.word	0x00000002
        /*0030*/ 	.string	""
        /*0030*/ 	.string	"ptxas"
        /*0030*/ 	.string	"Cuda compilation tools, release 13.0, V13.0.88"
        /*0030*/ 	.string	"Build cuda_13.0.r13.0/compiler.36424714_0"
        /*0030*/ 	.string	"-v  -suppress-debug-info  -lineinfo  -arch sm_90a "



//--------------------- .note.nv.cuinfo           --------------------------
	.section	.note.nv.cuinfo,"",@"SHT_NOTE"
	.sectionflags	@"SHF_NOTE_NV_CUINFO"
        /*0018*/ 	.short	0x0002
        /*001a*/ 	.short	0x005a
        /*001c*/ 	.short	0x0082
	.zero		2


//--------------------- .nv.info                  --------------------------
	.section	.nv.info,"",@"SHT_CUDA_INFO"
	.align	4


	//----- nvinfo : EIATTR_REGCOUNT
	.align		4
        /*0000*/ 	.byte	0x04, 0x2f
        /*0002*/ 	.short	(.L_2 - .L_1)
	.align		4
.L_1:
        /*0004*/ 	.word	index@(attn_fwd)
        /*0008*/ 	.word	0x000000ff


	//----- nvinfo : EIATTR_FRAME_SIZE
	.align		4
.L_2:
        /*000c*/ 	.byte	0x04, 0x11
        /*000e*/ 	.short	(.L_4 - .L_3)
	.align		4
.L_3:
        /*0010*/ 	.word	index@(attn_fwd)
        /*0014*/ 	.word	0x00000ea8


	//----- nvinfo : EIATTR_MIN_STACK_SIZE
	.align		4
.L_4:
        /*0018*/ 	.byte	0x04, 0x12
        /*001a*/ 	.short	(.L_6 - .L_5)
	.align		4
.L_5:
        /*001c*/ 	.word	index@(attn_fwd)
        /*0020*/ 	.word	0x00000ea8
.L_6:


//--------------------- .nv.compat                --------------------------
	.section	.nv.compat,"",@"SHT_CUDA_COMPAT_INFO"
	.align	4
        /*0000*/ 	.byte	0x02, 0x09, 0x01, 0x00, 0x02, 0x02, 0x04, 0x00, 0x02, 0x05, 0x05, 0x00, 0x03, 0x07, 0x01, 0x01
        /*0010*/ 	.byte	0x02, 0x03, 0x00, 0x00, 0x02, 0x06, 0x01, 0x00, 0x04, 0x0b, 0x08, 0x00, 0x00, 0x00, 0x00, 0x00
        /*0020*/ 	.byte	0x00, 0x00, 0x00, 0x00


//--------------------- .nv.info.attn_fwd         --------------------------
	.section	.nv.info.attn_fwd,"",@"SHT_CUDA_INFO"
	.sectionflags	@""
	.align	4


	//----- nvinfo : EIATTR_CUDA_API_VERSION
	.align		4
        /*0000*/ 	.byte	0x04, 0x37
        /*0002*/ 	.short	(.L_8 - .L_7)
.L_7:
        /*0004*/ 	.word	0x00000082


	//----- nvinfo : EIATTR_KPARAM_INFO
	.align		4
.L_8:
        /*0008*/ 	.byte	0x04, 0x17
        /*000a*/ 	.short	(.L_10 - .L_9)
.L_9:
        /*000c*/ 	.word	0x00000000
        /*0010*/ 	.short	0x0019
        /*0012*/ 	.short	0x0080
        /*0014*/ 	.byte	0x00, 0xf4, 0x21, 0x00


	//----- nvinfo : EIATTR_KPARAM_INFO
	.align		4
.L_10:
        /*0018*/ 	.byte	0x04, 0x17
        /*001a*/ 	.short	(.L_12 - .L_11)
.L_11:
        /*001c*/ 	.word	0x00000000
        /*0020*/ 	.short	0x0018
        /*0022*/ 	.short	0x0078
        /*0024*/ 	.byte	0x00, 0xf4, 0x21, 0x00


	//----- nvinfo : EIATTR_KPARAM_INFO
	.align		4
.L_12:
        /*0028*/ 	.byte	0x04, 0x17
        /*002a*/ 	.short	(.L_14 - .L_13)
.L_13:
        /*002c*/ 	.word	0x00000000
        /*0030*/ 	.short	0x0017
        /*0032*/ 	.short	0x0070
        /*0034*/ 	.byte	0x00, 0xf0, 0x11, 0x00


	//----- nvinfo : EIATTR_KPARAM_INFO
	.align		4
.L_14:
        /*0038*/ 	.byte	0x04, 0x17
        /*003a*/ 	.short	(.L_16 - .L_15)
.L_15:
        /*003c*/ 	.word	0x00000000
        /*0040*/ 	.short	0x0016
        /*0042*/ 	.short	0x006c
        /*0044*/ 	.byte	0x00, 0xf0, 0x11, 0x00


	//----- nvinfo : EIATTR_KPARAM_INFO
	.align		4
.L_16:
        /*0048*/ 	.byte	0x04, 0x17
        /*004a*/ 	.short	(.L_18 - .L_17)
.L_17:
        /*004c*/ 	.word	0x00000000
        /*0050*/ 	.short	0x0015
        /*0052*/ 	.short	0x0068
        /*0054*/ 	.byte	0x00, 0xf0, 0x11, 0x00


	//----- nvinfo : EIATTR_KPARAM_INFO
	.align		4
.L_18:
        /*0058*/ 	.byte	0x04, 0x17
        /*005a*/ 	.short	(.L_20 - .L_19)
.L_19:
        /*005c*/ 	.word	0x00000000
        /*0060*/ 	.short	0x0014
        /*0062*/ 	.short	0x0064
        /*0064*/ 	.byte	0x00, 0xf0, 0x11, 0x00


	//----- nvinfo : EIATTR_KPARAM_INFO
	.align		4
.L_20:
        /*0068*/ 	.byte	0x04, 0x17
        /*006a*/ 	.short	(.L_22 - .L_21)
.L_21:
        /*006c*/ 	.word	0x00000000
        /*0070*/ 	.short	0x0013
        /*0072*/ 	.short	0x0060
        /*0074*/ 	.byte	0x00, 0xf0, 0x11, 0x00


	//----- nvinfo : EIATTR_KPARAM_INFO
	.align		4
.L_22:
        /*0078*/ 	.byte	0x04, 0x17
        /*007a*/ 	.short	(.L_24 - .L_23)
.L_23:
        /*007c*/ 	.word	0x00000000
        /*0080*/ 	.short	0x0012
        /*0082*/ 	.short	0x005c
        /*0084*/ 	.byte	0x00, 0xf0, 0x11, 0x00


	//----- nvinfo : EIATTR_KPARAM_INFO
	.align		4
.L_24:
        /*0088*/ 	.byte	0x04, 0x17
        /*008a*/ 	.short	(.L_26 - .L_25)
.L_25:
        /*008c*/ 	.word	0x00000000
        /*0090*/ 	.short	0x0011
        /*0092*/ 	.short	0x0058
        /*0094*/ 	.byte	0x00, 0xf0, 0x11, 0x00


	//----- nvinfo : EIATTR_KPARAM_INFO
	.align		4
.L_26:
        /*0098*/ 	.byte	0x04, 0x17
        /*009a*/ 	.short	(.L_28 - .L_27)
.L_27:
        /*009c*/ 	.word	0x00000000
        /*00a0*/ 	.short	0x0010
        /*00a2*/ 	.short	0x0054
        /*00a4*/ 	.byte	0x00, 0xf0, 0x11, 0x00


	//----- nvinfo : EIATTR_KPARAM_INFO
	.align		4
.L_28:
        /*00a8*/ 	.byte	0x04, 0x17
        /*00aa*/ 	.short	(.L_30 - .L_29)
.L_29:
        /*00ac*/ 	.word	0x00000000
        /*00b0*/ 	.short	0x000f
        /*00b2*/ 	.short	0x0050
        /*00b4*/ 	.byte	0x00, 0xf0, 0x11, 0x00


	//----- nvinfo : EIATTR_KPARAM_INFO
	.align		4
.L_30:
        /*00b8*/ 	.byte	0x04, 0x17
        /*00ba*/ 	.short	(.L_32 - .L_31)
.L_31:
        /*00bc*/ 	.word	0x00000000
        /*00c0*/ 	.short	0x000e
        /*00c2*/ 	.short	0x004c
        /*00c4*/ 	.byte	0x00, 0xf0, 0x11, 0x00


	//----- nvinfo : EIATTR_KPARAM_INFO
	.align		4
.L_32:
        /*00c8*/ 	.byte	0x04, 0x17
        /*00ca*/ 	.short	(.L_34 - .L_33)
.L_33:
        /*00cc*/ 	.word	0x00000000
        /*00d0*/ 	.short	0x000d
        /*00d2*/ 	.short	0x0048
        /*00d4*/ 	.byte	0x00, 0xf0, 0x11, 0x00


	//----- nvinfo : EIATTR_KPARAM_INFO
	.align		4
.L_34:
        /*00d8*/ 	.byte	0x04, 0x17
        /*00da*/ 	.short	(.L_36 - .L_35)
.L_35:
        /*00dc*/ 	.word	0x00000000
        /*00e0*/ 	.short	0x000c
        /*00e2*/ 	.short	0x0044
        /*00e4*/ 	.byte	0x00, 0xf0, 0x11, 0x00


	//----- nvinfo : EIATTR_KPARAM_INFO
	.align		4
.L_36:
        /*00e8*/ 	.byte	0x04, 0x17
        /*00ea*/ 	.short	(.L_38 - .L_37)
.L_37:
        /*00ec*/ 	.word	0x00000000
        /*00f0*/ 	.short	0x000b
        /*00f2*/ 	.short	0x0040
        /*00f4*/ 	.byte	0x00, 0xf0, 0x11, 0x00


	//----- nvinfo : EIATTR_KPARAM_INFO
	.align		4
.L_38:
        /*00f8*/ 	.byte	0x04, 0x17
        /*00fa*/ 	.short	(.L_40 - .L_39)
.L_39:
        /*00fc*/ 	.word	0x00000000
        /*0100*/ 	.short	0x000a
        /*0102*/ 	.short	0x003c
        /*0104*/ 	.byte	0x00, 0xf0, 0x11, 0x00


	//----- nvinfo : EIATTR_KPARAM_INFO
	.align		4
.L_40:
        /*0108*/ 	.byte	0x04, 0x17
        /*010a*/ 	.short	(.L_42 - .L_41)
.L_41:
        /*010c*/ 	.word	0x00000000
        /*0110*/ 	.short	0x0009
        /*0112*/ 	.short	0x0038
        /*0114*/ 	.byte	0x00, 0xf0, 0x11, 0x00


	//----- nvinfo : EIATTR_KPARAM_INFO
	.align		4
.L_42:
        /*0118*/ 	.byte	0x04, 0x17
        /*011a*/ 	.short	(.L_44 - .L_43)
.L_43:
        /*011c*/ 	.word	0x00000000
        /*0120*/ 	.short	0x0008
        /*0122*/ 	.short	0x0034
        /*0124*/ 	.byte	0x00, 0xf0, 0x11, 0x00


	//----- nvinfo : EIATTR_KPARAM_INFO
	.align		4
.L_44:
        /*0128*/ 	.byte	0x04, 0x17
        /*012a*/ 	.short	(.L_46 - .L_45)
.L_45:
        /*012c*/ 	.word	0x00000000
        /*0130*/ 	.short	0x0007
        /*0132*/ 	.short	0x0030
        /*0134*/ 	.byte	0x00, 0xf0, 0x11, 0x00


	//----- nvinfo : EIATTR_KPARAM_INFO
	.align		4
.L_46:
        /*0138*/ 	.byte	0x04, 0x17
        /*013a*/ 	.short	(.L_48 - .L_47)
.L_47:
        /*013c*/ 	.word	0x00000000
        /*0140*/ 	.short	0x0006
        /*0142*/ 	.short	0x002c
        /*0144*/ 	.byte	0x00, 0xf0, 0x11, 0x00


	//----- nvinfo : EIATTR_KPARAM_INFO
	.align		4
.L_48:
        /*0148*/ 	.byte	0x04, 0x17
        /*014a*/ 	.short	(.L_50 - .L_49)
.L_49:
        /*014c*/ 	.word	0x00000000
        /*0150*/ 	.short	0x0005
        /*0152*/ 	.short	0x0028
        /*0154*/ 	.byte	0x00, 0xf0, 0x11, 0x00


	//----- nvinfo : EIATTR_KPARAM_INFO
	.align		4
.L_50:
        /*0158*/ 	.byte	0x04, 0x17
        /*015a*/ 	.short	(.L_52 - .L_51)
.L_51:
        /*015c*/ 	.word	0x00000000
        /*0160*/ 	.short	0x0004
        /*0162*/ 	.short	0x0020
        /*0164*/ 	.byte	0x00, 0xf4, 0x21, 0x00


	//----- nvinfo : EIATTR_KPARAM_INFO
	.align		4
.L_52:
        /*0168*/ 	.byte	0x04, 0x17
        /*016a*/ 	.short	(.L_54 - .L_53)
.L_53:
        /*016c*/ 	.word	0x00000000
        /*0170*/ 	.short	0x0003
        /*0172*/ 	.short	0x0018
        /*0174*/ 	.byte	0x00, 0xf4, 0x21, 0x00


	//----- nvinfo : EIATTR_KPARAM_INFO
	.align		4
.L_54:
        /*0178*/ 	.byte	0x04, 0x17
        /*017a*/ 	.short	(.L_56 - .L_55)
.L_55:
        /*017c*/ 	.word	0x00000000
        /*0180*/ 	.short	0x0002
        /*0182*/ 	.short	0x0010
        /*0184*/ 	.byte	0x00, 0xf4, 0x21, 0x00


	//----- nvinfo : EIATTR_KPARAM_INFO
	.align		4
.L_56:
        /*0188*/ 	.byte	0x04, 0x17
        /*018a*/ 	.short	(.L_58 - .L_57)
.L_57:
        /*018c*/ 	.word	0x00000000
        /*0190*/ 	.short	0x0001
        /*0192*/ 	.short	0x0008
        /*0194*/ 	.byte	0x00, 0xf4, 0x21, 0x00


	//----- nvinfo : EIATTR_KPARAM_INFO
	.align		4
.L_58:
        /*0198*/ 	.byte	0x04, 0x17
        /*019a*/ 	.short	(.L_60 - .L_59)
.L_59:
        /*019c*/ 	.word	0x00000000
        /*01a0*/ 	.short	0x0000
        /*01a2*/ 	.short	0x0000
        /*01a4*/ 	.byte	0x00, 0xf4, 0x21, 0x00


	//----- nvinfo : EIATTR_SPARSE_MMA_MASK
	.align		4
.L_60:
        /*01a8*/ 	.byte	0x03, 0x50
        /*01aa*/ 	.short	0x0000


	//----- nvinfo : EIATTR_MAXREG_COUNT
	.align		4
        /*01ac*/ 	.byte	0x03, 0x1b
        /*01ae*/ 	.short	0x00ff


	//----- nvinfo : EIATTR_NUM_BARRIERS
	.align		4
        /*01b0*/ 	.byte	0x02, 0x4c
        /*01b2*/ 	.byte	0x01
	.zero		1


	//----- nvinfo : EIATTR_ANNOTATIONS
	.align		4
        /*01b4*/ 	.byte	0x04, 0x55
        /*01b6*/ 	.short	(.L_62 - .L_61)


	//   ....[0]....
.L_61:
        /*01b8*/ 	.word	0x00000001
        /*01bc*/ 	.byte	0x30, 0x0e, 0x00, 0x00, 0x01, 0x00, 0x00, 0x00, 0x40, 0x0e, 0x00, 0x00, 0x01, 0x00, 0x00, 0x00
        /* <DEDUP_REMOVED lines=988> */
        /*3f8c*/ 	.byte	0x70, 0x63, 0x02, 0x00


	//----- nvinfo : EIATTR_MERCURY_ISA_VERSION
	.align		4
.L_62:
        /*3f90*/ 	.byte	0x03, 0x5f
        /*3f92*/ 	.short	0x0101


	//----- nvinfo : EIATTR_COOP_GROUP_MASK_REGIDS
	.align		4
        /*3f94*/ 	.byte	0x04, 0x29
        /*3f96*/ 	.short	(.L_64 - .L_63)


	//   ....[0]....
.L_63:
        /*3f98*/ 	.word	0xffffffff


	//   ....[1]....
        /*3f9c*/ 	.word	0xffffffff


	//   ....[2]....
        /*3fa0*/ 	.word	0xffffffff


	//   ....[3]....
        /*3fa4*/ 	.word	0xffffffff


	//   ....[4]....
        /*3fa8*/ 	.word	0xffffffff


	//   ....[5]....
        /*3fac*/ 	.word	0xffffffff


	//   ....[6]....
        /*3fb0*/ 	.word	0xffffffff


	//   ....[7]....
        /*3fb4*/ 	.word	0xffffffff


	//   ....[8]....
        /*3fb8*/ 	.word	0xffffffff


	//   ....[9]....
        /*3fbc*/ 	.word	0xffffffff


	//   ....[10]....
        /*3fc0*/ 	.word	0xffffffff


	//   ....[11]....
        /*3fc4*/ 	.word	0xffffffff


	//   ....[12]....
        /*3fc8*/ 	.word	0xffffffff


	//   ....[13]....
        /*3fcc*/ 	.word	0xffffffff


	//   ....[14]....
        /*3fd0*/ 	.word	0xffffffff


	//   ....[15]....
        /*3fd4*/ 	.word	0xffffffff


	//----- nvinfo : EIATTR_COOP_GROUP_INSTR_OFFSETS
	.align		4
.L_64:
        /*3fd8*/ 	.byte	0x04, 0x28
        /*3fda*/ 	.short	(.L_66 - .L_65)


	//   ....[0]....
.L_65:
        /*3fdc*/ 	.word	0x00013240


	//   ....[1]....
        /*3fe0*/ 	.word	0x00013260


	//   ....[2]....
        /*3fe4*/ 	.word	0x00013440


	//   ....[3]....
        /*3fe8*/ 	.word	0x00013460


	//   ....[4]....
        /*3fec*/ 	.word	0x00014490


	//   ....[5]....
        /*3ff0*/ 	.word	0x000144a0


	//   ....[6]....
        /*3ff4*/ 	.word	0x00014580


	//   ....[7]....
        /*3ff8*/ 	.word	0x000145a0


	//   ....[8]....
        /*3ffc*/ 	.word	0x00015d20


	//   ....[9]....
        /*4000*/ 	.word	0x00015d50


	//   ....[10]....
        /*4004*/ 	.word	0x00015d70


	//   ....[11]....
        /*4008*/ 	.word	0x00016a90


	//   ....[12]....
        /*400c*/ 	.word	0x00017e90


	//   ....[13]....
        /*4010*/ 	.word	0x00017ea0


	//   ....[14]....
        /*4014*/ 	.word	0x00017ed0


	//   ....[15]....
        /*4018*/ 	.word	0x00017ee0


	//----- nvinfo : EIATTR_EXIT_INSTR_OFFSETS
	.align		4
.L_66:
        /*401c*/ 	.byte	0x04, 0x1c
        /*401e*/ 	.short	(.L_68 - .L_67)


	//   ....[0]....
.L_67:
        /*4020*/ 	.word	0x00026360


	//   ....[1]....
        /*4024*/ 	.word	0x000263a0


	//----- nvinfo : EIATTR_REQNTID
	.align		4
.L_68:
        /*4028*/ 	.byte	0x04, 0x10
        /*402a*/ 	.short	(.L_70 - .L_69)
.L_69:
        /*402c*/ 	.word	0x00000100
        /*4030*/ 	.word	0x00000001
        /*4034*/ 	.word	0x00000001


	//----- nvinfo : EIATTR_CBANK_PARAM_SIZE
	.align		4
.L_70:
        /*4038*/ 	.byte	0x03, 0x19
        /*403a*/ 	.short	0x0088


	//----- nvinfo : EIATTR_PARAM_CBANK
	.align		4
        /*403c*/ 	.byte	0x04, 0x0a
        /*403e*/ 	.short	(.L_72 - .L_71)
	.align		4
.L_71:
        /*4040*/ 	.word	index@(.nv.constant0.attn_fwd)
        /*4044*/ 	.short	0x0210
        /*4046*/ 	.short	0x0088


	//----- nvinfo : EIATTR_SW_WAR
	.align		4
.L_72:
        /*4048*/ 	.byte	0x04, 0x36
        /*404a*/ 	.short	(.L_74 - .L_73)
.L_73:
        /*404c*/ 	.word	0x00000008
.L_74:


//--------------------- .nv.callgraph             --------------------------
	.section	.nv.callgraph,"",@"SHT_CUDA_CALLGRAPH"
	.align	4
	.sectionentsize	8
	.align		4
        /*0000*/ 	.word	0x00000000
	.align		4
        /*0004*/ 	.word	0xffffffff
	.align		4
        /*0008*/ 	.word	0x00000000
	.align		4
        /*000c*/ 	.word	0xfffffffe
	.align		4
        /*0010*/ 	.word	0x00000000
	.align		4
        /*0014*/ 	.word	0xfffffffd
	.align		4
        /*0018*/ 	.word	0x00000000
	.align		4
        /*001c*/ 	.word	0xfffffffc


//--------------------- .nv.constant4             --------------------------
	.section	.nv.constant4,"a",@progbits
	.align	8
	.align		8
.nv.constant4:
        /*0000*/ 	.dword	_$_str


//--------------------- .text.attn_fwd            --------------------------
	.section	.text.attn_fwd,"ax",@progbits
	.align	128
        .global         attn_fwd
        .type           attn_fwd,@function
        .size           attn_fwd,(.L_x_3 - attn_fwd)
        .other          attn_fwd,@"STO_CUDA_ENTRY STV_DEFAULT"
attn_fwd:
.text.attn_fwd:
[----:B------:R-:W0:Y:S01]  /*0000*/  LDC R1, c[0x0][0x28] ;  /* 0x00000a00ff017b82 */ /* 0x000e220000000800 */
[----:B------:R-:W1:Y:S07]  /*0010*/  S2R R2, SR_TID.X ;  /* 0x0000000000027919 */ /* 0x000e6e0000002100 */
[----:B------:R-:W2:Y:S01]  /*0020*/  LDC R6, c[0x0][0x248] ;  /* 0x00009200ff067b82 */ /* 0x000ea20000000800 */
[----:B------:R-:W-:Y:S01]  /*0030*/  ULDC.64 UR4, c[0x0][0x240] ;  /* 0x0000900000047ab9 */ /* 0x000fe20000000a00 */
[----:B0-----:R-:W-:Y:S01]  /*0040*/  VIADD R1, R1, 0xfffff158 ;  /* 0xfffff15801017836 */ /* 0x001fe20000000000 */
[----:B------:R-:W0:Y:S05]  /*0050*/  S2R R0, SR_CTAID.X ;  /* 0x0000000000007919 */ /* 0x000e2a0000002500 */
[----:B------:R-:W3:Y:S08]  /*0060*/  S2UR UR6, SR_CTAID.Y ;  /* 0x00000000000679c3 */ /* 0x000ef00000002600 */
[----:B------:R-:W4:Y:S01]  /*0070*/  LDC.64 R20, c[0x0][0x210] ;  /* 0x00008400ff147b82 */ /* 0x000f220000000a00 */
[----:B-1----:R-:W-:Y:S01]  /*0080*/  SHF.R.U32.HI R29, RZ, 0x7, R2 ;  /* 0x00000007ff1d7819 */ /* 0x002fe20000011602 */
[----:B---3--:R-:W-:Y:S01]  /*0090*/  UIMAD UR4, UR6, UR4, URZ ;  /* 0x00000004060472a4 */ /* 0x008fe2000f8e023f */
[----:B------:R-:W-:-:S02]  /*00a0*/  LOP3.LUT R8, R2, 0x7f, RZ, 0xc0, !PT ;  /* 0x0000007f02087812 */ /* 0x000fc400078ec0ff */
[----:B------:R-:W-:Y:S01]  /*00b0*/  SGXT.U32 R29, R29, 0x1 ;  /* 0x000000011d1d781a */ /* 0x000fe20000000000 */
[----:B------:R-:W-:Y:S02]  /*00c0*/  ULDC.64 UR6, c[0x0][0x208] ;  /* 0x0000820000067ab9 */ /* 0x000fe40000000a00 */
[----:B0-----:R-:W-:Y:S01]  /*00d0*/  IMAD R3, R0, 0x80, R8 ;  /* 0x0000008000037824 */ /* 0x001fe200078e0208 */
[----:B------:R-:W-:Y:S01]  /*00e0*/  LOP3.LUT R0, R2, 0x7, RZ, 0xc0, !PT ;  /* 0x0000000702007812 */ /* 0x000fe200078ec0ff */
[----:B--2---:R-:W-:Y:S02]  /*00f0*/  IMAD R7, R29, R6, RZ ;  /* 0x000000061d077224 */ /* 0x004fe400078e02ff */
[----:B------:R-:W-:Y:S01]  /*0100*/  IMAD R5, R3, UR5, RZ ;  /* 0x0000000503057c24 */ /* 0x000fe2000f8e02ff */
[----:B------:R-:W-:Y:S01]  /*0110*/  USHF.R.S32.HI UR5, URZ, 0x1f, UR4 ;  /* 0x0000001f3f057899 */ /* 0x000fe20008011404 */
[----:B------:R-:W-:Y:S02]  /*0120*/  IMAD R9, R6, 0x2, R7 ;  /* 0x0000000206097824 */ /* 0x000fe400078e0207 */
[----:B------:R-:W-:Y:S01]  /*0130*/  IMAD.SHL.U32 R2, R0, 0x10, RZ ;  /* 0x0000001000027824 */ /* 0x000fe200078e00ff */
[----:B----4-:R-:W-:Y:S01]  /*0140*/  IADD3 R3, P0, P1, R5, UR4, R20 ;  /* 0x0000000405037c10 */ /* 0x010fe2000f91e014 */
[----:B------:R-:W-:Y:S01]  /*0150*/  IMAD R11, R6, 0x2, R9 ;  /* 0x00000002060b7824 */ /* 0x000fe200078e0209 */
[----:B------:R-:W-:Y:S01]  /*0160*/  SHF.R.S32.HI R4, RZ, 0x1f, R5 ;  /* 0x0000001fff047819 */ /* 0x000fe20000011405 */
[----:B------:R-:W-:-:S02]  /*0170*/  IMAD.SHL.U32 R0, R8, 0x80, RZ ;  /* 0x0000008008007824 */ /* 0x000fc400078e00ff */
[----:B------:R-:W-:Y:S01]  /*0180*/  IMAD R13, R6, 0x2, R11 ;  /* 0x00000002060d7824 */ /* 0x000fe200078e020b */
[----:B------:R-:W-:Y:S02]  /*0190*/  IADD3.X R4, R4, UR5, R21, P0, P1 ;  /* 0x0000000504047c10 */ /* 0x000fe400087e2415 */
[-C--:B------:R-:W-:Y:S01]  /*01a0*/  IADD3 R46, P0, R7, R3.reuse, RZ ;  /* 0x00000003072e7210 */ /* 0x080fe20007f1e0ff */
[C---:B------:R-:W-:Y:S01]  /*01b0*/  IMAD R15, R6.reuse, 0x2, R13 ;  /* 0x00000002060f7824 */ /* 0x040fe200078e020d */
[-C--:B------:R-:W-:Y:S02]  /*01c0*/  IADD3 R32, P1, R9, R3.reuse, RZ ;  /* 0x0000000309207210 */ /* 0x080fe40007f3e0ff */
[-C--:B------:R-:W-:Y:S01]  /*01d0*/  LEA.HI.X.SX32 R47, R7, R4.reuse, 0x1, P0 ;  /* 0x00000004072f7211 */ /* 0x080fe200000f0eff */
[C---:B------:R-:W-:Y:S01]  /*01e0*/  IMAD R17, R6.reuse, 0x2, R15 ;  /* 0x0000000206117824 */ /* 0x040fe200078e020f */
[-C--:B------:R-:W-:Y:S02]  /*01f0*/  IADD3 R8, P0, R11, R3.reuse, RZ ;  /* 0x000000030b087210 */ /* 0x080fe40007f1e0ff */
[-C--:B------:R-:W-:Y:S01]  /*0200*/  LEA.HI.X.SX32 R33, R9, R4.reuse, 0x1, P1 ;  /* 0x0000000409217211 */ /* 0x080fe200008f0eff */
[C---:B------:R-:W-:Y:S01]  /*0210*/  IMAD R19, R6.reuse, 0x2, R17 ;  /* 0x0000000206137824 */ /* 0x040fe200078e0211 */
[-C--:B------:R-:W-:Y:S01]  /*0220*/  LEA.HI.X.SX32 R9, R11, R4.reuse, 0x1, P0 ;  /* 0x000000040b097211 */ /* 0x080fe200000f0eff */
[----:B------:R-:W2:Y:S01]  /*0230*/  LDG.E.U8 R46, desc[UR6][R46.64] ;  /* 0x000000062e2e7981 */ /* 0x000ea2000c1e1100 */
[C---:B------:R-:W-:Y:S01]  /*0240*/  IADD3 R10, P0, R13.reuse, R3, RZ ;  /* 0x000000030d0a7210 */ /* 0x040fe20007f1e0ff */
[----:B------:R-:W-:Y:S01]  /*0250*/  IMAD R5, R6, 0x2, R19 ;  /* 0x0000000206057824 */ /* 0x000fe200078e0213 */
[----:B------:R-:W-:Y:S01]  /*0260*/  LOP3.LUT R29, R2, R29, R0, 0xfe, !PT ;  /* 0x0000001d021d7212 */ /* 0x000fe200078efe00 */
[----:B------:R0:W3:Y:S01]  /*0270*/  LDG.E.U8 R49, desc[UR6][R8.64] ;  /* 0x0000000608317981 */ /* 0x0000e2000c1e1100 */
[-C--:B------:R-:W-:Y:S01]  /*0280*/  LEA.HI.X.SX32 R11, R13, R4.reuse, 0x1, P0 ;  /* 0x000000040d0b7211 */ /* 0x080fe200000f0eff */
[C---:B------:R-:W-:Y:S01]  /*0290*/  IMAD R21, R6.reuse, 0x2, R5 ;  /* 0x0000000206157824 */ /* 0x040fe200078e0205 */
[CC--:B------:R-:W-:Y:S01]  /*02a0*/  IADD3 R12, P0, R15.reuse, R3.reuse, RZ ;  /* 0x000000030f0c7210 */ /* 0x0c0fe20007f1e0ff */
[----:B------:R-:W4:Y:S02]  /*02b0*/  LDG.E.U8 R32, desc[UR6][R32.64] ;  /* 0x0000000620207981 */ /* 0x000f24000c1e1100 */
[C---:B------:R-:W-:Y:S01]  /*02c0*/  IMAD R23, R6.reuse, 0x2, R21 ;  /* 0x0000000206177824 */ /* 0x040fe200078e0215 */
[-C--:B------:R-:W-:Y:S01]  /*02d0*/  LEA.HI.X.SX32 R13, R15, R4.reuse, 0x1, P0 ;  /* 0x000000040f0d7211 */ /* 0x080fe200000f0eff */
[----:B------:R1:W5:Y:S01]  /*02e0*/  LDG.E.U8 R28, desc[UR6][R10.64] ;  /* 0x000000060a1c7981 */ /* 0x000362000c1e1100 */
[-C--:B------:R-:W-:Y:S01]  /*02f0*/  IADD3 R14, P0, R19, R3.reuse, RZ ;  /* 0x00000003130e7210 */ /* 0x080fe20007f1e0ff */
[----:B------:R-:W-:Y:S01]  /*0300*/  IMAD R7, R6, 0x2, R23 ;  /* 0x0000000206077824 */ /* 0x000fe200078e0217 */
[----:B------:R-:W-:Y:S01]  /*0310*/  IADD3 R52, P1, R17, R3, RZ ;  /* 0x0000000311347210 */ /* 0x000fe20007f3e0ff */
[----:B------:R-:W4:Y:S01]  /*0320*/  LDG.E.U8 R51, desc[UR6][R12.64] ;  /* 0x000000060c337981 */ /* 0x000f22000c1e1100 */
[----:B------:R-:W-:-:S02]  /*0330*/  LEA.HI.X.SX32 R15, R19, R4, 0x1, P0 ;  /* 0x00000004130f7211 */ /* 0x000fc400000f0eff */
[-C--:B------:R-:W-:Y:S01]  /*0340*/  IADD3 R58, P0, R5, R3.reuse, RZ ;  /* 0x00000003053a7210 */ /* 0x080fe20007f1e0ff */
[C---:B------:R-:W-:Y:S01]  /*0350*/  IMAD R25, R6.reuse, 0x2, R7 ;  /* 0x0000000206197824 */ /* 0x040fe200078e0207 */
[-C--:B------:R-:W-:Y:S01]  /*0360*/  LEA.HI.X.SX32 R53, R17, R4.reuse, 0x1, P1 ;  /* 0x0000000411357211 */ /* 0x080fe200008f0eff */
[----:B------:R1:W3:Y:S01]  /*0370*/  LDG.E.U8 R50, desc[UR6][R14.64] ;  /* 0x000000060e327981 */ /* 0x0002e2000c1e1100 */
[-C--:B------:R-:W-:Y:S01]  /*0380*/  LEA.HI.X.SX32 R59, R5, R4.reuse, 0x1, P0 ;  /* 0x00000004053b7211 */ /* 0x080fe200000f0eff */
[C---:B------:R-:W-:Y:S01]  /*0390*/  IMAD R27, R6.reuse, 0x2, R25 ;  /* 0x00000002061b7824 */ /* 0x040fe200078e0219 */
[CC--:B0-----:R-:W-:Y:S01]  /*03a0*/  IADD3 R8, P0, R23.reuse, R3.reuse, RZ ;  /* 0x0000000317087210 */ /* 0x0c1fe20007f1e0ff */
[----:B------:R-:W5:Y:S02]  /*03b0*/  LDG.E.U8 R52, desc[UR6][R52.64] ;  /* 0x0000000634347981 */ /* 0x000f64000c1e1100 */
[C---:B------:R-:W-:Y:S01]  /*03c0*/  IMAD R31, R6.reuse, 0x2, R27 ;  /* 0x00000002061f7824 */ /* 0x040fe200078e021b */
[-C--:B------:R-:W-:Y:S01]  /*03d0*/  LEA.HI.X.SX32 R9, R23, R4.reuse, 0x1, P0 ;  /* 0x0000000417097211 */ /* 0x080fe200000f0eff */
[----:B------:R-:W4:Y:S01]  /*03e0*/  LDG.E.U8 R58, desc[UR6][R58.64] ;  /* 0x000000063a3a7981 */ /* 0x000f22000c1e1100 */
[-C--:B-1----:R-:W-:Y:S01]  /*03f0*/  IADD3 R10, P0, R7, R3.reuse, RZ ;  /* 0x00000003070a7210 */ /* 0x082fe20007f1e0ff */
[----:B------:R-:W-:Y:S01]  /*0400*/  IMAD R35, R6, 0x2, R31 ;  /* 0x0000000206237824 */ /* 0x000fe200078e021f */
[----:B------:R-:W-:Y:S01]  /*0410*/  IADD3 R116, P1, R21, R3, RZ ;  /* 0x0000000315747210 */ /* 0x000fe20007f3e0ff */
[----:B------:R-:W4:Y:S01]  /*0420*/  LDG.E.U8 R115, desc[UR6][R8.64] ;  /* 0x0000000608737981 */ /* 0x000f22000c1e1100 */
[----:B------:R-:W-:-:S02]  /*0430*/  LEA.HI.X.SX32 R11, R7, R4, 0x1, P0 ;  /* 0x00000004070b7211 */ /* 0x000fc400000f0eff */
[-C--:B------:R-:W-:Y:S01]  /*0440*/  IADD3 R14, P0, R27, R3.reuse, RZ ;  /* 0x000000031b0e7210 */ /* 0x080fe20007f1e0ff */
[C---:B------:R-:W-:Y:S01]  /*0450*/  IMAD R37, R6.reuse, 0x2, R35 ;  /* 0x0000000206257824 */ /* 0x040fe200078e0223 */
[-C--:B------:R-:W-:Y:S01]  /*0460*/  LEA.HI.X.SX32 R117, R21, R4.reuse, 0x1, P1 ;  /* 0x0000000415757211 */ /* 0x080fe200008f0eff */
[----:B------:R0:W4:Y:S01]  /*0470*/  LDG.E.U8 R114, desc[UR6][R10.64] ;  /* 0x000000060a727981 */ /* 0x000122000c1e1100 */
[-C--:B------:R-:W-:Y:S02]  /*0480*/  LEA.HI.X.SX32 R15, R27, R4.reuse, 0x1, P0 ;  /* 0x000000041b0f7211 */ /* 0x080fe400000f0eff */
[-C--:B------:R-:W-:Y:S01]  /*0490*/  IADD3 R12, P1, R25, R3.reuse, RZ ;  /* 0x00000003190c7210 */ /* 0x080fe20007f3e0ff */
[----:B------:R-:W-:Y:S01]  /*04a0*/  IMAD R33, R6, 0x2, R37 ;  /* 0x0000000206217824 */ /* 0x000fe200078e0225 */
[----:B------:R-:W-:Y:S01]  /*04b0*/  IADD3 R16, P0, R31, R3, RZ ;  /* 0x000000031f107210 */ /* 0x000fe20007f1e0ff */
[----:B------:R1:W4:Y:S01]  /*04c0*/  LDG.E.U8 R112, desc[UR6][R14.64] ;  /* 0x000000060e707981 */ /* 0x000322000c1e1100 */
[----:B------:R-:W-:-:S02]  /*04d0*/  LEA.HI.X.SX32 R13, R25, R4, 0x1, P1 ;  /* 0x00000004190d7211 */ /* 0x000fc400008f0eff */
[-C--:B------:R-:W-:Y:S01]  /*04e0*/  LEA.HI.X.SX32 R17, R31, R4.reuse, 0x1, P0 ;  /* 0x000000041f117211 */ /* 0x080fe200000f0eff */
[C---:B------:R-:W-:Y:S01]  /*04f0*/  IMAD R19, R6.reuse, 0x2, R33 ;  /* 0x0000000206137824 */ /* 0x040fe200078e0221 */
[-C--:B0-----:R-:W-:Y:S01]  /*0500*/  IADD3 R10, P0, R37, R3.reuse, RZ ;  /* 0x00000003250a7210 */ /* 0x081fe20007f1e0ff */
[----:B------:R0:W4:Y:S01]  /*0510*/  LDG.E.U8 R113, desc[UR6][R12.64] ;  /* 0x000000060c717981 */ /* 0x000122000c1e1100 */
[-C--:B------:R-:W-:Y:S02]  /*0520*/  IADD3 R8, P1, R35, R3.reuse, RZ ;  /* 0x0000000323087210 */ /* 0x080fe40007f3e0ff */
[-C--:B------:R-:W-:Y:S01]  /*0530*/  LEA.HI.X.SX32 R11, R37, R4.reuse, 0x1, P0 ;  /* 0x00000004250b7211 */ /* 0x080fe200000f0eff */
[----:B------:R0:W4:Y:S01]  /*0540*/  LDG.E.U8 R111, desc[UR6][R16.64] ;  /* 0x00000006106f7981 */ /* 0x000122000c1e1100 */
[----:B------:R-:W-:Y:S02]  /*0550*/  LEA.HI.X.SX32 R9, R35, R4, 0x1, P1 ;  /* 0x0000000423097211 */ /* 0x000fe400008f0eff */
[-C--:B-1----:R-:W-:Y:S01]  /*0560*/  IADD3 R14, P1, R19, R3.reuse, RZ ;  /* 0x00000003130e7210 */ /* 0x082fe20007f3e0ff */
[----:B------:R-:W-:Y:S01]  /*0570*/  IMAD R39, R6, 0x2, R19 ;  /* 0x0000000206277824 */ /* 0x000fe200078e0213 */
[----:B------:R-:W4:Y:S01]  /*0580*/  LDG.E.U8 R109, desc[UR6][R10.64] ;  /* 0x000000060a6d7981 */ /* 0x000f22000c1e1100 */
[----:B0-----:R-:W-:-:S02]  /*0590*/  IADD3 R12, P0, R33, R3, RZ ;  /* 0x00000003210c7210 */ /* 0x001fc40007f1e0ff */
[-C--:B------:R-:W-:Y:S01]  /*05a0*/  LEA.HI.X.SX32 R15, R19, R4.reuse, 0x1, P1 ;  /* 0x00000004130f7211 */ /* 0x080fe200008f0eff */
[----:B------:R0:W4:Y:S01]  /*05b0*/  LDG.E.U8 R110, desc[UR6][R8.64] ;  /* 0x00000006086e7981 */ /* 0x000122000c1e1100 */
[----:B------:R-:W-:Y:S01]  /*05c0*/  LEA.HI.X.SX32 R13, R33, R4, 0x1, P0 ;  /* 0x00000004210d7211 */ /* 0x000fe200000f0eff */
[----:B------:R-:W-:Y:S02]  /*05d0*/  IMAD R5, R6, 0x2, R39 ;  /* 0x0000000206057824 */ /* 0x000fe400078e0227 */
[----:B------:R-:W2:Y:S01]  /*05e0*/  LDG.E.U8 R24, desc[UR6][R14.64] ;  /* 0x000000060e187981 */ /* 0x000ea2000c1e1100 */
[----:B------:R-:W-:-:S03]  /*05f0*/  IADD3 R16, P0, R39, R3, RZ ;  /* 0x0000000327107210 */ /* 0x000fc60007f1e0ff */
[----:B------:R1:W3:Y:S01]  /*0600*/  LDG.E.U8 R26, desc[UR6][R12.64] ;  /* 0x000000060c1a7981 */ /* 0x0002e2000c1e1100 */
[-C--:B------:R-:W-:Y:S02]  /*0610*/  LEA.HI.X.SX32 R17, R39, R4.reuse, 0x1, P0 ;  /* 0x0000000427117211 */ /* 0x080fe400000f0eff */
[C---:B0-----:R-:W-:Y:S01]  /*0620*/  IADD3 R8, P0, R5.reuse, R3, RZ ;  /* 0x0000000305087210 */ /* 0x041fe20007f1e0ff */
[----:B------:R-:W4:Y:S03]  /*0630*/  LDG.E.U8 R116, desc[UR6][R116.64] ;  /* 0x0000000674747981 */ /* 0x000f26000c1e1100 */
[----:B------:R-:W-:Y:S01]  /*0640*/  LEA.HI.X.SX32 R9, R5, R4, 0x1, P0 ;  /* 0x0000000405097211 */ /* 0x000fe200000f0eff */
[----:B------:R0:W5:Y:S04]  /*0650*/  LDG.E.U8 R22, desc[UR6][R16.64] ;  /* 0x0000000610167981 */ /* 0x000168000c1e1100 */
[----:B------:R0:W4:Y:S01]  /*0660*/  LDG.E.U8 R20, desc[UR6][R8.64] ;  /* 0x0000000608147981 */ /* 0x000122000c1e1100 */
[----:B------:R-:W-:-:S04]  /*0670*/  IMAD R21, R6, 0x2, R5 ;  /* 0x0000000206157824 */ /* 0x000fc800078e0205 */
[----:B------:R-:W-:-:S04]  /*0680*/  IMAD R23, R6, 0x2, R21 ;  /* 0x0000000206177824 */ /* 0x000fc800078e0215 */
[----:B------:R-:W-:-:S04]  /*0690*/  IMAD R41, R6, 0x2, R23 ;  /* 0x0000000206297824 */ /* 0x000fc800078e0217 */
[----:B------:R-:W-:-:S04]  /*06a0*/  IMAD R7, R6, 0x2, R41 ;  /* 0x0000000206077824 */ /* 0x000fc800078e0229 */
[----:B------:R-:W-:-:S04]  /*06b0*/  IMAD R25, R6, 0x2, R7 ;  /* 0x0000000206197824 */ /* 0x000fc800078e0207 */
[----:B------:R-:W-:-:S04]  /*06c0*/  IMAD R27, R6, 0x2, R25 ;  /* 0x00000002061b7824 */ /* 0x000fc800078e0219 */
[----:B------:R-:W-:-:S04]  /*06d0*/  IMAD R43, R6, 0x2, R27 ;  /* 0x00000002062b7824 */ /* 0x000fc800078e021b */
[----:B------:R-:W-:-:S04]  /*06e0*/  IMAD R31, R6, 0x2, R43 ;  /* 0x00000002061f7824 */ /* 0x000fc800078e022b */
[----:B------:R-:W-:Y:S01]  /*06f0*/  IMAD R35, R6, 0x2, R31 ;  /* 0x0000000206237824 */ /* 0x000fe200078e021f */
[----:B------:R-:W-:-:S03]  /*0700*/  IADD3 R10, P1, R21, R3, RZ ;  /* 0x00000003150a7210 */ /* 0x000fc60007f3e0ff */
[----:B------:R-:W-:Y:S01]  /*0710*/  IMAD R37, R6, 0x2, R35 ;  /* 0x0000000206257824 */ /* 0x000fe200078e0223 */
[----:B------:R-:W-:-:S03]  /*0720*/  LEA.HI.X.SX32 R11, R21, R4, 0x1, P1 ;  /* 0x00000004150b7211 */ /* 0x000fc600008f0eff */
[C---:B------:R-:W-:Y:S02]  /*0730*/  IMAD R45, R6.reuse, 0x2, R37 ;  /* 0x00000002062d7824 */ /* 0x040fe400078e0225 */
[----:B------:R0:W4:Y:S02]  /*0740*/  LDG.E.U8 R18, desc[UR6][R10.64] ;  /* 0x000000060a127981 */ /* 0x000124000c1e1100 */
[----:B------:R-:W-:-:S04]  /*0750*/  IMAD R33, R6, 0x2, R45 ;  /* 0x0000000206217824 */ /* 0x000fc800078e022d */
[----:B------:R-:W-:-:S04]  /*0760*/  IMAD R19, R6, 0x2, R33 ;  /* 0x0000000206137824 */ /* 0x000fc800078e0221 */
[----:B------:R-:W-:-:S04]  /*0770*/  IMAD R39, R6, 0x2, R19 ;  /* 0x0000000206277824 */ /* 0x000fc800078e0213 */
[----:B------:R-:W-:Y:S01]  /*0780*/  IMAD R47, R6, 0x2, R39 ;  /* 0x00000002062f7824 */ /* 0x000fe200078e0227 */
[----:B-1----:R-:W-:-:S03]  /*0790*/  IADD3 R12, P0, R23, R3, RZ ;  /* 0x00000003170c7210 */ /* 0x002fc60007f1e0ff */
[----:B------:R-:W-:Y:S01]  /*07a0*/  IMAD R5, R6, 0x2, R47 ;  /* 0x0000000206057824 */ /* 0x000fe200078e022f */
[----:B------:R-:W-:-:S03]  /*07b0*/  LEA.HI.X.SX32 R13, R23, R4, 0x1, P0 ;  /* 0x00000004170d7211 */ /* 0x000fc600000f0eff */
[C---:B------:R-:W-:Y:S01]  /*07c0*/  IMAD R21, R6.reuse, 0x2, R5 ;  /* 0x0000000206157824 */ /* 0x040fe200078e0205 */
[-C--:B------:R-:W-:Y:S01]  /*07d0*/  IADD3 R14, P0, R41, R3.reuse, RZ ;  /* 0x00000003290e7210 */ /* 0x080fe20007f1e0ff */
[----:B------:R1:W4:Y:S02]  /*07e0*/  LDG.E.U8 R2, desc[UR6][R12.64] ;  /* 0x000000060c027981 */ /* 0x000324000c1e1100 */
[----:B------:R-:W-:Y:S01]  /*07f0*/  IMAD R23, R6, 0x2, R21 ;  /* 0x0000000206177824 */ /* 0x000fe200078e0215 */
[----:B0-----:R-:W-:-:S03]  /*0800*/  IADD3 R16, P1, R7, R3, RZ ;  /* 0x0000000307107210 */ /* 0x001fc60007f3e0ff */
[----:B------:R-:W-:Y:S01]  /*0810*/  IMAD R53, R6, 0x2, R23 ;  /* 0x0000000206357824 */ /* 0x000fe200078e0217 */
[----:B------:R-:W-:-:S03]  /*0820*/  LEA.HI.X.SX32 R15, R41, R4, 0x1, P0 ;  /* 0x00000004290f7211 */ /* 0x000fc600000f0eff */
[C---:B------:R-:W-:Y:S01]  /*0830*/  IMAD R41, R6.reuse, 0x2, R53 ;  /* 0x0000000206297824 */ /* 0x040fe200078e0235 */
[-C--:B------:R-:W-:Y:S01]  /*0840*/  LEA.HI.X.SX32 R17, R7, R4.reuse, 0x1, P1 ;  /* 0x0000000407117211 */ /* 0x080fe200008f0eff */
[----:B------:R0:W4:Y:S02]  /*0850*/  LDG.E.U8 R0, desc[UR6][R14.64] ;  /* 0x000000060e007981 */ /* 0x000124000c1e1100 */
[C---:B------:R-:W-:Y:S01]  /*0860*/  IMAD R7, R6.reuse, 0x2, R41 ;  /* 0x0000000206077824 */ /* 0x040fe200078e0229 */
[C---:B------:R-:W-:Y:S01]  /*0870*/  IADD3 R8, P0, R25.reuse, R3, RZ ;  /* 0x0000000319087210 */ /* 0x040fe20007f1e0ff */
[----:B------:R0:W4:Y:S02]  /*0880*/  LDG.E.U8 R252, desc[UR6][R16.64] ;  /* 0x0000000610fc7981 */ /* 0x000124000c1e1100 */
[----:B------:R-:W-:Y:S01]  /*0890*/  IMAD R55, R6, 0x2, R7 ;  /* 0x0000000206377824 */ /* 0x000fe200078e0207 */
[----:B------:R-:W-:-:S03]  /*08a0*/  LEA.HI.X.SX32 R9, R25, R4, 0x1, P0 ;  /* 0x0000000419097211 */ /* 0x000fc600000f0eff */
[C---:B------:R-:W-:Y:S01]  /*08b0*/  IMAD R57, R6.reuse, 0x2, R55 ;  /* 0x0000000206397824 */ /* 0x040fe200078e0237 */
[-C--:B------:R-:W-:Y:S01]  /*08c0*/  IADD3 R10, P0, R27, R3.reuse, RZ ;  /* 0x000000031b0a7210 */ /* 0x080fe20007f1e0ff */
[----:B------:R0:W4:Y:S01]  /*08d0*/  LDG.E.U8 R251, desc[UR6][R8.64] ;  /* 0x0000000608fb7981 */ /* 0x000122000c1e1100 */
[-C--:B-1----:R-:W-:Y:S01]  /*08e0*/  IADD3 R12, P1, R43, R3.reuse, RZ ;  /* 0x000000032b0c7210 */ /* 0x082fe20007f3e0ff */
[C---:B------:R-:W-:Y:S01]  /*08f0*/  IMAD R59, R6.reuse, 0x2, R57 ;  /* 0x00000002063b7824 */ /* 0x040fe200078e0239 */
[-C--:B------:R-:W-:Y:S02]  /*0900*/  LEA.HI.X.SX32 R11, R27, R4.reuse, 0x1, P0 ;  /* 0x000000041b0b7211 */ /* 0x080fe400000f0eff */
[-C--:B------:R-:W-:Y:S01]  /*0910*/  LEA.HI.X.SX32 R13, R43, R4.reuse, 0x1, P1 ;  /* 0x000000042b0d7211 */ /* 0x080fe200008f0eff */
[C---:B------:R-:W-:Y:S01]  /*0920*/  IMAD R43, R6.reuse, 0x2, R59 ;  /* 0x00000002062b7824 */ /* 0x040fe200078e023b */
[CC--:B0-----:R-:W-:Y:S01]  /*0930*/  IADD3 R14, P0, R31.reuse, R3.reuse, RZ ;  /* 0x000000031f0e7210 */ /* 0x0c1fe20007f1e0ff */
[----:B------:R0:W4:Y:S03]  /*0940*/  LDG.E.U8 R250, desc[UR6][R10.64] ;  /* 0x000000060afa7981 */ /* 0x000126000c1e1100 */
[-C--:B------:R-:W-:Y:S01]  /*0950*/  LEA.HI.X.SX32 R15, R31, R4.reuse, 0x1, P0 ;  /* 0x000000041f0f7211 */ /* 0x080fe200000f0eff */
[C---:B------:R-:W-:Y:S01]  /*0960*/  IMAD R31, R6.reuse, 0x2, R43 ;  /* 0x00000002061f7824 */ /* 0x040fe200078e022b */
[-C--:B------:R-:W-:Y:S01]  /*0970*/  IADD3 R16, P0, R35, R3.reuse, RZ ;  /* 0x0000000323107210 */ /* 0x080fe20007f1e0ff */
[----:B------:R1:W4:Y:S02]  /*0980*/  LDG.E.U8 R249, desc[UR6][R12.64] ;  /* 0x000000060cf97981 */ /* 0x000324000c1e1100 */
[C---:B------:R-:W-:Y:S01]  /*0990*/  IMAD R61, R6.reuse, 0x2, R31 ;  /* 0x00000002063d7824 */ /* 0x040fe200078e021f */
[----:B------:R-:W-:Y:S01]  /*09a0*/  IADD3 R8, P1, R37, R3, RZ ;  /* 0x0000000325087210 */ /* 0x000fe20007f3e0ff */
[----:B------:R1:W4:Y:S01]  /*09b0*/  LDG.E.U8 R248, desc[UR6][R14.64] ;  /* 0x000000060ef87981 */ /* 0x000322000c1e1100 */
[-C--:B------:R-:W-:Y:S01]  /*09c0*/  LEA.HI.X.SX32 R17, R35, R4.reuse, 0x1, P0 ;  /* 0x0000000423117211 */ /* 0x080fe200000f0eff */
[----:B------:R-:W-:Y:S01]  /*09d0*/  IMAD R35, R6, 0x2, R61 ;  /* 0x0000000206237824 */ /* 0x000fe200078e023d */
[----:B------:R-:W-:-:S02]  /*09e0*/  LEA.HI.X.SX32 R9, R37, R4, 0x1, P1 ;  /* 0x0000000425097211 */ /* 0x000fc400008f0eff */
[CC--:B0-----:R-:W-:Y:S01]  /*09f0*/  IADD3 R10, P0, R45.reuse, R3.reuse, RZ ;  /* 0x000000032d0a7210 */ /* 0x0c1fe20007f1e0ff */
[C---:B------:R-:W-:Y:S01]  /*0a00*/  IMAD R37, R6.reuse, 0x2, R35 ;  /* 0x0000000206257824 */ /* 0x040fe200078e0223 */
[----:B------:R0:W4:Y:S02]  /*0a10*/  LDG.E.U8 R247, desc[UR6][R16.64] ;  /* 0x0000000610f77981 */ /* 0x000124000c1e1100 */
[-C--:B------:R-:W-:Y:S01]  /*0a20*/  LEA.HI.X.SX32 R11, R45, R4.reuse, 0x1, P0 ;  /* 0x000000042d0b7211 */ /* 0x080fe200000f0eff */
[C---:B------:R-:W-:Y:S01]  /*0a30*/  IMAD R45, R6.reuse, 0x2, R37 ;  /* 0x00000002062d7824 */ /* 0x040fe200078e0225 */
[-C--:B-1----:R-:W-:Y:S01]  /*0a40*/  IADD3 R12, P0, R33, R3.reuse, RZ ;  /* 0x00000003210c7210 */ /* 0x082fe20007f1e0ff */
[----:B------:R1:W4:Y:S02]  /*0a50*/  LDG.E.U8 R246, desc[UR6][R8.64] ;  /* 0x0000000608f67981 */ /* 0x000324000c1e1100 */
[C---:B------:R-:W-:Y:S01]  /*0a60*/  IMAD R63, R6.reuse, 0x2, R45 ;  /* 0x00000002063f7824 */ /* 0x040fe200078e022d */
[----:B------:R-:W-:Y:S01]  /*0a70*/  IADD3 R14, P1, R19, R3, RZ ;  /* 0x00000003130e7210 */ /* 0x000fe20007f3e0ff */
[----:B------:R-:W4:Y:S01]  /*0a80*/  LDG.E.U8 R245, desc[UR6][R10.64] ;  /* 0x000000060af57981 */ /* 0x000f22000c1e1100 */
        /* <DEDUP_REMOVED lines=8> */
[CC--:B-1----:R-:W-:Y:S01]  /*0b10*/  IADD3 R8, P0, R47.reuse, R3.reuse, RZ ;  /* 0x000000032f087210 */ /* 0x0c2fe20007f1e0ff */
[----:B------:R1:W4:Y:S02]  /*0b20*/  LDG.E.U8 R243, desc[UR6][R14.64] ;  /* 0x000000060ef37981 */ /* 0x000324000c1e1100 */
[C---:B------:R-:W-:Y:S01]  /*0b30*/  IMAD R65, R6.reuse, 0x2, R39 ;  /* 0x0000000206417824 */ /* 0x040fe200078e0227 */
[-C--:B------:R-:W-:Y:S01]  /*0b40*/  LEA.HI.X.SX32 R9, R47, R4.reuse, 0x1, P0 ;  /* 0x000000042f097211 */ /* 0x080fe200000f0eff */
[----:B------:R-:W4:Y:S02]  /*0b50*/  LDG.E.U8 R242, desc[UR6][R16.64] ;  /* 0x0000000610f27981 */ /* 0x000f24000c1e1100 */
[C---:B------:R-:W-:Y:S01]  /*0b60*/  IMAD R47, R6.reuse, 0x2, R65 ;  /* 0x00000002062f7824 */ /* 0x040fe200078e0241 */
[C---:B0-----:R-:W-:Y:S01]  /*0b70*/  IADD3 R12, P0, R21.reuse, R3, RZ ;  /* 0x00000003150c7210 */ /* 0x041fe20007f1e0ff */
[----:B------:R0:W4:Y:S02]  /*0b80*/  LDG.E.U8 R241, desc[UR6][R8.64] ;  /* 0x0000000608f17981 */ /* 0x000124000c1e1100 */
[----:B------:R-:W-:Y:S01]  /*0b90*/  IMAD R90, R6, 0x2, R47 ;  /* 0x00000002065a7824 */ /* 0x000fe200078e022f */
[----:B------:R-:W-:-:S02]  /*0ba0*/  LEA.HI.X.SX32 R13, R21, R4, 0x1, P0 ;  /* 0x00000004150d7211 */ /* 0x000fc400000f0eff */
[-C--:B------:R-:W-:Y:S02]  /*0bb0*/  IADD3 R10, P1, R5, R3.reuse, RZ ;  /* 0x00000003050a7210 */ /* 0x080fe40007f3e0ff */
[-C--:B-1----:R-:W-:Y:S01]  /*0bc0*/  IADD3 R14, P0, R23, R3.reuse, RZ ;  /* 0x00000003170e7210 */ /* 0x082fe20007f1e0ff */
[----:B------:R-:W4:Y:S01]  /*0bd0*/  LDG.E.U8 R239, desc[UR6][R12.64] ;  /* 0x000000060cef7981 */ /* 0x000f22000c1e1100 */
[-C--:B------:R-:W-:Y:S02]  /*0be0*/  LEA.HI.X.SX32 R11, R5, R4.reuse, 0x1, P1 ;  /* 0x00000004050b7211 */ /* 0x080fe400008f0eff */
[----:B------:R-:W-:Y:S02]  /*0bf0*/  LEA.HI.X.SX32 R15, R23, R4, 0x1, P0 ;  /* 0x00000004170f7211 */ /* 0x000fe400000f0eff */
[-C--:B0-----:R-:W-:Y:S01]  /*0c00*/  IADD3 R8, P0, R41, R3.reuse, RZ ;  /* 0x0000000329087210 */ /* 0x081fe20007f1e0ff */
[----:B------:R0:W4:Y:S01]  /*0c10*/  LDG.E.U8 R240, desc[UR6][R10.64] ;  /* 0x000000060af07981 */ /* 0x000122000c1e1100 */
[----:B------:R-:W-:-:S02]  /*0c20*/  IADD3 R16, P1, R53, R3, RZ ;  /* 0x0000000335107210 */ /* 0x000fc40007f3e0ff */
[-C--:B------:R-:W-:Y:S01]  /*0c30*/  LEA.HI.X.SX32 R9, R41, R4.reuse, 0x1, P0 ;  /* 0x0000000429097211 */ /* 0x080fe200000f0eff */
[----:B------:R1:W4:Y:S01]  /*0c40*/  LDG.E.U8 R238, desc[UR6][R14.64] ;  /* 0x000000060eee7981 */ /* 0x000322000c1e1100 */
[----:B------:R-:W-:Y:S02]  /*0c50*/  LEA.HI.X.SX32 R17, R53, R4, 0x1, P1 ;  /* 0x0000000435117211 */ /* 0x000fe400008f0eff */
[----:B0-----:R-:W-:-:S03]  /*0c60*/  IADD3 R10, P0, R7, R3, RZ ;  /* 0x00000003070a7210 */ /* 0x001fc60007f1e0ff */
[----:B------:R0:W4:Y:S01]  /*0c70*/  LDG.E.U8 R237, desc[UR6][R16.64] ;  /* 0x0000000610ed7981 */ /* 0x000122000c1e1100 */
[----:B------:R-:W-:-:S03]  /*0c80*/  LEA.HI.X.SX32 R11, R7, R4, 0x1, P0 ;  /* 0x00000004070b7211 */ /* 0x000fc600000f0eff */
[----:B------:R0:W4:Y:S01]  /*0c90*/  LDG.E.U8 R236, desc[UR6][R8.64] ;  /* 0x0000000608ec7981 */ /* 0x000122000c1e1100 */
[-C--:B-1----:R-:W-:Y:S02]  /*0ca0*/  IADD3 R14, P0, R57, R3.reuse, RZ ;  /* 0x00000003390e7210 */ /* 0x082fe40007f1e0ff */
[-C--:B------:R-:W-:Y:S01]  /*0cb0*/  IADD3 R12, P1, R55, R3.reuse, RZ ;  /* 0x00000003370c7210 */ /* 0x080fe20007f3e0ff */
[----:B------:R1:W4:Y:S01]  /*0cc0*/  LDG.E.U8 R235, desc[UR6][R10.64] ;  /* 0x000000060aeb7981 */ /* 0x000322000c1e1100 */
[-C--:B------:R-:W-:Y:S02]  /*0cd0*/  LEA.HI.X.SX32 R15, R57, R4.reuse, 0x1, P0 ;  /* 0x00000004390f7211 */ /* 0x080fe400000f0eff */
[----:B------:R-:W-:Y:S02]  /*0ce0*/  LEA.HI.X.SX32 R13, R55, R4, 0x1, P1 ;  /* 0x00000004370d7211 */ /* 0x000fe400008f0eff */
[-C--:B0-----:R-:W-:Y:S01]  /*0cf0*/  IADD3 R16, P0, R59, R3.reuse, RZ ;  /* 0x000000033b107210 */ /* 0x081fe20007f1e0ff */
[----:B------:R0:W4:Y:S01]  /*0d00*/  LDG.E.U8 R233, desc[UR6][R14.64] ;  /* 0x000000060ee97981 */ /* 0x000122000c1e1100 */
[----:B------:R-:W-:-:S02]  /*0d10*/  IADD3 R8, P1, R43, R3, RZ ;  /* 0x000000032b087210 */ /* 0x000fc40007f3e0ff */
[-C--:B------:R-:W-:Y:S01]  /*0d20*/  LEA.HI.X.SX32 R17, R59, R4.reuse, 0x1, P0 ;  /* 0x000000043b117211 */ /* 0x080fe200000f0eff */
[----:B------:R0:W4:Y:S01]  /*0d30*/  LDG.E.U8 R234, desc[UR6][R12.64] ;  /* 0x000000060cea7981 */ /* 0x000122000c1e1100 */
[-C--:B------:R-:W-:Y:S02]  /*0d40*/  LEA.HI.X.SX32 R9, R43, R4.reuse, 0x1, P1 ;  /* 0x000000042b097211 */ /* 0x080fe400008f0eff */
[CC--:B-1----:R-:W-:Y:S01]  /*0d50*/  IADD3 R10, P0, R31.reuse, R3.reuse, RZ ;  /* 0x000000031f0a7210 */ /* 0x0c2fe20007f1e0ff */
[----:B------:R1:W4:Y:S03]  /*0d60*/  LDG.E.U8 R232, desc[UR6][R16.64] ;  /* 0x0000000610e87981 */ /* 0x000326000c1e1100 */
[----:B------:R-:W-:Y:S01]  /*0d70*/  LEA.HI.X.SX32 R11, R31, R4, 0x1, P0 ;  /* 0x000000041f0b7211 */ /* 0x000fe200000f0eff */
[----:B------:R1:W4:Y:S01]  /*0d80*/  LDG.E.U8 R231, desc[UR6][R8.64] ;  /* 0x0000000608e77981 */ /* 0x000322000c1e1100 */
[----:B0-----:R-:W-:-:S02]  /*0d90*/  IADD3 R14, P1, R35, R3, RZ ;  /* 0x00000003230e7210 */ /* 0x001fc40007f3e0ff */
[-C--:B------:R-:W-:Y:S01]  /*0da0*/  IADD3 R12, P0, R61, R3.reuse, RZ ;  /* 0x000000033d0c7210 */ /* 0x080fe20007f1e0ff */
[----:B------:R0:W4:Y:S01]  /*0db0*/  LDG.E.U8 R230, desc[UR6][R10.64] ;  /* 0x000000060ae67981 */ /* 0x000122000c1e1100 */
[-C--:B------:R-:W-:Y:S02]  /*0dc0*/  LEA.HI.X.SX32 R15, R35, R4.reuse, 0x1, P1 ;  /* 0x00000004230f7211 */ /* 0x080fe400008f0eff */
[-C--:B------:R-:W-:Y:S02]  /*0dd0*/  LEA.HI.X.SX32 R13, R61, R4.reuse, 0x1, P0 ;  /* 0x000000043d0d7211 */ /* 0x080fe400000f0eff */
[CC--:B-1----:R-:W-:Y:S01]  /*0de0*/  IADD3 R16, P0, R37.reuse, R3.reuse, RZ ;  /* 0x0000000325107210 */ /* 0x0c2fe20007f1e0ff */
[----:B------:R-:W4:Y:S03]  /*0df0*/  LDG.E.U8 R228, desc[UR6][R14.64] ;  /* 0x000000060ee47981 */ /* 0x000f26000c1e1100 */
[----:B------:R-:W-:Y:S01]  /*0e00*/  LEA.HI.X.SX32 R17, R37, R4, 0x1, P0 ;  /* 0x0000000425117211 */ /* 0x000fe200000f0eff */
[----:B------:R1:W4:Y:S01]  /*0e10*/  LDG.E.U8 R229, desc[UR6][R12.64] ;  /* 0x000000060ce57981 */ /* 0x000322000c1e1100 */
[----:B------:R-:W-:-:S03]  /*0e20*/  IADD3 R8, P0, R45, R3, RZ ;  /* 0x000000032d087210 */ /* 0x000fc60007f1e0ff */
[----:B---3--:R-:W-:Y:S04]  /*0e30*/  STL [R1+0x18], R26 ;  /* 0x0000181a01007387 */ /* 0x008fe80000100800 */
[----:B--2---:R2:W-:Y:S01]  /*0e40*/  STL [R1+0x14], R24 ;  /* 0x0000141801007387 */ /* 0x0045e20000100800 */
[----:B0-----:R-:W-:-:S03]  /*0e50*/  IADD3 R10, P1, R63, R3, RZ ;  /* 0x000000033f0a7210 */ /* 0x001fc60007f3e0ff */
[----:B------:R0:W3:Y:S01]  /*0e60*/  LDG.E.U8 R227, desc[UR6][R16.64] ;  /* 0x0000000610e37981 */ /* 0x0000e2000c1e1100 */
[----:B--2---:R-:W-:-:S04]  /*0e70*/  IMAD R24, R6, 0x2, R90 ;  /* 0x0000000206187824 */ /* 0x004fc800078e025a */
[----:B------:R-:W-:-:S04]  /*0e80*/  IMAD R25, R6, 0x2, R24 ;  /* 0x0000000206197824 */ /* 0x000fc800078e0218 */
[C---:B------:R-:W-:Y:S01]  /*0e90*/  IMAD R26, R6.reuse, 0x2, R25 ;  /* 0x00000002061a7824 */ /* 0x040fe200078e0219 */
[----:B-----5:R-:W-:Y:S03]  /*0ea0*/  STL [R1+0x10], R22 ;  /* 0x0000101601007387 */ /* 0x020fe60000100800 */
[C---:B------:R-:W-:Y:S01]  /*0eb0*/  IMAD R27, R6.reuse, 0x2, R26 ;  /* 0x00000002061b7824 */ /* 0x040fe200078e021a */
[----:B----4-:R2:W-:Y:S03]  /*0ec0*/  STL [R1+0xc], R20 ;  /* 0x00000c1401007387 */ /* 0x0105e60000100800 */
[----:B--2---:R-:W-:-:S04]  /*0ed0*/  IMAD R20, R6, 0x2, R27 ;  /* 0x0000000206147824 */ /* 0x004fc800078e021b */
        /* <DEDUP_REMOVED lines=12> */
[----:B------:R-:W-:-:S03]  /*0fa0*/  LEA.HI.X.SX32 R9, R45, R4, 0x1, P0 ;  /* 0x000000042d097211 */ /* 0x000fc600000f0eff */
[C---:B------:R-:W-:Y:S01]  /*0fb0*/  IMAD R71, R6.reuse, 0x2, R37 ;  /* 0x0000000206477824 */ /* 0x040fe200078e0225 */
[C---:B-1----:R-:W-:Y:S01]  /*0fc0*/  IADD3 R12, P0, R33.reuse, R3, RZ ;  /* 0x00000003210c7210 */ /* 0x042fe20007f1e0ff */
[----:B------:R1:W2:Y:S02]  /*0fd0*/  LDG.E.U8 R226, desc[UR6][R8.64] ;  /* 0x0000000608e27981 */ /* 0x0002a4000c1e1100 */
[----:B------:R-:W-:Y:S01]  /*0fe0*/  IMAD R45, R6, 0x2, R71 ;  /* 0x00000002062d7824 */ /* 0x000fe200078e0247 */
[----:B------:R-:W-:-:S03]  /*0ff0*/  LEA.HI.X.SX32 R13, R33, R4, 0x1, P0 ;  /* 0x00000004210d7211 */ /* 0x000fc600000f0eff */
[C---:B------:R-:W-:Y:S01]  /*1000*/  IMAD R73, R6.reuse, 0x2, R45 ;  /* 0x0000000206497824 */ /* 0x040fe200078e022d */
[----:B------:R-:W-:Y:S01]  /*1010*/  IADD3 R14, P0, R19, R3, RZ ;  /* 0x00000003130e7210 */ /* 0x000fe20007f1e0ff */
[----:B------:R4:W5:Y:S02]  /*1020*/  LDG.E.U8 R224, desc[UR6][R12.64] ;  /* 0x000000060ce07981 */ /* 0x000964000c1e1100 */
[----:B------:R-:W-:Y:S01]  /*1030*/  IMAD R33, R6, 0x2, R73 ;  /* 0x0000000206217824 */ /* 0x000fe200078e0249 */
[----:B------:R-:W-:-:S03]  /*1040*/  LEA.HI.X.SX32 R11, R63, R4, 0x1, P1 ;  /* 0x000000043f0b7211 */ /* 0x000fc600008f0eff */
[C---:B------:R-:W-:Y:S01]  /*1050*/  IMAD R75, R6.reuse, 0x2, R33 ;  /* 0x00000002064b7824 */ /* 0x040fe200078e0221 */
[-C--:B0-----:R-:W-:Y:S01]  /*1060*/  IADD3 R16, P1, R39, R3.reuse, RZ ;  /* 0x0000000327107210 */ /* 0x081fe20007f3e0ff */
[----:B------:R0:W5:Y:S01]  /*1070*/  LDG.E.U8 R225, desc[UR6][R10.64] ;  /* 0x000000060ae17981 */ /* 0x000162000c1e1100 */
[-C--:B------:R-:W-:Y:S01]  /*1080*/  LEA.HI.X.SX32 R15, R19, R4.reuse, 0x1, P0 ;  /* 0x00000004130f7211 */ /* 0x080fe200000f0eff */
[C---:B------:R-:W-:Y:S01]  /*1090*/  IMAD R19, R6.reuse, 0x2, R75 ;  /* 0x0000000206137824 */ /* 0x040fe200078e024b */
[-C--:B------:R-:W-:Y:S02]  /*10a0*/  LEA.HI.X.SX32 R17, R39, R4.reuse, 0x1, P1 ;  /* 0x0000000427117211 */ /* 0x080fe400008f0eff */
[-C--:B-1----:R-:W-:Y:S01]  /*10b0*/  IADD3 R8, P0, R65, R3.reuse, RZ ;  /* 0x0000000341087210 */ /* 0x082fe20007f1e0ff */
[C---:B------:R-:W-:Y:S01]  /*10c0*/  IMAD R39, R6.reuse, 0x2, R19 ;  /* 0x0000000206277824 */ /* 0x040fe200078e0213 */
[-C--:B----4-:R-:W-:Y:S01]  /*10d0*/  IADD3 R12, P1, R5, R3.reuse, RZ ;  /* 0x00000003050c7210 */ /* 0x090fe20007f3e0ff */
[----:B------:R1:W4:Y:S01]  /*10e0*/  LDG.E.U8 R223, desc[UR6][R14.64] ;  /* 0x000000060edf7981 */ /* 0x000322000c1e1100 */
[-C--:B------:R-:W-:Y:S01]  /*10f0*/  LEA.HI.X.SX32 R9, R65, R4.reuse, 0x1, P0 ;  /* 0x0000000441097211 */ /* 0x080fe200000f0eff */
[C---:B------:R-:W-:Y:S01]  /*1100*/  IMAD R65, R6.reuse, 0x2, R39 ;  /* 0x0000000206417824 */ /* 0x040fe200078e0227 */
[CC--:B0-----:R-:W-:Y:S01]  /*1110*/  IADD3 R10, P0, R47.reuse, R3.reuse, RZ ;  /* 0x000000032f0a7210 */ /* 0x0c1fe20007f1e0ff */
[----:B------:R-:W4:Y:S02]  /*1120*/  LDG.E.U8 R222, desc[UR6][R16.64] ;  /* 0x0000000610de7981 */ /* 0x000f24000c1e1100 */
[C---:B------:R-:W-:Y:S01]  /*1130*/  IMAD R77, R6.reuse, 0x2, R65 ;  /* 0x00000002064d7824 */ /* 0x040fe200078e0241 */
[-C--:B------:R-:W-:Y:S01]  /*1140*/  LEA.HI.X.SX32 R11, R47, R4.reuse, 0x1, P0 ;  /* 0x000000042f0b7211 */ /* 0x080fe200000f0eff */
[----:B------:R0:W4:Y:S02]  /*1150*/  LDG.E.U8 R221, desc[UR6][R8.64] ;  /* 0x0000000608dd7981 */ /* 0x000124000c1e1100 */
[C---:B------:R-:W-:Y:S01]  /*1160*/  IMAD R47, R6.reuse, 0x2, R77 ;  /* 0x00000002062f7824 */ /* 0x040fe200078e024d */
[----:B------:R-:W-:Y:S01]  /*1170*/  LEA.HI.X.SX32 R13, R5, R4, 0x1, P1 ;  /* 0x00000004050d7211 */ /* 0x000fe200008f0eff */
[----:B------:R0:W4:Y:S01]  /*1180*/  LDG.E.U8 R220, desc[UR6][R10.64] ;  /* 0x000000060adc7981 */ /* 0x000122000c1e1100 */
[----:B-1----:R-:W-:Y:S01]  /*1190*/  IADD3 R14, P0, R7, R3, RZ ;  /* 0x00000003070e7210 */ /* 0x002fe20007f1e0ff */
[----:B------:R-:W-:-:S02]  /*11a0*/  IMAD R5, R6, 0x2, R47 ;  /* 0x0000000206057824 */ /* 0x000fc400078e022f */
[----:B------:R1:W3:Y:S01]  /*11b0*/  LDG.E.U8 R48, desc[UR6][R12.64] ;  /* 0x000000060c307981 */ /* 0x0002e2000c1e1100 */
[----:B------:R-:W-:Y:S01]  /*11c0*/  LEA.HI.X.SX32 R15, R7, R4, 0x1, P0 ;  /* 0x00000004070f7211 */ /* 0x000fe200000f0eff */
[----:B------:R-:W-:Y:S01]  /*11d0*/  IMAD R7, R6, 0x2, R5 ;  /* 0x0000000206077824 */ /* 0x000fe200078e0205 */
[----:B0-----:R-:W-:-:S03]  /*11e0*/  IADD3 R8, P1, R41, R3, RZ ;  /* 0x0000000329087210 */ /* 0x001fc60007f3e0ff */
[C---:B------:R-:W-:Y:S01]  /*11f0*/  IMAD R79, R6.reuse, 0x2, R7 ;  /* 0x00000002064f7824 */ /* 0x040fe200078e0207 */
[-C--:B------:R-:W-:Y:S01]  /*1200*/  LEA.HI.X.SX32 R9, R41, R4.reuse, 0x1, P1 ;  /* 0x0000000429097211 */ /* 0x080fe200008f0eff */
[----:B------:R-:W2:Y:S02]  /*1210*/  LDG.E.U8 R57, desc[UR6][R14.64] ;  /* 0x000000060e397981 */ /* 0x000ea4000c1e1100 */
[C---:B------:R-:W-:Y:S01]  /*1220*/  IMAD R81, R6.reuse, 0x2, R79 ;  /* 0x0000000206517824 */ /* 0x040fe200078e024f */
[CC--:B------:R-:W-:Y:S01]  /*1230*/  IADD3 R16, P0, R23.reuse, R3.reuse, RZ ;  /* 0x0000000317107210 */ /* 0x0c0fe20007f1e0ff */
[----:B------:R-:W5:Y:S02]  /*1240*/  LDG.E.U8 R61, desc[UR6][R8.64] ;  /* 0x00000006083d7981 */ /* 0x000f64000c1e1100 */
[C---:B------:R-:W-:Y:S01]  /*1250*/  IMAD R41, R6.reuse, 0x2, R81 ;  /* 0x0000000206297824 */ /* 0x040fe200078e0251 */
[-C--:B------:R-:W-:Y:S02]  /*1260*/  LEA.HI.X.SX32 R17, R23, R4.reuse, 0x1, P0 ;  /* 0x0000000417117211 */ /* 0x080fe400000f0eff */
[-C--:B------:R-:W-:Y:S01]  /*1270*/  IADD3 R10, P0, R43, R3.reuse, RZ ;  /* 0x000000032b0a7210 */ /* 0x080fe20007f1e0ff */
[C---:B------:R-:W-:Y:S01]  /*1280*/  IMAD R83, R6.reuse, 0x2, R41 ;  /* 0x0000000206537824 */ /* 0x040fe200078e0229 */
[-C--:B------:R-:W-:Y:S01]  /*1290*/  IADD3 R62, P1, R55, R3.reuse, RZ ;  /* 0x00000003373e7210 */ /* 0x080fe20007f3e0ff */
[----:B------:R-:W4:Y:S01]  /*12a0*/  LDG.E.U8 R59, desc[UR6][R16.64] ;  /* 0x00000006103b7981 */ /* 0x000f22000c1e1100 */
[----:B------:R-:W-:Y:S01]  /*12b0*/  LEA.HI.X.SX32 R11, R43, R4, 0x1, P0 ;  /* 0x000000042b0b7211 */ /* 0x000fe200000f0eff */
[----:B------:R-:W-:Y:S01]  /*12c0*/  IMAD R85, R6, 0x2, R83 ;  /* 0x0000000206557824 */ /* 0x000fe200078e0253 */
[----:B-1----:R-:W-:-:S03]  /*12d0*/  IADD3 R12, P0, R31, R3, RZ ;  /* 0x000000031f0c7210 */ /* 0x002fc60007f1e0ff */
[C---:B------:R-:W-:Y:S01]  /*12e0*/  IMAD R87, R6.reuse, 0x2, R85 ;  /* 0x0000000206577824 */ /* 0x040fe200078e0255 */
[-C--:B------:R-:W-:Y:S01]  /*12f0*/  LEA.HI.X.SX32 R13, R31, R4.reuse, 0x1, P0 ;  /* 0x000000041f0d7211 */ /* 0x080fe200000f0eff */
[----:B------:R0:W2:Y:S01]  /*1300*/  LDG.E.U8 R53, desc[UR6][R10.64] ;  /* 0x000000060a357981 */ /* 0x0000a2000c1e1100 */
[-C--:B------:R-:W-:Y:S01]  /*1310*/  LEA.HI.X.SX32 R63, R55, R4.reuse, 0x1, P1 ;  /* 0x00000004373f7211 */ /* 0x080fe200008f0eff */
[C---:B------:R-:W-:Y:S01]  /*1320*/  IMAD R55, R6.reuse, 0x2, R87 ;  /* 0x0000000206377824 */ /* 0x040fe200078e0257 */
[CC--:B------:R-:W-:Y:S01]  /*1330*/  IADD3 R68, P0, R67.reuse, R3.reuse, RZ ;  /* 0x0000000343447210 */ /* 0x0c0fe20007f1e0ff */
[----:B------:R1:W5:Y:S03]  /*1340*/  LDG.E.U8 R60, desc[UR6][R12.64] ;  /* 0x000000060c3c7981 */ /* 0x000366000c1e1100 */
[----:B------:R-:W-:Y:S01]  /*1350*/  LEA.HI.X.SX32 R69, R67, R4, 0x1, P0 ;  /* 0x0000000443457211 */ /* 0x000fe200000f0eff */
[C---:B------:R-:W-:Y:S01]  /*1360*/  IMAD R67, R6.reuse, 0x2, R55 ;  /* 0x0000000206437824 */ /* 0x040fe200078e0237 */
[----:B------:R1:W5:Y:S03]  /*1370*/  LDG.E.U8 R62, desc[UR6][R62.64] ;  /* 0x000000063e3e7981 */ /* 0x000366000c1e1100 */
[C---:B------:R-:W-:Y:S01]  /*1380*/  IMAD R89, R6.reuse, 0x2, R67 ;  /* 0x0000000206597824 */ /* 0x040fe200078e0243 */
[-C--:B0-----:R-:W-:Y:S01]  /*1390*/  IADD3 R10, P1, R37, R3.reuse, RZ ;  /* 0x00000003250a7210 */ /* 0x081fe20007f3e0ff */
[----:B------:R0:W5:Y:S02]  /*13a0*/  LDG.E.U8 R68, desc[UR6][R68.64] ;  /* 0x0000000644447981 */ /* 0x000164000c1e1100 */
[----:B------:R-:W-:Y:S01]  /*13b0*/  IMAD R91, R6, 0x2, R89 ;  /* 0x00000002065b7824 */ /* 0x000fe200078e0259 */
[----:B------:R-:W-:-:S02]  /*13c0*/  IADD3 R8, P0, R35, R3, RZ ;  /* 0x0000000323087210 */ /* 0x000fc40007f1e0ff */
[-C--:B------:R-:W-:Y:S01]  /*13d0*/  LEA.HI.X.SX32 R11, R37, R4.reuse, 0x1, P1 ;  /* 0x00000004250b7211 */ /* 0x080fe200008f0eff */
[C---:B------:R-:W-:Y:S01]  /*13e0*/  IMAD R37, R6.reuse, 0x2, R91 ;  /* 0x0000000206257824 */ /* 0x040fe200078e025b */
[-C--:B------:R-:W-:Y:S02]  /*13f0*/  LEA.HI.X.SX32 R9, R35, R4.reuse, 0x1, P0 ;  /* 0x0000000423097211 */ /* 0x080fe400000f0eff */
[-C--:B-1----:R-:W-:Y:S01]  /*1400*/  IADD3 R12, P0, R71, R3.reuse, RZ ;  /* 0x00000003470c7210 */ /* 0x082fe20007f1e0ff */
[C---:B------:R-:W-:Y:S01]  /*1410*/  IMAD R63, R6.reuse, 0x2, R37 ;  /* 0x00000002063f7824 */ /* 0x040fe200078e0225 */
[-C--:B------:R-:W-:Y:S01]  /*1420*/  IADD3 R16, P1, R73, R3.reuse, RZ ;  /* 0x0000000349107210 */ /* 0x080fe20007f3e0ff */
[----:B------:R1:W5:Y:S01]  /*1430*/  LDG.E.U8 R108, desc[UR6][R8.64] ;  /* 0x00000006086c7981 */ /* 0x000362000c1e1100 */
[-C--:B------:R-:W-:Y:S01]  /*1440*/  LEA.HI.X.SX32 R13, R71, R4.reuse, 0x1, P0 ;  /* 0x00000004470d7211 */ /* 0x080fe200000f0eff */
[C---:B------:R-:W-:Y:S01]  /*1450*/  IMAD R71, R6.reuse, 0x2, R63 ;  /* 0x0000000206477824 */ /* 0x040fe200078e023f */
[CC--:B------:R-:W-:Y:S01]  /*1460*/  IADD3 R14, P0, R45.reuse, R3.reuse, RZ ;  /* 0x000000032d0e7210 */ /* 0x0c0fe20007f1e0ff */
[----:B------:R1:W5:Y:S02]  /*1470*/  LDG.E.U8 R107, desc[UR6][R10.64] ;  /* 0x000000060a6b7981 */ /* 0x000364000c1e1100 */
[C---:B0-----:R-:W-:Y:S01]  /*1480*/  IMAD R69, R6.reuse, 0x2, R71 ;  /* 0x0000000206457824 */ /* 0x041fe200078e0247 */
[-C--:B------:R-:W-:Y:S01]  /*1490*/  LEA.HI.X.SX32 R15, R45, R4.reuse, 0x1, P0 ;  /* 0x000000042d0f7211 */ /* 0x080fe200000f0eff */
[----:B------:R-:W5:Y:S01]  /*14a0*/  LDG.E.U8 R106, desc[UR6][R12.64] ;  /* 0x000000060c6a7981 */ /* 0x000f62000c1e1100 */
[-C--:B------:R-:W-:Y:S01]  /*14b0*/  LEA.HI.X.SX32 R17, R73, R4.reuse, 0x1, P1 ;  /* 0x0000000449117211 */ /* 0x080fe200008f0eff */
[C---:B------:R-:W-:Y:S01]  /*14c0*/  IMAD R73, R6.reuse, 0x2, R69 ;  /* 0x0000000206497824 */ /* 0x040fe200078e0245 */
[CC--:B-1----:R-:W-:Y:S01]  /*14d0*/  IADD3 R8, P0, R33.reuse, R3.reuse, RZ ;  /* 0x0000000321087210 */ /* 0x0c2fe20007f1e0ff */
[----:B------:R0:W5:Y:S03]  /*14e0*/  LDG.E.U8 R105, desc[UR6][R14.64] ;  /* 0x000000060e697981 */ /* 0x000166000c1e1100 */
[-C--:B------:R-:W-:Y:S01]  /*14f0*/  LEA.HI.X.SX32 R9, R33, R4.reuse, 0x1, P0 ;  /* 0x0000000421097211 */ /* 0x080fe200000f0eff */
[C---:B------:R-:W-:Y:S01]  /*1500*/  IMAD R33, R6.reuse, 0x2, R73 ;  /* 0x0000000206217824 */ /* 0x040fe200078e0249 */
[CC--:B------:R-:W-:Y:S01]  /*1510*/  IADD3 R10, P0, R75.reuse, R3.reuse, RZ ;  /* 0x000000034b0a7210 */ /* 0x0c0fe20007f1e0ff */
[----:B------:R1:W5:Y:S02]  /*1520*/  LDG.E.U8 R104, desc[UR6][R16.64] ;  /* 0x0000000610687981 */ /* 0x000364000c1e1100 */
[C---:B------:R-:W-:Y:S01]  /*1530*/  IMAD R93, R6.reuse, 0x2, R33 ;  /* 0x00000002065d7824 */ /* 0x040fe200078e0221 */
[-C--:B------:R-:W-:Y:S01]  /*1540*/  LEA.HI.X.SX32 R11, R75, R4.reuse, 0x1, P0 ;  /* 0x000000044b0b7211 */ /* 0x080fe200000f0eff */
[----:B------:R1:W-:Y:S02]  /*1550*/  STL [R1+0x8], R18 ;  /* 0x0000081201007387 */ /* 0x0003e40000100800 */
[C---:B------:R-:W-:Y:S01]  /*1560*/  IMAD R75, R6.reuse, 0x2, R93 ;  /* 0x00000002064b7824 */ /* 0x040fe200078e025d */
[-C--:B0-----:R-:W-:Y:S01]  /*1570*/  IADD3 R14, P0, R39, R3.reuse, RZ ;  /* 0x00000003270e7210 */ /* 0x081fe20007f1e0ff */
[----:B------:R0:W5:Y:S02]  /*1580*/  LDG.E.U8 R102, desc[UR6][R10.64] ;  /* 0x000000060a667981 */ /* 0x000164000c1e1100 */
[C---:B------:R-:W-:Y:S01]  /*1590*/  IMAD R95, R6.reuse, 0x2, R75 ;  /* 0x00000002065f7824 */ /* 0x040fe200078e024b */
[----:B------:R-:W-:Y:S01]  /*15a0*/  IADD3 R12, P1, R19, R3, RZ ;  /* 0x00000003130c7210 */ /* 0x000fe20007f3e0ff */
[----:B------:R0:W5:Y:S02]  /*15b0*/  LDG.E.U8 R103, desc[UR6][R8.64] ;  /* 0x0000000608677981 */ /* 0x000164000c1e1100 */
[----:B------:R-:W-:Y:S01]  /*15c0*/  IMAD R97, R6, 0x2, R95 ;  /* 0x0000000206617824 */ /* 0x000fe200078e025f */
[----:B------:R-:W-:-:S02]  /*15d0*/  LEA.HI.X.SX32 R15, R39, R4, 0x1, P0 ;  /* 0x00000004270f7211 */ /* 0x000fc400000f0eff */
[-C--:B-1----:R-:W-:Y:S01]  /*15e0*/  IADD3 R16, P0, R65, R3.reuse, RZ ;  /* 0x0000000341107210 */ /* 0x082fe20007f1e0ff */
[C---:B------:R-:W-:Y:S01]  /*15f0*/  IMAD R99, R6.reuse, 0x2, R97 ;  /* 0x0000000206637824 */ /* 0x040fe200078e0261 */
[-C--:B------:R-:W-:Y:S01]  /*1600*/  LEA.HI.X.SX32 R13, R19, R4.reuse, 0x1, P1 ;  /* 0x00000004130d7211 */ /* 0x080fe200008f0eff */
[----:B------:R-:W-:Y:S01]  /*1610*/  STL [R1+0x4], R2 ;  /* 0x0000040201007387 */ /* 0x000fe20000100800 */
[-C--:B------:R-:W-:Y:S02]  /*1620*/  IADD3 R18, P1, R77, R3.reuse, RZ ;  /* 0x000000034d127210 */ /* 0x080fe40007f3e0ff */
[-C--:B------:R-:W-:Y:S01]  /*1630*/  LEA.HI.X.SX32 R17, R65, R4.reuse, 0x1, P0 ;  /* 0x0000000441117211 */ /* 0x080fe200000f0eff */
[C---:B------:R-:W-:Y:S01]  /*1640*/  IMAD R65, R6.reuse, 0x2, R99 ;  /* 0x0000000206417824 */ /* 0x040fe200078e0263 */
[----:B------:R-:W-:Y:S01]  /*1650*/  LEA.HI.X.SX32 R19, R77, R4, 0x1, P1 ;  /* 0x000000044d137211 */ /* 0x000fe200008f0eff */
[----:B------:R1:W5:Y:S01]  /*1660*/  LDG.E.U8 R101, desc[UR6][R12.64] ;  /* 0x000000060c657981 */ /* 0x000362000c1e1100 */
[----:B0-----:R-:W-:Y:S01]  /*1670*/  IADD3 R10, P0, R47, R3, RZ ;  /* 0x000000032f0a7210 */ /* 0x001fe20007f1e0ff */
[----:B------:R-:W-:-:S02]  /*1680*/  IMAD R77, R6, 0x2, R65 ;  /* 0x00000002064d7824 */ /* 0x000fc400078e0241 */
[----:B------:R0:W-:Y:S01]  /*1690*/  STL [R1], R0 ;  /* 0x0000000001007387 */ /* 0x0001e20000100800 */
[-C--:B------:R-:W-:Y:S01]  /*16a0*/  LEA.HI.X.SX32 R11, R47, R4.reuse, 0x1, P0 ;  /* 0x000000042f0b7211 */ /* 0x080fe200000f0eff */
[C---:B------:R-:W-:Y:S01]  /*16b0*/  IMAD R47, R6.reuse, 0x2, R77 ;  /* 0x00000002062f7824 */ /* 0x040fe200078e024d */
[CC--:B------:R-:W-:Y:S01]  /*16c0*/  IADD3 R30, P0, R5.reuse, R3.reuse, RZ ;  /* 0x00000003051e7210 */ /* 0x0c0fe20007f1e0ff */
[----:B------:R-:W5:Y:S02]  /*16d0*/  LDG.E.U8 R219, desc[UR6][R14.64] ;  /* 0x000000060edb7981 */ /* 0x000f64000c1e1100 */
[C---:B------:R-:W-:Y:S01]  /*16e0*/  IMAD R117, R6.reuse, 0x2, R47 ;  /* 0x0000000206757824 */ /* 0x040fe200078e022f */
[----:B------:R-:W-:Y:S01]  /*16f0*/  LEA.HI.X.SX32 R31, R5, R4, 0x1, P0 ;  /* 0x00000004051f7211 */ /* 0x000fe200000f0eff */
[----:B------:R0:W5:Y:S02]  /*1700*/  LDG.E.U8 R216, desc[UR6][R10.64] ;  /* 0x000000060ad87981 */ /* 0x000164000c1e1100 */
[C---:B------:R-:W-:Y:S01]  /*1710*/  IMAD R5, R6.reuse, 0x2, R117 ;  /* 0x0000000206057824 */ /* 0x040fe200078e0275 */
[-C--:B------:R-:W-:Y:S01]  /*1720*/  IADD3 R8, P1, R7, R3.reuse, RZ ;  /* 0x0000000307087210 */ /* 0x080fe20007f3e0ff */
[----:B------:R0:W5:Y:S02]  /*1730*/  LDG.E.U8 R217, desc[UR6][R18.64] ;  /* 0x0000000612d97981 */ /* 0x000164000c1e1100 */
[C---:B------:R-:W-:Y:S01]  /*1740*/  IMAD R23, R6.reuse, 0x2, R5 ;  /* 0x0000000206177824 */ /* 0x040fe200078e0205 */
[----:B-1----:R-:W-:Y:S01]  /*1750*/  IADD3 R12, P0, R79, R3, RZ ;  /* 0x000000034f0c7210 */ /* 0x002fe20007f1e0ff */
[----:B------:R1:W5:Y:S02]  /*1760*/  LDG.E.U8 R218, desc[UR6][R16.64] ;  /* 0x0000000610da7981 */ /* 0x000364000c1e1100 */
[----:B------:R-:W-:-:S02]  /*1770*/  IMAD R43, R6, 0x2, R23 ;  /* 0x00000002062b7824 */ /* 0x000fc400078e0217 */
[----:B------:R-:W5:Y:S02]  /*1780*/  LDG.E.U8 R215, desc[UR6][R30.64] ;  /* 0x000000061ed77981 */ /* 0x000f64000c1e1100 */
[----:B------:R-:W-:-:S04]  /*1790*/  IMAD R44, R6, 0x2, R43 ;  /* 0x00000002062c7824 */ /* 0x000fc800078e022b */
[----:B------:R-:W-:-:S04]  /*17a0*/  IMAD R45, R6, 0x2, R44 ;  /* 0x00000002062d7824 */ /* 0x000fc800078e022c */
[----:B0-----:R-:W-:Y:S01]  /*17b0*/  IMAD R0, R6, 0x2, R45 ;  /* 0x0000000206007824 */ /* 0x001fe200078e022d */
[----:B------:R-:W-:-:S03]  /*17c0*/  LEA.HI.X.SX32 R9, R7, R4, 0x1, P1 ;  /* 0x0000000407097211 */ /* 0x000fc600008f0eff */
[C---:B------:R-:W-:Y:S01]  /*17d0*/  IMAD R39, R6.reuse, 0x2, R0 ;  /* 0x0000000206277824 */ /* 0x040fe200078e0200 */
[CC--:B------:R-:W-:Y:S01]  /*17e0*/  IADD3 R10, P1, R41.reuse, R3.reuse, RZ ;  /* 0x00000003290a7210 */ /* 0x0c0fe20007f3e0ff */
[----:B------:R0:W5:Y:S02]  /*17f0*/  LDG.E.U8 R214, desc[UR6][R8.64] ;  /* 0x0000000608d67981 */ /* 0x000164000c1e1100 */
[C---:B------:R-:W-:Y:S01]  /*1800*/  IMAD R40, R6.reuse, 0x2, R39 ;  /* 0x0000000206287824 */ /* 0x040fe200078e0227 */
[-C--:B------:R-:W-:Y:S02]  /*1810*/  LEA.HI.X.SX32 R11, R41, R4.reuse, 0x1, P1 ;  /* 0x00000004290b7211 */ /* 0x080fe400008f0eff */
[-C--:B------:R-:W-:Y:S01]  /*1820*/  LEA.HI.X.SX32 R13, R79, R4.reuse, 0x1, P0 ;  /* 0x000000044f0d7211 */ /* 0x080fe200000f0eff */
[C---:B------:R-:W-:Y:S01]  /*1830*/  IMAD R41, R6.reuse, 0x2, R40 ;  /* 0x0000000206297824 */ /* 0x040fe200078e0228 */
[CC--:B------:R-:W-:Y:S01]  /*1840*/  IADD3 R14, P0, R81.reuse, R3.reuse, RZ ;  /* 0x00000003510e7210 */ /* 0x0c0fe20007f1e0ff */
[----:B------:R-:W5:Y:S02]  /*1850*/  LDG.E.U8 R211, desc[UR6][R10.64] ;  /* 0x000000060ad37981 */ /* 0x000f64000c1e1100 */
[C---:B------:R-:W-:Y:S01]  /*1860*/  IMAD R42, R6.reuse, 0x2, R41 ;  /* 0x00000002062a7824 */ /* 0x040fe200078e0229 */
[----:B------:R-:W-:Y:S01]  /*1870*/  LEA.HI.X.SX32 R15, R81, R4, 0x1, P0 ;  /* 0x00000004510f7211 */ /* 0x000fe200000f0eff */
[----:B------:R0:W5:Y:S01]  /*1880*/  LDG.E.U8 R213, desc[UR6][R12.64] ;  /* 0x000000060cd57981 */ /* 0x000162000c1e1100 */
[----:B------:R-:W-:Y:S01]  /*1890*/  IADD3 R18, P0, R83, R3, RZ ;  /* 0x0000000353127210 */ /* 0x000fe20007f1e0ff */
[----:B-1----:R-:W-:-:S02]  /*18a0*/  IMAD R16, R6, 0x2, R42 ;  /* 0x0000000206107824 */ /* 0x002fc400078e022a */
[----:B------:R1:W5:Y:S01]  /*18b0*/  LDG.E.U8 R212, desc[UR6][R14.64] ;  /* 0x000000060ed47981 */ /* 0x000362000c1e1100 */
[-C--:B------:R-:W-:Y:S01]  /*18c0*/  LEA.HI.X.SX32 R19, R83, R4.reuse, 0x1, P0 ;  /* 0x0000000453137211 */ /* 0x080fe200000f0eff */
[C---:B------:R-:W-:Y:S01]  /*18d0*/  IMAD R17, R6.reuse, 0x2, R16 ;  /* 0x0000000206117824 */ /* 0x040fe200078e0210 */
[-C--:B0-----:R-:W-:Y:S02]  /*18e0*/  IADD3 R8, P0, R85, R3.reuse, RZ ;  /* 0x0000000355087210 */ /* 0x081fe40007f1e0ff */
[-C--:B------:R-:W-:Y:S01]  /*18f0*/  IADD3 R12, P1, R87, R3.reuse, RZ ;  /* 0x00000003570c7210 */ /* 0x080fe20007f3e0ff */
[----:B------:R0:W5:Y:S01]  /*1900*/  LDG.E.U8 R210, desc[UR6][R18.64] ;  /* 0x0000000612d27981 */ /* 0x000162000c1e1100 */
[-C--:B------:R-:W-:Y:S02]  /*1910*/  LEA.HI.X.SX32 R9, R85, R4.reuse, 0x1, P0 ;  /* 0x0000000455097211 */ /* 0x080fe400000f0eff */
[----:B------:R-:W-:Y:S02]  /*1920*/  LEA.HI.X.SX32 R13, R87, R4, 0x1, P1 ;  /* 0x00000004570d7211 */ /* 0x000fe400008f0eff */
[----:B-1----:R-:W-:Y:S01]  /*1930*/  IADD3 R14, P0, R55, R3, RZ ;  /* 0x00000003370e7210 */ /* 0x002fe20007f1e0ff */
[----:B------:R-:W5:Y:S01]  /*1940*/  LDG.E.U8 R209, desc[UR6][R8.64] ;  /* 0x0000000608d17981 */ /* 0x000f62000c1e1100 */
[----:B0-----:R-:W-:-:S02]  /*1950*/  IMAD R18, R6, 0x2, R17 ;  /* 0x0000000206127824 */ /* 0x001fc400078e0211 */
[-C--:B------:R-:W-:Y:S01]  /*1960*/  LEA.HI.X.SX32 R15, R55, R4.reuse, 0x1, P0 ;  /* 0x00000004370f7211 */ /* 0x080fe200000f0eff */
[----:B------:R0:W5:Y:S01]  /*1970*/  LDG.E.U8 R208, desc[UR6][R12.64] ;  /* 0x000000060cd07981 */ /* 0x000162000c1e1100 */
[C---:B------:R-:W-:Y:S01]  /*1980*/  IMAD R19, R6.reuse, 0x2, R18 ;  /* 0x0000000206137824 */ /* 0x040fe200078e0212 */
[CC--:B------:R-:W-:Y:S02]  /*1990*/  IADD3 R10, P0, R67.reuse, R3.reuse, RZ ;  /* 0x00000003430a7210 */ /* 0x0c0fe40007f1e0ff */
[----:B------:R1:W5:Y:S02]  /*19a0*/  LDG.E.U8 R207, desc[UR6][R14.64] ;  /* 0x000000060ecf7981 */ /* 0x000364000c1e1100 */
[----:B------:R-:W-:Y:S01]  /*19b0*/  LEA.HI.X.SX32 R11, R67, R4, 0x1, P0 ;  /* 0x00000004430b7211 */ /* 0x000fe200000f0eff */
[----:B0-----:R-:W-:Y:S01]  /*19c0*/  IMAD R12, R6, 0x2, R19 ;  /* 0x00000002060c7824 */ /* 0x001fe200078e0213 */
[----:B------:R-:W-:-:S03]  /*19d0*/  IADD3 R8, P0, R91, R3, RZ ;  /* 0x000000035b087210 */ /* 0x000fc60007f1e0ff */
[----:B------:R0:W5:Y:S01]  /*19e0*/  LDG.E.U8 R206, desc[UR6][R10.64] ;  /* 0x000000060ace7981 */ /* 0x000162000c1e1100 */
[C---:B------:R-:W-:Y:S01]  /*19f0*/  IMAD R13, R6.reuse, 0x2, R12 ;  /* 0x00000002060d7824 */ /* 0x040fe200078e020c */
[-C--:B------:R-:W-:Y:S02]  /*1a00*/  LEA.HI.X.SX32 R9, R91, R4.reuse, 0x1, P0 ;  /* 0x000000045b097211 */ /* 0x080fe400000f0eff */
[-C--:B------:R-:W-:Y:S01]  /*1a10*/  IADD3 R54, P0, R37, R3.reuse, RZ ;  /* 0x0000000325367210 */ /* 0x080fe20007f1e0ff */
[C---:B-1----:R-:W-:Y:S01]  /*1a20*/  IMAD R14, R6.reuse, 0x2, R13 ;  /* 0x00000002060e7824 */ /* 0x042fe200078e020d */
[----:B------:R-:W-:Y:S01]  /*1a30*/  IADD3 R34, P1, R89, R3, RZ ;  /* 0x0000000359227210 */ /* 0x000fe20007f3e0ff */
[----:B------:R1:W5:Y:S01]  /*1a40*/  LDG.E.U8 R204, desc[UR6][R8.64] ;  /* 0x0000000608cc7981 */ /* 0x000362000c1e1100 */
[-C--:B------:R-:W-:Y:S01]  /*1a50*/  LEA.HI.X.SX32 R55, R37, R4.reuse, 0x1, P0 ;  /* 0x0000000425377211 */ /* 0x080fe200000f0eff */
[----:B------:R-:W-:Y:S01]  /*1a60*/  IMAD R7, R6, 0x2, R14 ;  /* 0x0000000206077824 */ /* 0x000fe200078e020e */
[----:B------:R-:W-:-:S02]  /*1a70*/  LEA.HI.X.SX32 R35, R89, R4, 0x1, P1 ;  /* 0x0000000459237211 */ /* 0x000fc400008f0eff */
[-C--:B0-----:R-:W-:Y:S01]  /*1a80*/  IADD3 R10, P0, R71, R3.reuse, RZ ;  /* 0x00000003470a7210 */ /* 0x081fe20007f1e0ff */
[C---:B------:R-:W-:Y:S01]  /*1a90*/  IMAD R15, R6.reuse, 0x2, R7 ;  /* 0x00000002060f7824 */ /* 0x040fe200078e0207 */
[-C--:B------:R-:W-:Y:S01]  /*1aa0*/  IADD3 R30, P1, R63, R3.reuse, RZ ;  /* 0x000000033f1e7210 */ /* 0x080fe20007f3e0ff */
[----:B------:R0:W5:Y:S01]  /*1ab0*/  LDG.E.U8 R205, desc[UR6][R34.64] ;  /* 0x0000000622cd7981 */ /* 0x000162000c1e1100 */
[-C--:B------:R-:W-:Y:S02]  /*1ac0*/  LEA.HI.X.SX32 R11, R71, R4.reuse, 0x1, P0 ;  /* 0x00000004470b7211 */ /* 0x080fe400000f0eff */
[-C--:B------:R-:W-:Y:S01]  /*1ad0*/  LEA.HI.X.SX32 R31, R63, R4.reuse, 0x1, P1 ;  /* 0x000000043f1f7211 */ /* 0x080fe200008f0eff */
[C---:B------:R-:W-:Y:S01]  /*1ae0*/  IMAD R63, R6.reuse, 0x2, R15 ;  /* 0x00000002063f7824 */ /* 0x040fe200078e020f */
[CC--:B------:R-:W-:Y:S01]  /*1af0*/  IADD3 R36, P0, R69.reuse, R3.reuse, RZ ;  /* 0x0000000345247210 */ /* 0x0c0fe20007f1e0ff */
[----:B------:R-:W5:Y:S03]  /*1b00*/  LDG.E.U8 R201, desc[UR6][R10.64] ;  /* 0x000000060ac97981 */ /* 0x000f66000c1e1100 */
[-C--:B------:R-:W-:Y:S01]  /*1b10*/  LEA.HI.X.SX32 R37, R69, R4.reuse, 0x1, P0 ;  /* 0x0000000445257211 */ /* 0x080fe200000f0eff */
[C---:B------:R-:W-:Y:S01]  /*1b20*/  IMAD R69, R6.reuse, 0x2, R63 ;  /* 0x0000000206457824 */ /* 0x040fe200078e023f */
[-C--:B-1----:R-:W-:Y:S01]  /*1b30*/  IADD3 R8, P0, R33, R3.reuse, RZ ;  /* 0x0000000321087210 */ /* 0x082fe20007f1e0ff */
[----:B------:R1:W5:Y:S02]  /*1b40*/  LDG.E.U8 R202, desc[UR6][R30.64] ;  /* 0x000000061eca7981 */ /* 0x000364000c1e1100 */
[C---:B------:R-:W-:Y:S01]  /*1b50*/  IMAD R71, R6.reuse, 0x2, R69 ;  /* 0x0000000206477824 */ /* 0x040fe200078e0245 */
[----:B0-----:R-:W-:Y:S01]  /*1b60*/  IADD3 R34, P1, R73, R3, RZ ;  /* 0x0000000349227210 */ /* 0x001fe20007f3e0ff */
[----:B------:R0:W5:Y:S01]  /*1b70*/  LDG.E.U8 R200, desc[UR6][R36.64] ;  /* 0x0000000624c87981 */ /* 0x000162000c1e1100 */
[-C--:B------:R-:W-:Y:S01]  /*1b80*/  LEA.HI.X.SX32 R9, R33, R4.reuse, 0x1, P0 ;  /* 0x0000000421097211 */ /* 0x080fe200000f0eff */
[C---:B------:R-:W-:Y:S01]  /*1b90*/  IMAD R33, R6.reuse, 0x2, R71 ;  /* 0x0000000206217824 */ /* 0x040fe200078e0247 */
[----:B------:R-:W-:Y:S01]  /*1ba0*/  LEA.HI.X.SX32 R35, R73, R4, 0x1, P1 ;  /* 0x0000000449237211 */ /* 0x000fe200008f0eff */
[----:B------:R-:W5:Y:S02]  /*1bb0*/  LDG.E.U8 R203, desc[UR6][R54.64] ;  /* 0x0000000636cb7981 */ /* 0x000f64000c1e1100 */
[----:B------:R-:W-:-:S02]  /*1bc0*/  IMAD R73, R6, 0x2, R33 ;  /* 0x0000000206497824 */ /* 0x000fc400078e0221 */
[----:B------:R0:W5:Y:S02]  /*1bd0*/  LDG.E.U8 R199, desc[UR6][R34.64] ;  /* 0x0000000622c77981 */ /* 0x000164000c1e1100 */
[C---:B------:R-:W-:Y:S01]  /*1be0*/  IMAD R79, R6.reuse, 0x2, R73 ;  /* 0x00000002064f7824 */ /* 0x040fe200078e0249 */
[----:B-1----:R-:W-:Y:S01]  /*1bf0*/  IADD3 R30, P0, R93, R3, RZ ;  /* 0x000000035d1e7210 */ /* 0x002fe20007f1e0ff */
[----:B------:R1:W5:Y:S02]  /*1c00*/  LDG.E.U8 R198, desc[UR6][R8.64] ;  /* 0x0000000608c67981 */ /* 0x000364000c1e1100 */
[----:B0-----:R-:W-:-:S04]  /*1c10*/  IMAD R37, R6, 0x2, R79 ;  /* 0x0000000206257824 */ /* 0x001fc800078e024f */
[----:B------:R-:W-:-:S04]  /*1c20*/  IMAD R35, R6, 0x2, R37 ;  /* 0x0000000206237824 */ /* 0x000fc800078e0225 */
[----:B------:R-:W-:-:S04]  /*1c30*/  IMAD R83, R6, 0x2, R35 ;  /* 0x0000000206537824 */ /* 0x000fc800078e0223 */
[C---:B------:R-:W-:Y:S01]  /*1c40*/  IMAD R85, R6.reuse, 0x2, R83 ;  /* 0x0000000206557824 */ /* 0x040fe200078e0253 */
[-C--:B------:R-:W-:Y:S02]  /*1c50*/  LEA.HI.X.SX32 R31, R93, R4.reuse, 0x1, P0 ;  /* 0x000000045d1f7211 */ /* 0x080fe400000f0eff */
[C---:B-1----:R-:W-:Y:S01]  /*1c60*/  IADD3 R8, P0, R95.reuse, R3, RZ ;  /* 0x000000035f087210 */ /* 0x042fe20007f1e0ff */
[C---:B------:R-:W-:Y:S02]  /*1c70*/  IMAD R87, R6.reuse, 0x2, R85 ;  /* 0x0000000206577824 */ /* 0x040fe400078e0255 */
[----:B------:R0:W5:Y:S01]  /*1c80*/  LDG.E.U8 R197, desc[UR6][R30.64] ;  /* 0x000000061ec57981 */ /* 0x000162000c1e1100 */
[----:B------:R-:W-:Y:S01]  /*1c90*/  LEA.HI.X.SX32 R9, R95, R4, 0x1, P0 ;  /* 0x000000045f097211 */ /* 0x000fe200000f0eff */
[----:B------:R-:W-:-:S04]  /*1ca0*/  IMAD R89, R6, 0x2, R87 ;  /* 0x0000000206597824 */ /* 0x000fc800078e0257 */
[C---:B------:R-:W-:Y:S01]  /*1cb0*/  IMAD R93, R6.reuse, 0x2, R89 ;  /* 0x00000002065d7824 */ /* 0x040fe200078e0259 */
[----:B------:R1:W5:Y:S01]  /*1cc0*/  LDG.E.U8 R195, desc[UR6][R8.64] ;  /* 0x0000000608c37981 */ /* 0x000362000c1e1100 */
[CC--:B0-----:R-:W-:Y:S02]  /*1cd0*/  IADD3 R30, P0, R97.reuse, R3.reuse, RZ ;  /* 0x00000003611e7210 */ /* 0x0c1fe40007f1e0ff */
[C---:B------:R-:W-:Y:S02]  /*1ce0*/  IMAD R125, R6.reuse, 0x2, R93 ;  /* 0x00000002067d7824 */ /* 0x040fe400078e025d */
[-C--:B------:R-:W-:Y:S02]  /*1cf0*/  LEA.HI.X.SX32 R31, R97, R4.reuse, 0x1, P0 ;  /* 0x00000004611f7211 */ /* 0x080fe400000f0eff */
[C---:B-1----:R-:W-:Y:S01]  /*1d00*/  IADD3 R8, P0, R65.reuse, R3, RZ ;  /* 0x0000000341087210 */ /* 0x042fe20007f1e0ff */
[----:B------:R-:W-:Y:S02]  /*1d10*/  IMAD R127, R6, 0x2, R125 ;  /* 0x00000002067f7824 */ /* 0x000fe400078e027d */
[----:B------:R0:W5:Y:S01]  /*1d20*/  LDG.E.U8 R194, desc[UR6][R30.64] ;  /* 0x000000061ec27981 */ /* 0x000162000c1e1100 */
[----:B------:R-:W-:-:S02]  /*1d30*/  LEA.HI.X.SX32 R9, R65, R4, 0x1, P0 ;  /* 0x0000000441097211 */ /* 0x000fc400000f0eff */
[-C--:B------:R-:W-:Y:S01]  /*1d40*/  IADD3 R10, P1, R75, R3.reuse, RZ ;  /* 0x000000034b0a7210 */ /* 0x080fe20007f3e0ff */
[C---:B------:R-:W-:Y:S02]  /*1d50*/  IMAD R129, R6.reuse, 0x2, R127 ;  /* 0x0000000206817824 */ /* 0x040fe400078e027f */
[----:B------:R1:W5:Y:S01]  /*1d60*/  LDG.E.U8 R192, desc[UR6][R8.64] ;  /* 0x0000000608c07981 */ /* 0x000362000c1e1100 */
[-C--:B0-----:R-:W-:Y:S02]  /*1d70*/  IADD3 R30, P0, R77, R3.reuse, RZ ;  /* 0x000000034d1e7210 */ /* 0x081fe40007f1e0ff */
[-C--:B------:R-:W-:Y:S02]  /*1d80*/  LEA.HI.X.SX32 R11, R75, R4.reuse, 0x1, P1 ;  /* 0x000000044b0b7211 */ /* 0x080fe400008f0eff */
[----:B------:R-:W-:Y:S02]  /*1d90*/  LEA.HI.X.SX32 R31, R77, R4, 0x1, P0 ;  /* 0x000000044d1f7211 */ /* 0x000fe400000f0eff */
[----:B-1----:R-:W-:Y:S01]  /*1da0*/  IADD3 R8, P0, R117, R3, RZ ;  /* 0x0000000375087210 */ /* 0x002fe20007f1e0ff */
[----:B------:R-:W-:-:S02]  /*1db0*/  IMAD R131, R6, 0x2, R129 ;  /* 0x0000000206837824 */ /* 0x000fc400078e0281 */
[----:B------:R0:W5:Y:S01]  /*1dc0*/  LDG.E.U8 R177, desc[UR6][R30.64] ;  /* 0x000000061eb17981 */ /* 0x000162000c1e1100 */
[----:B------:R-:W-:-:S03]  /*1dd0*/  LEA.HI.X.SX32 R9, R117, R4, 0x1, P0 ;  /* 0x0000000475097211 */ /* 0x000fc600000f0eff */
[----:B------:R1:W5:Y:S01]  /*1de0*/  LDG.E.U8 R196, desc[UR6][R10.64] ;  /* 0x000000060ac47981 */ /* 0x000362000c1e1100 */
[----:B------:R-:W-:-:S03]  /*1df0*/  IMAD R133, R6, 0x2, R131 ;  /* 0x0000000206857824 */ /* 0x000fc600078e0283 */
[----:B------:R3:W5:Y:S01]  /*1e00*/  LDG.E.U8 R55, desc[UR6][R8.64] ;  /* 0x0000000608377981 */ /* 0x000762000c1e1100 */
[-C--:B0-----:R-:W-:Y:S02]  /*1e10*/  IADD3 R30, P0, R5, R3.reuse, RZ ;  /* 0x00000003051e7210 */ /* 0x081fe40007f1e0ff */
[-C--:B-1----:R-:W-:Y:S02]  /*1e20*/  IADD3 R10, P1, R99, R3.reuse, RZ ;  /* 0x00000003630a7210 */ /* 0x082fe40007f3e0ff */
[-C--:B------:R-:W-:Y:S01]  /*1e30*/  LEA.HI.X.SX32 R31, R5, R4.reuse, 0x1, P0 ;  /* 0x00000004051f7211 */ /* 0x080fe200000f0eff */
[C---:B------:R-:W-:Y:S01]  /*1e40*/  IMAD R135, R6.reuse, 0x2, R133 ;  /* 0x0000000206877824 */ /* 0x040fe200078e0285 */
[-C--:B------:R-:W-:Y:S02]  /*1e50*/  LEA.HI.X.SX32 R11, R99, R4.reuse, 0x1, P1 ;  /* 0x00000004630b7211 */ /* 0x080fe400008f0eff */
[C---:B---3--:R-:W-:Y:S01]  /*1e60*/  IADD3 R8, P0, R15.reuse, R3, RZ ;  /* 0x000000030f087210 */ /* 0x048fe20007f1e0ff */
[----:B------:R-:W3:Y:S03]  /*1e70*/  LDG.E.U8 R54, desc[UR6][R30.64] ;  /* 0x000000061e367981 */ /* 0x000ee6000c1e1100 */
[----:B------:R-:W-:Y:S01]  /*1e80*/  LEA.HI.X.SX32 R9, R15, R4, 0x1, P0 ;  /* 0x000000040f097211 */ /* 0x000fe200000f0eff */
[----:B------:R0:W3:Y:S01]  /*1e90*/  LDG.E.U8 R193, desc[UR6][R10.64] ;  /* 0x000000060ac17981 */ /* 0x0000e2000c1e1100 */
[----:B------:R-:W-:-:S03]  /*1ea0*/  IMAD R15, R6, 0x2, R135 ;  /* 0x00000002060f7824 */ /* 0x000fc600078e0287 */
[----:B------:R-:W3:Y:S01]  /*1eb0*/  LDG.E.U8 R67, desc[UR6][R8.64] ;  /* 0x0000000608437981 */ /* 0x000ee2000c1e1100 */
[----:B------:R-:W-:Y:S01]  /*1ec0*/  IMAD R149, R6, 0x2, R15 ;  /* 0x0000000206957824 */ /* 0x000fe200078e020f */
[----:B0-----:R-:W-:-:S03]  /*1ed0*/  IADD3 R10, P1, R47, R3, RZ ;  /* 0x000000032f0a7210 */ /* 0x001fc60007f3e0ff */
[----:B------:R-:W-:Y:S01]  /*1ee0*/  IMAD R151, R6, 0x2, R149 ;  /* 0x0000000206977824 */ /* 0x000fe200078e0295 */
[----:B------:R-:W-:-:S03]  /*1ef0*/  LEA.HI.X.SX32 R11, R47, R4, 0x1, P1 ;  /* 0x000000042f0b7211 */ /* 0x000fc600008f0eff */
[----:B------:R-:W-:Y:S02]  /*1f00*/  IMAD R153, R6, 0x2, R151 ;  /* 0x0000000206997824 */ /* 0x000fe400078e0297 */
[----:B------:R0:W3:Y:S02]  /*1f10*/  LDG.E.U8 R56, desc[UR6][R10.64] ;  /* 0x000000060a387981 */ /* 0x0000e4000c1e1100 */
[----:B0-----:R-:W-:-:S04]  /*1f20*/  IADD3 R10, P1, R7, R3, RZ ;  /* 0x00000003070a7210 */ /* 0x001fc80007f3e0ff */
[----:B------:R-:W-:Y:S01]  /*1f30*/  LEA.HI.X.SX32 R11, R7, R4, 0x1, P1 ;  /* 0x00000004070b7211 */ /* 0x000fe200008f0eff */
[----:B------:R-:W-:-:S04]  /*1f40*/  IMAD R7, R6, 0x2, R153 ;  /* 0x0000000206077824 */ /* 0x000fc800078e0299 */
[C---:B------:R-:W-:Y:S01]  /*1f50*/  IMAD R65, R6.reuse, 0x2, R7 ;  /* 0x0000000206417824 */ /* 0x040fe200078e0207 */
[----:B------:R0:W4:Y:S03]  /*1f60*/  LDG.E.U8 R47, desc[UR6][R10.64] ;  /* 0x000000060a2f7981 */ /* 0x000126000c1e1100 */
[----:B------:R-:W-:-:S04]  /*1f70*/  IMAD R77, R6, 0x2, R65 ;  /* 0x00000002064d7824 */ /* 0x000fc800078e0241 */
[----:B------:R-:W-:-:S04]  /*1f80*/  IMAD R75, R6, 0x2, R77 ;  /* 0x00000002064b7824 */ /* 0x000fc800078e024d */
[----:B------:R-:W-:-:S04]  /*1f90*/  IMAD R5, R6, 0x2, R75 ;  /* 0x0000000206057824 */ /* 0x000fc800078e024b */
[----:B------:R-:W-:Y:S01]  /*1fa0*/  IMAD R121, R6, 0x2, R5 ;  /* 0x0000000206797824 */ /* 0x000fe200078e0205 */
[----:B------:R-:W-:-:S03]  /*1fb0*/  IADD3 R30, P0, R63, R3, RZ ;  /* 0x000000033f1e7210 */ /* 0x000fc60007f1e0ff */
[----:B------:R-:W-:Y:S01]  /*1fc0*/  IMAD R119, R6, 0x2, R121 ;  /* 0x0000000206777824 */ /* 0x000fe200078e0279 */
[----:B0-----:R-:W-:-:S03]  /*1fd0*/  IADD3 R10, P1, R69, R3, RZ ;  /* 0x00000003450a7210 */ /* 0x001fc60007f3e0ff */
[C---:B------:R-:W-:Y:S01]  /*1fe0*/  IMAD R117, R6.reuse, 0x2, R119 ;  /* 0x0000000206757824 */ /* 0x040fe200078e0277 */
[-C--:B------:R-:W-:Y:S02]  /*1ff0*/  LEA.HI.X.SX32 R31, R63, R4.reuse, 0x1, P0 ;  /* 0x000000043f1f7211 */ /* 0x080fe400000f0eff */
[-C--:B------:R-:W-:Y:S01]  /*2000*/  LEA.HI.X.SX32 R11, R69, R4.reuse, 0x1, P1 ;  /* 0x00000004450b7211 */ /* 0x080fe200008f0eff */
[C---:B------:R-:W-:Y:S01]  /*2010*/  IMAD R123, R6.reuse, 0x2, R117 ;  /* 0x00000002067b7824 */ /* 0x040fe200078e0275 */
[CC--:B------:R-:W-:Y:S01]  /*2020*/  IADD3 R8, P0, R71.reuse, R3.reuse, RZ ;  /* 0x0000000347087210 */ /* 0x0c0fe20007f1e0ff */
[----:B------:R-:W3:Y:S02]  /*2030*/  LDG.E.U8 R69, desc[UR6][R30.64] ;  /* 0x000000061e457981 */ /* 0x000ee4000c1e1100 */
[C---:B------:R-:W-:Y:S01]  /*2040*/  IMAD R91, R6.reuse, 0x2, R123 ;  /* 0x00000002065b7824 */ /* 0x040fe200078e027b */
[----:B------:R-:W-:Y:S02]  /*2050*/  LEA.HI.X.SX32 R9, R71, R4, 0x1, P0 ;  /* 0x0000000447097211 */ /* 0x000fe400000f0eff */
[----:B------:R0:W3:Y:S01]  /*2060*/  LDG.E.U8 R71, desc[UR6][R10.64] ;  /* 0x000000060a477981 */ /* 0x0000e2000c1e1100 */
[----:B------:R-:W-:Y:S01]  /*2070*/  IMAD R136, R6, 0x2, R91 ;  /* 0x0000000206887824 */ /* 0x000fe200078e025b */
[----:B------:R-:W-:-:S02]  /*2080*/  IADD3 R72, P1, R73, R3, RZ ;  /* 0x0000000349487210 */ /* 0x000fc40007f3e0ff */
[----:B------:R1:W3:Y:S01]  /*2090*/  LDG.E.U8 R63, desc[UR6][R8.64] ;  /* 0x00000006083f7981 */ /* 0x0002e2000c1e1100 */
[----:B0-----:R-:W-:Y:S01]  /*20a0*/  IADD3 R10, P0, R33, R3, RZ ;  /* 0x00000003210a7210 */ /* 0x001fe20007f1e0ff */
[----:B------:R-:W-:-:S03]  /*20b0*/  IMAD R137, R6, 0x2, R136 ;  /* 0x0000000206897824 */ /* 0x000fc600078e0288 */
[-C--:B------:R-:W-:Y:S02]  /*20c0*/  LEA.HI.X.SX32 R11, R33, R4.reuse, 0x1, P0 ;  /* 0x00000004210b7211 */ /* 0x080fe400000f0eff */
[-C--:B------:R-:W-:Y:S02]  /*20d0*/  LEA.HI.X.SX32 R73, R73, R4.reuse, 0x1, P1 ;  /* 0x0000000449497211 */ /* 0x080fe400008f0eff */
[CC--:B-1----:R-:W-:Y:S01]  /*20e0*/  IADD3 R8, P0, R79.reuse, R3.reuse, RZ ;  /* 0x000000034f087210 */ /* 0x0c2fe20007f1e0ff */
[----:B------:R0:W3:Y:S01]  /*20f0*/  LDG.E.U8 R70, desc[UR6][R10.64] ;  /* 0x000000060a467981 */ /* 0x0000e2000c1e1100 */
[----:B------:R-:W-:Y:S02]  /*2100*/  IMAD R138, R6, 0x2, R137 ;  /* 0x00000002068a7824 */ /* 0x000fe400078e0289 */
[----:B------:R-:W-:Y:S01]  /*2110*/  LEA.HI.X.SX32 R9, R79, R4, 0x1, P0 ;  /* 0x000000044f097211 */ /* 0x000fe200000f0eff */
[----:B------:R-:W3:Y:S01]  /*2120*/  LDG.E.U8 R72, desc[UR6][R72.64] ;  /* 0x0000000648487981 */ /* 0x000ee2000c1e1100 */
[----:B------:R-:W-:-:S02]  /*2130*/  IADD3 R30, P0, R37, R3, RZ ;  /* 0x00000003251e7210 */ /* 0x000fc40007f1e0ff */
[C---:B0-----:R-:W-:Y:S01]  /*2140*/  IADD3 R10, P1, R35.reuse, R3, RZ ;  /* 0x00000003230a7210 */ /* 0x041fe20007f3e0ff */
[C---:B------:R-:W-:Y:S01]  /*2150*/  IMAD R139, R6.reuse, 0x2, R138 ;  /* 0x00000002068b7824 */ /* 0x040fe200078e028a */
[----:B------:R0:W3:Y:S02]  /*2160*/  LDG.E.U8 R81, desc[UR6][R8.64] ;  /* 0x0000000608517981 */ /* 0x0000e4000c1e1100 */
[-C--:B------:R-:W-:Y:S01]  /*2170*/  LEA.HI.X.SX32 R11, R35, R4.reuse, 0x1, P1 ;  /* 0x00000004230b7211 */ /* 0x080fe200008f0eff */
[----:B------:R-:W-:Y:S01]  /*2180*/  IMAD R140, R6, 0x2, R139 ;  /* 0x00000002068c7824 */ /* 0x000fe200078e028b */
[----:B------:R-:W-:-:S03]  /*2190*/  LEA.HI.X.SX32 R31, R37, R4, 0x1, P0 ;  /* 0x00000004251f7211 */ /* 0x000fc600000f0eff */
[----:B------:R1:W3:Y:S01]  /*21a0*/  LDG.E.U8 R99, desc[UR6][R10.64] ;  /* 0x000000060a637981 */ /* 0x0002e2000c1e1100 */
[----:B0-----:R-:W-:-:S03]  /*21b0*/  IADD3 R8, P0, R83, R3, RZ ;  /* 0x0000000353087210 */ /* 0x001fc60007f1e0ff */
[----:B------:R0:W3:Y:S01]  /*21c0*/  LDG.E.U8 R100, desc[UR6][R30.64] ;  /* 0x000000061e647981 */ /* 0x0000e2000c1e1100 */
[C---:B------:R-:W-:Y:S01]  /*21d0*/  IMAD R141, R6.reuse, 0x2, R140 ;  /* 0x00000002068d7824 */ /* 0x040fe200078e028c */
[-C--:B------:R-:W-:Y:S02]  /*21e0*/  LEA.HI.X.SX32 R9, R83, R4.reuse, 0x1, P0 ;  /* 0x0000000453097211 */ /* 0x080fe400000f0eff */
[-C--:B-1----:R-:W-:Y:S01]  /*21f0*/  IADD3 R10, P1, R87, R3.reuse, RZ ;  /* 0x00000003570a7210 */ /* 0x082fe20007f3e0ff */
[----:B------:R-:W-:Y:S02]  /*2200*/  IMAD R142, R6, 0x2, R141 ;  /* 0x00000002068e7824 */ /* 0x000fe400078e028d */
[----:B------:R1:W3:Y:S01]  /*2210*/  LDG.E.U8 R98, desc[UR6][R8.64] ;  /* 0x0000000608627981 */ /* 0x0002e2000c1e1100 */
[----:B0-----:R-:W-:Y:S02]  /*2220*/  IADD3 R30, P0, R85, R3, RZ ;  /* 0x00000003551e7210 */ /* 0x001fe40007f1e0ff */
[----:B------:R-:W-:-:S02]  /*2230*/  LEA.HI.X.SX32 R11, R87, R4, 0x1, P1 ;  /* 0x00000004570b7211 */ /* 0x000fc400008f0eff */
[-C--:B------:R-:W-:Y:S01]  /*2240*/  LEA.HI.X.SX32 R31, R85, R4.reuse, 0x1, P0 ;  /* 0x00000004551f7211 */ /* 0x080fe200000f0eff */
[C---:B------:R-:W-:Y:S02]  /*2250*/  IMAD R143, R6.reuse, 0x2, R142 ;  /* 0x00000002068f7824 */ /* 0x040fe400078e028e */
[----:B------:R0:W3:Y:S01]  /*2260*/  LDG.E.U8 R96, desc[UR6][R10.64] ;  /* 0x000000060a607981 */ /* 0x0000e2000c1e1100 */
[CC--:B-1----:R-:W-:Y:S01]  /*2270*/  IADD3 R8, P0, R89.reuse, R3.reuse, RZ ;  /* 0x0000000359087210 */ /* 0x0c2fe20007f1e0ff */
[----:B------:R-:W-:Y:S02]  /*2280*/  IMAD R144, R6, 0x2, R143 ;  /* 0x0000000206907824 */ /* 0x000fe400078e028f */
[----:B------:R1:W3:Y:S01]  /*2290*/  LDG.E.U8 R97, desc[UR6][R30.64] ;  /* 0x000000061e617981 */ /* 0x0002e2000c1e1100 */
[----:B------:R-:W-:Y:S02]  /*22a0*/  LEA.HI.X.SX32 R9, R89, R4, 0x1, P0 ;  /* 0x0000000459097211 */ /* 0x000fe400000f0eff */
[----:B0-----:R-:W-:-:S03]  /*22b0*/  IADD3 R10, P1, R125, R3, RZ ;  /* 0x000000037d0a7210 */ /* 0x001fc60007f3e0ff */
[----:B------:R0:W3:Y:S01]  /*22c0*/  LDG.E.U8 R95, desc[UR6][R8.64] ;  /* 0x00000006085f7981 */ /* 0x0000e2000c1e1100 */
[----:B-1----:R-:W-:Y:S02]  /*22d0*/  IADD3 R30, P0, R93, R3, RZ ;  /* 0x000000035d1e7210 */ /* 0x002fe40007f1e0ff */
[-C--:B------:R-:W-:Y:S01]  /*22e0*/  LEA.HI.X.SX32 R11, R125, R4.reuse, 0x1, P1 ;  /* 0x000000047d0b7211 */ /* 0x080fe200008f0eff */
[----:B------:R-:W-:Y:S01]  /*22f0*/  IMAD R145, R6, 0x2, R144 ;  /* 0x0000000206917824 */ /* 0x000fe200078e0290 */
[----:B------:R-:W-:-:S03]  /*2300*/  LEA.HI.X.SX32 R31, R93, R4, 0x1, P0 ;  /* 0x000000045d1f7211 */ /* 0x000fc600000f0eff */
[----:B------:R1:W3:Y:S01]  /*2310*/  LDG.E.U8 R93, desc[UR6][R10.64] ;  /* 0x000000060a5d7981 */ /* 0x0002e2000c1e1100 */
[CC--:B0-----:R-:W-:Y:S01]  /*2320*/  IADD3 R8, P0, R127.reuse, R3.reuse, RZ ;  /* 0x000000037f087210 */ /* 0x0c1fe20007f1e0ff */
[C---:B------:R-:W-:Y:S02]  /*2330*/  IMAD R146, R6.reuse, 0x2, R145 ;  /* 0x0000000206927824 */ /* 0x040fe400078e0291 */
[----:B------:R0:W3:Y:S01]  /*2340*/  LDG.E.U8 R94, desc[UR6][R30.64] ;  /* 0x000000061e5e7981 */ /* 0x0000e2000c1e1100 */
[-C--:B------:R-:W-:Y:S02]  /*2350*/  LEA.HI.X.SX32 R9, R127, R4.reuse, 0x1, P0 ;  /* 0x000000047f097211 */ /* 0x080fe400000f0eff */
[C---:B-1----:R-:W-:Y:S01]  /*2360*/  IADD3 R10, P1, R131.reuse, R3, RZ ;  /* 0x00000003830a7210 */ /* 0x042fe20007f3e0ff */
[----:B------:R-:W-:Y:S02]  /*2370*/  IMAD R147, R6, 0x2, R146 ;  /* 0x0000000206937824 */ /* 0x000fe400078e0292 */
[----:B------:R1:W3:Y:S01]  /*2380*/  LDG.E.U8 R89, desc[UR6][R8.64] ;  /* 0x0000000608597981 */ /* 0x0002e2000c1e1100 */
[----:B------:R-:W-:-:S02]  /*2390*/  LEA.HI.X.SX32 R11, R131, R4, 0x1, P1 ;  /* 0x00000004830b7211 */ /* 0x000fc400008f0eff */
[CC--:B0-----:R-:W-:Y:S01]  /*23a0*/  IADD3 R30, P0, R129.reuse, R3.reuse, RZ ;  /* 0x00000003811e7210 */ /* 0x0c1fe20007f1e0ff */
[----:B------:R-:W-:Y:S02]  /*23b0*/  IMAD R148, R6, 0x2, R147 ;  /* 0x0000000206947824 */ /* 0x000fe400078e0293 */
[----:B------:R0:W3:Y:S01]  /*23c0*/  LDG.E.U8 R87, desc[UR6][R10.64] ;  /* 0x000000060a577981 */ /* 0x0000e2000c1e1100 */
[----:B------:R-:W-:Y:S02]  /*23d0*/  LEA.HI.X.SX32 R31, R129, R4, 0x1, P0 ;  /* 0x00000004811f7211 */ /* 0x000fe400000f0eff */
[----:B-1----:R-:W-:-:S03]  /*23e0*/  IADD3 R8, P0, R133, R3, RZ ;  /* 0x0000000385087210 */ /* 0x002fc60007f1e0ff */
[----:B------:R1:W3:Y:S01]  /*23f0*/  LDG.E.U8 R88, desc[UR6][R30.64] ;  /* 0x000000061e587981 */ /* 0x0002e2000c1e1100 */
[-C--:B0-----:R-:W-:Y:S02]  /*2400*/  IADD3 R10, P1, R15, R3.reuse, RZ ;  /* 0x000000030f0a7210 */ /* 0x081fe40007f3e0ff */
[-C--:B------:R-:W-:Y:S02]  /*2410*/  LEA.HI.X.SX32 R9, R133, R4.reuse, 0x1, P0 ;  /* 0x0000000485097211 */ /* 0x080fe400000f0eff */
[-C--:B------:R-:W-:Y:S01]  /*2420*/  LEA.HI.X.SX32 R11, R15, R4.reuse, 0x1, P1 ;  /* 0x000000040f0b7211 */ /* 0x080fe200008f0eff */
[C---:B------:R-:W-:Y:S01]  /*2430*/  IMAD R15, R6.reuse, 0x2, R148 ;  /* 0x00000002060f7824 */ /* 0x040fe200078e0294 */
[C---:B-1----:R-:W-:Y:S01]  /*2440*/  IADD3 R30, P0, R135.reuse, R3, RZ ;  /* 0x00000003871e7210 */ /* 0x042fe20007f1e0ff */
[----:B------:R0:W3:Y:S02]  /*2450*/  LDG.E.U8 R86, desc[UR6][R8.64] ;  /* 0x0000000608567981 */ /* 0x0000e4000c1e1100 */
[C---:B------:R-:W-:Y:S01]  /*2460*/  IMAD R35, R6.reuse, 0x2, R15 ;  /* 0x0000000206237824 */ /* 0x040fe200078e020f */
[----:B------:R-:W-:Y:S01]  /*2470*/  LEA.HI.X.SX32 R31, R135, R4, 0x1, P0 ;  /* 0x00000004871f7211 */ /* 0x000fe200000f0eff */
[----:B------:R-:W3:Y:S02]  /*2480*/  LDG.E.U8 R84, desc[UR6][R10.64] ;  /* 0x000000060a547981 */ /* 0x000ee4000c1e1100 */
[----:B------:R-:W-:-:S02]  /*2490*/  IMAD R36, R6, 0x2, R35 ;  /* 0x0000000206247824 */ /* 0x000fc400078e0223 */
[----:B------:R1:W3:Y:S01]  /*24a0*/  LDG.E.U8 R85, desc[UR6][R30.64] ;  /* 0x000000061e557981 */ /* 0x0002e2000c1e1100 */
[----:B0-----:R-:W-:Y:S01]  /*24b0*/  IADD3 R8, P0, R149, R3, RZ ;  /* 0x0000000395087210 */ /* 0x001fe20007f1e0ff */
[----:B------:R-:W-:-:S03]  /*24c0*/  IMAD R37, R6, 0x2, R36 ;  /* 0x0000000206257824 */ /* 0x000fc600078e0224 */
[----:B------:R-:W-:Y:S02]  /*24d0*/  LEA.HI.X.SX32 R9, R149, R4, 0x1, P0 ;  /* 0x0000000495097211 */ /* 0x000fe400000f0eff */
[----:B-1----:R-:W-:-:S03]  /*24e0*/  IADD3 R30, P0, R151, R3, RZ ;  /* 0x00000003971e7210 */ /* 0x002fc60007f1e0ff */
[----:B------:R0:W3:Y:S01]  /*24f0*/  LDG.E.U8 R83, desc[UR6][R8.64] ;  /* 0x0000000608537981 */ /* 0x0000e2000c1e1100 */
[----:B------:R-:W-:Y:S02]  /*2500*/  IADD3 R10, P1, R153, R3, RZ ;  /* 0x00000003990a7210 */ /* 0x000fe40007f3e0ff */
[-C--:B------:R-:W-:Y:S01]  /*2510*/  LEA.HI.X.SX32 R31, R151, R4.reuse, 0x1, P0 ;  /* 0x00000004971f7211 */ /* 0x080fe200000f0eff */
[----:B------:R-:W-:Y:S01]  /*2520*/  IMAD R38, R6, 0x2, R37 ;  /* 0x0000000206267824 */ /* 0x000fe200078e0225 */
[----:B------:R-:W-:-:S03]  /*2530*/  LEA.HI.X.SX32 R11, R153, R4, 0x1, P1 ;  /* 0x00000004990b7211 */ /* 0x000fc600008f0eff */
[----:B------:R-:W3:Y:S01]  /*2540*/  LDG.E.U8 R82, desc[UR6][R30.64] ;  /* 0x000000061e527981 */ /* 0x000ee2000c1e1100 */
[----:B0-----:R-:W-:-:S03]  /*2550*/  IADD3 R8, P0, R7, R3, RZ ;  /* 0x0000000307087210 */ /* 0x001fc60007f1e0ff */
[----:B------:R0:W3:Y:S01]  /*2560*/  LDG.E.U8 R80, desc[UR6][R10.64] ;  /* 0x000000060a507981 */ /* 0x0000e2000c1e1100 */
[----:B------:R-:W-:Y:S01]  /*2570*/  LEA.HI.X.SX32 R9, R7, R4, 0x1, P0 ;  /* 0x0000000407097211 */ /* 0x000fe200000f0eff */
[----:B------:R-:W-:-:S04]  /*2580*/  IMAD R7, R6, 0x2, R38 ;  /* 0x0000000206077824 */ /* 0x000fc800078e0226 */
[C---:B------:R-:W-:Y:S01]  /*2590*/  IMAD R33, R6.reuse, 0x2, R7 ;  /* 0x0000000206217824 */ /* 0x040fe200078e0207 */
[----:B------:R1:W3:Y:S01]  /*25a0*/  LDG.E.U8 R79, desc[UR6][R8.64] ;  /* 0x00000006084f7981 */ /* 0x0002e2000c1e1100 */
[CC--:B0-----:R-:W-:Y:S02]  /*25b0*/  IADD3 R10, P0, R65.reuse, R3.reuse, RZ ;  /* 0x00000003410a7210 */ /* 0x0c1fe40007f1e0ff */
[C---:B------:R-:W-:Y:S02]  /*25c0*/  IMAD R34, R6.reuse, 0x2, R33 ;  /* 0x0000000206227824 */ /* 0x040fe400078e0221 */
[-C--:B------:R-:W-:Y:S02]  /*25d0*/  LEA.HI.X.SX32 R11, R65, R4.reuse, 0x1, P0 ;  /* 0x00000004410b7211 */ /* 0x080fe400000f0eff */
[----:B------:R-:W-:Y:S01]  /*25e0*/  IMAD R30, R6, 0x2, R34 ;  /* 0x00000002061e7824 */ /* 0x000fe200078e0222 */
[C---:B-1----:R-:W-:Y:S02]  /*25f0*/  IADD3 R8, P0, R75.reuse, R3, RZ ;  /* 0x000000034b087210 */ /* 0x042fe40007f1e0ff */
[----:B------:R0:W3:Y:S02]  /*2600*/  LDG.E.U8 R78, desc[UR6][R10.64] ;  /* 0x000000060a4e7981 */ /* 0x0000e4000c1e1100 */
[----:B------:R-:W-:-:S02]  /*2610*/  LEA.HI.X.SX32 R9, R75, R4, 0x1, P0 ;  /* 0x000000044b097211 */ /* 0x000fc400000f0eff */
[-C--:B------:R-:W-:Y:S02]  /*2620*/  IADD3 R74, P0, R5, R3.reuse, RZ ;  /* 0x00000003054a7210 */ /* 0x080fe40007f1e0ff */
[----:B------:R-:W-:Y:S01]  /*2630*/  IADD3 R64, P1, R77, R3, RZ ;  /* 0x000000034d407210 */ /* 0x000fe20007f3e0ff */
[----:B------:R1:W3:Y:S01]  /*2640*/  LDG.E.U8 R76, desc[UR6][R8.64] ;  /* 0x00000006084c7981 */ /* 0x0002e2000c1e1100 */
[----:B0-----:R-:W-:Y:S01]  /*2650*/  IMAD R10, R6, 0x2, R30 ;  /* 0x00000002060a7824 */ /* 0x001fe200078e021e */
[----:B------:R-:W-:-:S03]  /*2660*/  LEA.HI.X.SX32 R75, R5, R4, 0x1, P0 ;  /* 0x00000004054b7211 */ /* 0x000fc600000f0eff */
[C---:B------:R-:W-:Y:S01]  /*2670*/  IMAD R11, R6.reuse, 0x2, R10 ;  /* 0x00000002060b7824 */ /* 0x040fe200078e020a */
[-C--:B------:R-:W-:Y:S02]  /*2680*/  LEA.HI.X.SX32 R65, R77, R4.reuse, 0x1, P1 ;  /* 0x000000044d417211 */ /* 0x080fe400008f0eff */
[C---:B------:R-:W-:Y:S01]  /*2690*/  IADD3 R118, P0, R119.reuse, R3, RZ ;  /* 0x0000000377767210 */ /* 0x040fe20007f1e0ff */
[C---:B------:R-:W-:Y:S01]  /*26a0*/  IMAD R5, R6.reuse, 0x2, R11 ;  /* 0x0000000206057824 */ /* 0x040fe200078e020b */
[----:B------:R-:W3:Y:S03]  /*26b0*/  LDG.E.U8 R75, desc[UR6][R74.64] ;  /* 0x000000064a4b7981 */ /* 0x000ee6000c1e1100 */
[C---:B-1----:R-:W-:Y:S01]  /*26c0*/  IMAD R8, R6.reuse, 0x2, R5 ;  /* 0x0000000206087824 */ /* 0x042fe200078e0205 */
[----:B------:R0:W3:Y:S03]  /*26d0*/  LDG.E.U8 R77, desc[UR6][R64.64] ;  /* 0x00000006404d7981 */ /* 0x0000e6000c1e1100 */
[----:B------:R-:W-:Y:S01]  /*26e0*/  IMAD R9, R6, 0x2, R8 ;  /* 0x0000000206097824 */ /* 0x000fe200078e0208 */
[----:B------:R-:W-:-:S03]  /*26f0*/  LEA.HI.X.SX32 R119, R119, R4, 0x1, P0 ;  /* 0x0000000477777211 */ /* 0x000fc600000f0eff */
[C---:B------:R-:W-:Y:S01]  /*2700*/  IMAD R2, R6.reuse, 0x2, R9 ;  /* 0x0000000206027824 */ /* 0x040fe200078e0209 */
[-C--:B------:R-:W-:Y:S01]  /*2710*/  IADD3 R120, P0, R117, R3.reuse, RZ ;  /* 0x0000000375787210 */ /* 0x080fe20007f1e0ff */
[----:B------:R1:W3:Y:S01]  /*2720*/  LDG.E.U8 R73, desc[UR6][R118.64] ;  /* 0x0000000676497981 */ /* 0x0002e2000c1e1100 */
[----:B0-----:R-:W-:Y:S01]  /*2730*/  IADD3 R64, P1, R121, R3, RZ ;  /* 0x0000000379407210 */ /* 0x001fe20007f3e0ff */
[----:B------:R-:W-:-:S03]  /*2740*/  IMAD R31, R6, 0x2, R2 ;  /* 0x00000002061f7824 */ /* 0x000fc600078e0202 */
[-C--:B------:R-:W-:Y:S02]  /*2750*/  LEA.HI.X.SX32 R65, R121, R4.reuse, 0x1, P1 ;  /* 0x0000000479417211 */ /* 0x080fe400008f0eff */
[-C--:B------:R-:W-:Y:S01]  /*2760*/  LEA.HI.X.SX32 R121, R117, R4.reuse, 0x1, P0 ;  /* 0x0000000475797211 */ /* 0x080fe200000f0eff */
[C---:B------:R-:W-:Y:S01]  /*2770*/  IMAD R117, R6.reuse, 0x2, R31 ;  /* 0x0000000206757824 */ /* 0x040fe200078e021f */
[CC--:B-1----:R-:W-:Y:S01]  /*2780*/  IADD3 R118, P0, R91.reuse, R3.reuse, RZ ;  /* 0x000000035b767210 */ /* 0x0c2fe20007f1e0ff */
[----:B------:R0:W3:Y:S03]  /*2790*/  LDG.E.U8 R74, desc[UR6][R64.64] ;  /* 0x00000006404a7981 */ /* 0x0000e6000c1e1100 */
[----:B------:R-:W-:Y:S01]  /*27a0*/  LEA.HI.X.SX32 R119, R91, R4, 0x1, P0 ;  /* 0x000000045b777211 */ /* 0x000fe200000f0eff */
[----:B------:R-:W-:Y:S01]  /*27b0*/  IMAD R91, R6, 0x2, R117 ;  /* 0x00000002065b7824 */ /* 0x000fe200078e0275 */
[----:B------:R1:W3:Y:S01]  /*27c0*/  LDG.E.U8 R66, desc[UR6][R120.64] ;  /* 0x0000000678427981 */ /* 0x0002e2000c1e1100 */
[----:B0-----:R-:W-:-:S02]  /*27d0*/  IADD3 R64, P1, R123, R3, RZ ;  /* 0x000000037b407210 */ /* 0x001fc40007f3e0ff */
[C---:B------:R-:W-:Y:S02]  /*27e0*/  IMAD R125, R6.reuse, 0x2, R91 ;  /* 0x00000002067d7824 */ /* 0x040fe400078e025b */
[-C--:B------:R-:W-:Y:S02]  /*27f0*/  LEA.HI.X.SX32 R65, R123, R4.reuse, 0x1, P1 ;  /* 0x000000047b417211 */ /* 0x080fe400008f0eff */
[-C--:B------:R-:W-:Y:S02]  /*2800*/  IADD3 R122, P0, R117, R3.reuse, RZ ;  /* 0x00000003757a7210 */ /* 0x080fe40007f1e0ff */
[----:B-1----:R-:W-:Y:S02]  /*2810*/  IADD3 R120, P1, R91, R3, RZ ;  /* 0x000000035b787210 */ /* 0x002fe40007f3e0ff */
[----:B------:R-:W3:Y:S01]  /*2820*/  LDG.E.U8 R65, desc[UR6][R64.64] ;  /* 0x0000000640417981 */ /* 0x000ee2000c1e1100 */
[-C--:B------:R-:W-:Y:S02]  /*2830*/  LEA.HI.X.SX32 R123, R117, R4.reuse, 0x1, P0 ;  /* 0x00000004757b7211 */ /* 0x080fe400000f0eff */
[----:B------:R-:W-:Y:S01]  /*2840*/  LEA.HI.X.SX32 R121, R91, R4, 0x1, P1 ;  /* 0x000000045b797211 */ /* 0x000fe200008f0eff */
[----:B------:R-:W-:-:S03]  /*2850*/  IMAD R91, R6, 0x2, R125 ;  /* 0x00000002065b7824 */ /* 0x000fc600078e027d */
[----:B------:R-:W3:Y:S04]  /*2860*/  LDG.E.U8 R123, desc[UR6][R122.64] ;  /* 0x000000067a7b7981 */ /* 0x000ee8000c1e1100 */
[----:B------:R0:W3:Y:S01]  /*2870*/  LDG.E.U8 R64, desc[UR6][R118.64] ;  /* 0x0000000676407981 */ /* 0x0000e2000c1e1100 */
[----:B------:R-:W-:-:S03]  /*2880*/  IMAD R117, R6, 0x2, R91 ;  /* 0x0000000206757824 */ /* 0x000fc600078e025b */
[----:B------:R-:W3:Y:S01]  /*2890*/  LDG.E.U8 R122, desc[UR6][R120.64] ;  /* 0x00000006787a7981 */ /* 0x000ee2000c1e1100 */
[----:B0-----:R-:W-:-:S04]  /*28a0*/  IADD3 R118, P0, R125, R3, RZ ;  /* 0x000000037d767210 */ /* 0x001fc80007f1e0ff */
[----:B------:R-:W-:Y:S02]  /*28b0*/  LEA.HI.X.SX32 R119, R125, R4, 0x1, P0 ;  /* 0x000000047d777211 */ /* 0x000fe400000f0eff */
[----:B------:R-:W-:-:S03]  /*28c0*/  IADD3 R124, P0, R91, R3, RZ ;  /* 0x000000035b7c7210 */ /* 0x000fc60007f1e0ff */
[----:B------:R0:W3:Y:S01]  /*28d0*/  LDG.E.U8 R121, desc[UR6][R118.64] ;  /* 0x0000000676797981 */ /* 0x0000e2000c1e1100 */
[----:B------:R-:W-:Y:S01]  /*28e0*/  LEA.HI.X.SX32 R125, R91, R4, 0x1, P0 ;  /* 0x000000045b7d7211 */ /* 0x000fe200000f0eff */
[----:B------:R-:W-:Y:S01]  /*28f0*/  IMAD R91, R6, 0x2, R117 ;  /* 0x00000002065b7824 */ /* 0x000fe200078e0275 */
[----:B------:R-:W-:-:S03]  /*2900*/  IADD3 R126, P0, R117, R3, RZ ;  /* 0x00000003757e7210 */ /* 0x000fc60007f1e0ff */
[C---:B------:R-:W-:Y:S01]  /*2910*/  IMAD R129, R6.reuse, 0x2, R91 ;  /* 0x0000000206817824 */ /* 0x040fe200078e025b */
[----:B------:R-:W-:Y:S01]  /*2920*/  LEA.HI.X.SX32 R127, R117, R4, 0x1, P0 ;  /* 0x00000004757f7211 */ /* 0x000fe200000f0eff */
[----:B------:R1:W3:Y:S02]  /*2930*/  LDG.E.U8 R120, desc[UR6][R124.64] ;  /* 0x000000067c787981 */ /* 0x0002e4000c1e1100 */
[C---:B------:R-:W-:Y:S01]  /*2940*/  IMAD R117, R6.reuse, 0x2, R129 ;  /* 0x0000000206757824 */ /* 0x040fe200078e0281 */
[-C--:B0-----:R-:W-:Y:S02]  /*2950*/  IADD3 R118, P1, R91, R3.reuse, RZ ;  /* 0x000000035b767210 */ /* 0x081fe40007f3e0ff */
[----:B-1----:R-:W-:Y:S01]  /*2960*/  IADD3 R124, P0, R129, R3, RZ ;  /* 0x00000003817c7210 */ /* 0x002fe20007f1e0ff */
[----:B------:R-:W-:-:S03]  /*2970*/  IMAD R131, R6, 0x2, R117 ;  /* 0x0000000206837824 */ /* 0x000fc600078e0275 */
[-C--:B------:R-:W-:Y:S02]  /*2980*/  LEA.HI.X.SX32 R125, R129, R4.reuse, 0x1, P0 ;  /* 0x00000004817d7211 */ /* 0x080fe400000f0eff */
[-C--:B------:R-:W-:Y:S02]  /*2990*/  IADD3 R128, P0, R117, R3.reuse, RZ ;  /* 0x0000000375807210 */ /* 0x080fe40007f1e0ff */
[-C--:B------:R-:W-:Y:S02]  /*29a0*/  LEA.HI.X.SX32 R119, R91, R4.reuse, 0x1, P1 ;  /* 0x000000045b777211 */ /* 0x080fe400008f0eff */
[----:B------:R0:W3:Y:S01]  /*29b0*/  LDG.E.U8 R91, desc[UR6][R126.64] ;  /* 0x000000067e5b7981 */ /* 0x0000e2000c1e1100 */
[----:B------:R-:W-:Y:S01]  /*29c0*/  LEA.HI.X.SX32 R129, R117, R4, 0x1, P0 ;  /* 0x0000000475817211 */ /* 0x000fe200000f0eff */
[----:B------:R-:W-:Y:S02]  /*29d0*/  IMAD R133, R6, 0x2, R131 ;  /* 0x0000000206857824 */ /* 0x000fe400078e0283 */
[----:B------:R-:W3:Y:S04]  /*29e0*/  LDG.E.U8 R119, desc[UR6][R118.64] ;  /* 0x0000000676777981 */ /* 0x000ee8000c1e1100 */
[----:B------:R1:W3:Y:S01]  /*29f0*/  LDG.E.U8 R117, desc[UR6][R128.64] ;  /* 0x0000000680757981 */ /* 0x0002e2000c1e1100 */
[----:B0-----:R-:W-:-:S04]  /*2a00*/  IADD3 R126, P0, R131, R3, RZ ;  /* 0x00000003837e7210 */ /* 0x001fc80007f1e0ff */
[----:B------:R-:W-:Y:S01]  /*2a10*/  LEA.HI.X.SX32 R127, R131, R4, 0x1, P0 ;  /* 0x00000004837f7211 */ /* 0x000fe200000f0eff */
[----:B------:R0:W3:Y:S01]  /*2a20*/  LDG.E.U8 R118, desc[UR6][R124.64] ;  /* 0x000000067c767981 */ /* 0x0000e2000c1e1100 */
[----:B------:R-:W-:-:S03]  /*2a30*/  IMAD R135, R6, 0x2, R133 ;  /* 0x0000000206877824 */ /* 0x000fc600078e0285 */
[----:B------:R2:W3:Y:S01]  /*2a40*/  LDG.E.U8 R92, desc[UR6][R126.64] ;  /* 0x000000067e5c7981 */ /* 0x0004e2000c1e1100 */
[C---:B------:R-:W-:Y:S01]  /*2a50*/  IMAD R131, R6.reuse, 0x2, R135 ;  /* 0x0000000206837824 */ /* 0x040fe200078e0287 */
[-C--:B-1----:R-:W-:Y:S02]  /*2a60*/  IADD3 R128, P0, R135, R3.reuse, RZ ;  /* 0x0000000387807210 */ /* 0x082fe40007f1e0ff */
[-C--:B0-----:R-:W-:Y:S02]  /*2a70*/  IADD3 R124, P1, R133, R3.reuse, RZ ;  /* 0x00000003857c7210 */ /* 0x081fe40007f3e0ff */
[-C--:B------:R-:W-:Y:S02]  /*2a80*/  LEA.HI.X.SX32 R129, R135, R4.reuse, 0x1, P0 ;  /* 0x0000000487817211 */ /* 0x080fe400000f0eff */
[----:B------:R-:W-:Y:S01]  /*2a90*/  LEA.HI.X.SX32 R125, R133, R4, 0x1, P1 ;  /* 0x00000004857d7211 */ /* 0x000fe200008f0eff */
[----:B------:R-:W-:Y:S01]  /*2aa0*/  IMAD R133, R6, 0x2, R131 ;  /* 0x0000000206857824 */ /* 0x000fe200078e0283 */
[----:B--2---:R-:W-:-:S03]  /*2ab0*/  IADD3 R126, P0, R131, R3, RZ ;  /* 0x00000003837e7210 */ /* 0x004fc60007f1e0ff */
[C---:B------:R-:W-:Y:S01]  /*2ac0*/  IMAD R135, R6.reuse, 0x2, R133 ;  /* 0x0000000206877824 */ /* 0x040fe200078e0285 */
[----:B------:R-:W-:Y:S01]  /*2ad0*/  LEA.HI.X.SX32 R127, R131, R4, 0x1, P0 ;  /* 0x00000004837f7211 */ /* 0x000fe200000f0eff */
[----:B------:R0:W2:Y:S02]  /*2ae0*/  LDG.E.U8 R130, desc[UR6][R124.64] ;  /* 0x000000067c827981 */ /* 0x0000a4000c1e1100 */
[C---:B------:R-:W-:Y:S02]  /*2af0*/  IMAD R151, R6.reuse, 0x2, R135 ;  /* 0x0000000206977824 */ /* 0x040fe400078e0287 */
[----:B------:R1:W2:Y:S02]  /*2b00*/  LDG.E.U8 R131, desc[UR6][R128.64] ;  /* 0x0000000680837981 */ /* 0x0002a4000c1e1100 */
[----:B------:R-:W-:Y:S02]  /*2b10*/  IMAD R149, R6, 0x2, R151 ;  /* 0x0000000206957824 */ /* 0x000fe400078e0297 */
[----:B------:R5:W2:Y:S01]  /*2b20*/  LDG.E.U8 R132, desc[UR6][R126.64] ;  /* 0x000000067e847981 */ /* 0x000aa2000c1e1100 */
[----:B0-----:R-:W-:-:S02]  /*2b30*/  IADD3 R124, P1, R135, R3, RZ ;  /* 0x00000003877c7210 */ /* 0x001fc40007f3e0ff */
[----:B-1----:R-:W-:-:S04]  /*2b40*/  IADD3 R128, P0, R133, R3, RZ ;  /* 0x0000000385807210 */ /* 0x002fc80007f1e0ff */
[-C--:B------:R-:W-:Y:S02]  /*2b50*/  LEA.HI.X.SX32 R129, R133, R4.reuse, 0x1, P0 ;  /* 0x0000000485817211 */ /* 0x080fe400000f0eff */
[-C--:B------:R-:W-:Y:S02]  /*2b60*/  LEA.HI.X.SX32 R125, R135, R4.reuse, 0x1, P1 ;  /* 0x00000004877d7211 */ /* 0x080fe400008f0eff */
[CC--:B-----5:R-:W-:Y:S01]  /*2b70*/  IADD3 R126, P0, R151.reuse, R3.reuse, RZ ;  /* 0x00000003977e7210 */ /* 0x0e0fe20007f1e0ff */
[----:B------:R0:W5:Y:S03]  /*2b80*/  LDG.E.U8 R133, desc[UR6][R128.64] ;  /* 0x0000000680857981 */ /* 0x000166000c1e1100 */
[----:B------:R-:W-:Y:S01]  /*2b90*/  LEA.HI.X.SX32 R127, R151, R4, 0x1, P0 ;  /* 0x00000004977f7211 */ /* 0x000fe200000f0eff */
[----:B------:R1:W5:Y:S04]  /*2ba0*/  LDG.E.U8 R134, desc[UR6][R124.64] ;  /* 0x000000067c867981 */ /* 0x000368000c1e1100 */
[----:B------:R4:W5:Y:S01]  /*2bb0*/  LDG.E.U8 R135, desc[UR6][R126.64] ;  /* 0x000000067e877981 */ /* 0x000962000c1e1100 */
[----:B0-----:R-:W-:-:S02]  /*2bc0*/  IADD3 R128, P1, R149, R3, RZ ;  /* 0x0000000395807210 */ /* 0x001fc40007f3e0ff */
[C---:B-1----:R-:W-:Y:S02]  /*2bd0*/  IADD3 R124, P0, R136.reuse, R3, RZ ;  /* 0x00000003887c7210 */ /* 0x042fe40007f1e0ff */
[-C--:B------:R-:W-:Y:S02]  /*2be0*/  LEA.HI.X.SX32 R129, R149, R4.reuse, 0x1, P1 ;  /* 0x0000000495817211 */ /* 0x080fe400008f0eff */
[----:B------:R-:W-:-:S03]  /*2bf0*/  LEA.HI.X.SX32 R125, R136, R4, 0x1, P0 ;  /* 0x00000004887d7211 */ /* 0x000fc600000f0eff */
[----:B------:R0:W5:Y:S01]  /*2c00*/  LDG.E.U8 R136, desc[UR6][R128.64] ;  /* 0x0000000680887981 */ /* 0x000162000c1e1100 */
[----:B----4-:R-:W-:-:S04]  /*2c10*/  IADD3 R126, P1, R137, R3, RZ ;  /* 0x00000003897e7210 */ /* 0x010fc80007f3e0ff */
[----:B------:R-:W-:Y:S02]  /*2c20*/  LEA.HI.X.SX32 R127, R137, R4, 0x1, P1 ;  /* 0x00000004897f7211 */ /* 0x000fe400008f0eff */
[----:B------:R1:W4:Y:S01]  /*2c30*/  LDG.E.U8 R137, desc[UR6][R124.64] ;  /* 0x000000067c897981 */ /* 0x000322000c1e1100 */
[----:B0-----:R-:W-:-:S04]  /*2c40*/  IADD3 R128, P0, R138, R3, RZ ;  /* 0x000000038a807210 */ /* 0x001fc80007f1e0ff */
[----:B------:R-:W-:Y:S02]  /*2c50*/  LEA.HI.X.SX32 R129, R138, R4, 0x1, P0 ;  /* 0x000000048a817211 */ /* 0x000fe400000f0eff */
[----:B------:R0:W4:Y:S01]  /*2c60*/  LDG.E.U8 R138, desc[UR6][R126.64] ;  /* 0x000000067e8a7981 */ /* 0x000122000c1e1100 */
[----:B-1----:R-:W-:-:S04]  /*2c70*/  IADD3 R124, P1, R139, R3, RZ ;  /* 0x000000038b7c7210 */ /* 0x002fc80007f3e0ff */
        /* <DEDUP_REMOVED lines=20> */
[----:B0-----:R-:W-:Y:S01]  /*2dc0*/  IADD3 R126, P0, R146, R3, RZ ;  /* 0x00000003927e7210 */ /* 0x001fe20007f1e0ff */
[----:B------:R-:W-:-:S03]  /*2dd0*/  IMAD R149, R6, 0x2, R149 ;  /* 0x0000000206957824 */ /* 0x000fc600078e0295 */
[----:B------:R-:W-:Y:S02]  /*2de0*/  LEA.HI.X.SX32 R127, R146, R4, 0x1, P0 ;  /* 0x00000004927f7211 */ /* 0x000fe400000f0eff */
[----:B------:R0:W4:Y:S01]  /*2df0*/  LDG.E.U8 R146, desc[UR6][R124.64] ;  /* 0x000000067c927981 */ /* 0x000122000c1e1100 */
[----:B-1----:R-:W-:Y:S01]  /*2e00*/  IADD3 R128, P1, R147, R3, RZ ;  /* 0x0000000393807210 */ /* 0x002fe20007f3e0ff */
[----:B------:R-:W-:-:S03]  /*2e10*/  IMAD R151, R6, 0x2, R149 ;  /* 0x0000000206977824 */ /* 0x000fc600078e0295 */
[-C--:B------:R-:W-:Y:S02]  /*2e20*/  LEA.HI.X.SX32 R129, R147, R4.reuse, 0x1, P1 ;  /* 0x0000000493817211 */ /* 0x080fe400008f0eff */
[-C--:B0-----:R-:W-:Y:S01]  /*2e30*/  IADD3 R124, P0, R148, R3.reuse, RZ ;  /* 0x00000003947c7210 */ /* 0x081fe20007f1e0ff */
[----:B------:R-:W-:Y:S01]  /*2e40*/  IMAD R153, R6, 0x2, R151 ;  /* 0x0000000206997824 */ /* 0x000fe200078e0297 */
[----:B------:R-:W4:Y:S02]  /*2e50*/  LDG.E.U8 R147, desc[UR6][R126.64] ;  /* 0x000000067e937981 */ /* 0x000f24000c1e1100 */
[----:B------:R-:W-:Y:S02]  /*2e60*/  LEA.HI.X.SX32 R125, R148, R4, 0x1, P0 ;  /* 0x00000004947d7211 */ /* 0x000fe400000f0eff */
[----:B------:R0:W4:Y:S01]  /*2e70*/  LDG.E.U8 R148, desc[UR6][R128.64] ;  /* 0x0000000680947981 */ /* 0x000122000c1e1100 */
[----:B------:R-:W-:Y:S01]  /*2e80*/  IMAD R155, R6, 0x2, R153 ;  /* 0x00000002069b7824 */ /* 0x000fe200078e0299 */
[----:B0-----:R-:W-:-:S04]  /*2e90*/  IADD3 R128, P0, R149, R3, RZ ;  /* 0x0000000395807210 */ /* 0x001fc80007f1e0ff */
[----:B------:R-:W-:Y:S02]  /*2ea0*/  LEA.HI.X.SX32 R129, R149, R4, 0x1, P0 ;  /* 0x0000000495817211 */ /* 0x000fe400000f0eff */
[----:B------:R0:W4:Y:S01]  /*2eb0*/  LDG.E.U8 R149, desc[UR6][R124.64] ;  /* 0x000000067c957981 */ /* 0x000122000c1e1100 */
[----:B------:R-:W-:-:S03]  /*2ec0*/  IADD3 R126, P1, R151, R3, RZ ;  /* 0x00000003977e7210 */ /* 0x000fc60007f3e0ff */
[----:B------:R1:W4:Y:S01]  /*2ed0*/  LDG.E.U8 R150, desc[UR6][R128.64] ;  /* 0x0000000680967981 */ /* 0x000322000c1e1100 */
[----:B0-----:R-:W-:-:S04]  /*2ee0*/  IADD3 R124, P0, R153, R3, RZ ;  /* 0x00000003997c7210 */ /* 0x001fc80007f1e0ff */
[-C--:B------:R-:W-:Y:S01]  /*2ef0*/  LEA.HI.X.SX32 R125, R153, R4.reuse, 0x1, P0 ;  /* 0x00000004997d7211 */ /* 0x080fe200000f0eff */
[C---:B------:R-:W-:Y:S01]  /*2f00*/  IMAD R153, R6.reuse, 0x2, R155 ;  /* 0x0000000206997824 */ /* 0x040fe200078e029b */
[-C--:B-1----:R-:W-:Y:S02]  /*2f10*/  IADD3 R128, P0, R155, R3.reuse, RZ ;  /* 0x000000039b807210 */ /* 0x082fe40007f1e0ff */
[-C--:B------:R-:W-:Y:S01]  /*2f20*/  LEA.HI.X.SX32 R127, R151, R4.reuse, 0x1, P1 ;  /* 0x00000004977f7211 */ /* 0x080fe200008f0eff */
[----:B------:R-:W4:Y:S01]  /*2f30*/  LDG.E.U8 R152, desc[UR6][R124.64] ;  /* 0x000000067c987981 */ /* 0x000f22000c1e1100 */
[----:B------:R-:W-:Y:S01]  /*2f40*/  LEA.HI.X.SX32 R129, R155, R4, 0x1, P0 ;  /* 0x000000049b817211 */ /* 0x000fe200000f0eff */
[C---:B------:R-:W-:Y:S02]  /*2f50*/  IMAD R155, R6.reuse, 0x2, R153 ;  /* 0x00000002069b7824 */ /* 0x040fe400078e0299 */
[----:B------:R0:W4:Y:S02]  /*2f60*/  LDG.E.U8 R151, desc[UR6][R126.64] ;  /* 0x000000067e977981 */ /* 0x000124000c1e1100 */
[----:B------:R-:W-:Y:S01]  /*2f70*/  IMAD R157, R6, 0x2, R155 ;  /* 0x00000002069d7824 */ /* 0x000fe200078e029b */
[----:B0-----:R-:W-:-:S03]  /*2f80*/  IADD3 R126, P0, R153, R3, RZ ;  /* 0x00000003997e7210 */ /* 0x001fc60007f1e0ff */
[----:B------:R-:W-:Y:S01]  /*2f90*/  IMAD R159, R6, 0x2, R157 ;  /* 0x00000002069f7824 */ /* 0x000fe200078e029d */
[----:B------:R-:W-:Y:S02]  /*2fa0*/  LEA.HI.X.SX32 R127, R153, R4, 0x1, P0 ;  /* 0x00000004997f7211 */ /* 0x000fe400000f0eff */
[----:B------:R0:W4:Y:S04]  /*2fb0*/  LDG.E.U8 R153, desc[UR6][R128.64] ;  /* 0x0000000680997981 */ /* 0x000128000c1e1100 */
[----:B------:R1:W4:Y:S01]  /*2fc0*/  LDG.E.U8 R154, desc[UR6][R126.64] ;  /* 0x000000067e9a7981 */ /* 0x000322000c1e1100 */
[----:B0-----:R-:W-:-:S04]  /*2fd0*/  IADD3 R128, P0, R157, R3, RZ ;  /* 0x000000039d807210 */ /* 0x001fc80007f1e0ff */
[----:B------:R-:W-:Y:S01]  /*2fe0*/  LEA.HI.X.SX32 R129, R157, R4, 0x1, P0 ;  /* 0x000000049d817211 */ /* 0x000fe200000f0eff */
[----:B------:R-:W-:Y:S01]  /*2ff0*/  IMAD R157, R6, 0x2, R159 ;  /* 0x00000002069d7824 */ /* 0x000fe200078e029f */
[----:B-1----:R-:W-:-:S03]  /*3000*/  IADD3 R126, P0, R159, R3, RZ ;  /* 0x000000039f7e7210 */ /* 0x002fc60007f1e0ff */
[----:B------:R0:W4:Y:S01]  /*3010*/  LDG.E.U8 R156, desc[UR6][R128.64] ;  /* 0x00000006809c7981 */ /* 0x000122000c1e1100 */
[----:B------:R-:W-:Y:S01]  /*3020*/  LEA.HI.X.SX32 R127, R159, R4, 0x1, P0 ;  /* 0x000000049f7f7211 */ /* 0x000fe200000f0eff */
[----:B------:R-:W-:-:S04]  /*3030*/  IMAD R159, R6, 0x2, R157 ;  /* 0x00000002069f7824 */ /* 0x000fc800078e029d */
        /* <DEDUP_REMOVED lines=25> */
[----:B------:R0:W4:Y:S01]  /*31d0*/  LDG.E.U8 R164, desc[UR6][R128.64] ;  /* 0x0000000680a47981 */ /* 0x000122000c1e1100 */
[----:B------:R-:W-:Y:S01]  /*31e0*/  LEA.HI.X.SX32 R127, R167, R4, 0x1, P0 ;  /* 0x00000004a77f7211 */ /* 0x000fe200000f0eff */
[C---:B------:R-:W-:Y:S02]  /*31f0*/  IMAD R167, R6.reuse, 0x2, R165 ;  /* 0x0000000206a77824 */ /* 0x040fe400078e02a5 */
[----:B------:R1:W4:Y:S02]  /*3200*/  LDG.E.U8 R155, desc[UR6][R124.64] ;  /* 0x000000067c9b7981 */ /* 0x000324000c1e1100 */
[----:B------:R-:W-:Y:S01]  /*3210*/  IMAD R169, R6, 0x2, R167 ;  /* 0x0000000206a97824 */ /* 0x000fe200078e02a7 */
[----:B0-----:R-:W-:-:S03]  /*3220*/  IADD3 R128, P0, R165, R3, RZ ;  /* 0x00000003a5807210 */ /* 0x001fc60007f1e0ff */
[----:B------:R-:W-:Y:S01]  /*3230*/  IMAD R171, R6, 0x2, R169 ;  /* 0x0000000206ab7824 */ /* 0x000fe200078e02a9 */
[----:B-1----:R-:W-:Y:S02]  /*3240*/  IADD3 R124, P1, R159, R3, RZ ;  /* 0x000000039f7c7210 */ /* 0x002fe40007f3e0ff */
[-C--:B------:R-:W-:Y:S02]  /*3250*/  LEA.HI.X.SX32 R129, R165, R4.reuse, 0x1, P0 ;  /* 0x00000004a5817211 */ /* 0x080fe400000f0eff */
[----:B------:R0:W4:Y:S01]  /*3260*/  LDG.E.U8 R165, desc[UR6][R126.64] ;  /* 0x000000067ea57981 */ /* 0x000122000c1e1100 */
[----:B------:R-:W-:-:S03]  /*3270*/  LEA.HI.X.SX32 R125, R159, R4, 0x1, P1 ;  /* 0x000000049f7d7211 */ /* 0x000fc600008f0eff */
[----:B------:R1:W4:Y:S04]  /*3280*/  LDG.E.U8 R166, desc[UR6][R128.64] ;  /* 0x0000000680a67981 */ /* 0x000328000c1e1100 */
[----:B------:R3:W4:Y:S01]  /*3290*/  LDG.E.U8 R159, desc[UR6][R124.64] ;  /* 0x000000067c9f7981 */ /* 0x000722000c1e1100 */
[----:B0-----:R-:W-:-:S04]  /*32a0*/  IADD3 R126, P0, R169, R3, RZ ;  /* 0x00000003a97e7210 */ /* 0x001fc80007f1e0ff */
[-C--:B------:R-:W-:Y:S01]  /*32b0*/  LEA.HI.X.SX32 R127, R169, R4.reuse, 0x1, P0 ;  /* 0x00000004a97f7211 */ /* 0x080fe200000f0eff */
[C---:B------:R-:W-:Y:S01]  /*32c0*/  IMAD R169, R6.reuse, 0x2, R171 ;  /* 0x0000000206a97824 */ /* 0x040fe200078e02ab */
[-C--:B-1----:R-:W-:Y:S02]  /*32d0*/  IADD3 R128, P0, R171, R3.reuse, RZ ;  /* 0x00000003ab807210 */ /* 0x082fe40007f1e0ff */
[----:B---3--:R-:W-:Y:S01]  /*32e0*/  IADD3 R124, P1, R163, R3, RZ ;  /* 0x00000003a37c7210 */ /* 0x008fe20007f3e0ff */
[----:B------:R0:W3:Y:S01]  /*32f0*/  LDG.E.U8 R168, desc[UR6][R126.64] ;  /* 0x000000067ea87981 */ /* 0x0000e2000c1e1100 */
[-C--:B------:R-:W-:Y:S01]  /*3300*/  LEA.HI.X.SX32 R129, R171, R4.reuse, 0x1, P0 ;  /* 0x00000004ab817211 */ /* 0x080fe200000f0eff */
[----:B------:R-:W-:Y:S01]  /*3310*/  IMAD R171, R6, 0x2, R169 ;  /* 0x0000000206ab7824 */ /* 0x000fe200078e02a9 */
[----:B------:R-:W-:-:S03]  /*3320*/  LEA.HI.X.SX32 R125, R163, R4, 0x1, P1 ;  /* 0x00000004a37d7211 */ /* 0x000fc600008f0eff */
[C---:B------:R-:W-:Y:S02]  /*3330*/  IMAD R173, R6.reuse, 0x2, R171 ;  /* 0x0000000206ad7824 */ /* 0x040fe400078e02ab */
[----:B------:R1:W3:Y:S01]  /*3340*/  LDG.E.U8 R163, desc[UR6][R124.64] ;  /* 0x000000067ca37981 */ /* 0x0002e2000c1e1100 */
[----:B0-----:R-:W-:Y:S01]  /*3350*/  IADD3 R126, P0, R169, R3, RZ ;  /* 0x00000003a97e7210 */ /* 0x001fe20007f1e0ff */
[----:B------:R-:W-:-:S03]  /*3360*/  IMAD R175, R6, 0x2, R173 ;  /* 0x0000000206af7824 */ /* 0x000fc600078e02ad */
[----:B------:R-:W-:Y:S02]  /*3370*/  LEA.HI.X.SX32 R127, R169, R4, 0x1, P0 ;  /* 0x00000004a97f7211 */ /* 0x000fe400000f0eff */
[----:B------:R0:W3:Y:S01]  /*3380*/  LDG.E.U8 R169, desc[UR6][R128.64] ;  /* 0x0000000680a97981 */ /* 0x0000e2000c1e1100 */
[----:B-1----:R-:W-:-:S03]  /*3390*/  IADD3 R124, P1, R167, R3, RZ ;  /* 0x00000003a77c7210 */ /* 0x002fc60007f3e0ff */
[----:B------:R1:W3:Y:S01]  /*33a0*/  LDG.E.U8 R170, desc[UR6][R126.64] ;  /* 0x000000067eaa7981 */ /* 0x0002e2000c1e1100 */
[----:B------:R-:W-:Y:S02]  /*33b0*/  LEA.HI.X.SX32 R125, R167, R4, 0x1, P1 ;  /* 0x00000004a77d7211 */ /* 0x000fe400008f0eff */
[----:B0-----:R-:W-:-:S03]  /*33c0*/  IADD3 R128, P0, R173, R3, RZ ;  /* 0x00000003ad807210 */ /* 0x001fc60007f1e0ff */
[----:B------:R0:W3:Y:S01]  /*33d0*/  LDG.E.U8 R167, desc[UR6][R124.64] ;  /* 0x000000067ca77981 */ /* 0x0000e2000c1e1100 */
[----:B------:R-:W-:Y:S01]  /*33e0*/  LEA.HI.X.SX32 R129, R173, R4, 0x1, P0 ;  /* 0x00000004ad817211 */ /* 0x000fe200000f0eff */
[----:B------:R-:W-:Y:S01]  /*33f0*/  IMAD R173, R6, 0x2, R175 ;  /* 0x0000000206ad7824 */ /* 0x000fe200078e02af */
[----:B-1----:R-:W-:-:S03]  /*3400*/  IADD3 R126, P0, R175, R3, RZ ;  /* 0x00000003af7e7210 */ /* 0x002fc60007f1e0ff */
[----:B------:R1:W3:Y:S01]  /*3410*/  LDG.E.U8 R172, desc[UR6][R128.64] ;  /* 0x0000000680ac7981 */ /* 0x0002e2000c1e1100 */
[----:B------:R-:W-:Y:S01]  /*3420*/  LEA.HI.X.SX32 R127, R175, R4, 0x1, P0 ;  /* 0x00000004af7f7211 */ /* 0x000fe200000f0eff */
[----:B------:R-:W-:Y:S01]  /*3430*/  IMAD R175, R6, 0x2, R173 ;  /* 0x0000000206af7824 */ /* 0x000fe200078e02ad */
[----:B0-----:R-:W-:-:S03]  /*3440*/  IADD3 R124, P1, R171, R3, RZ ;  /* 0x00000003ab7c7210 */ /* 0x001fc60007f3e0ff */
[C---:B------:R-:W-:Y:S01]  /*3450*/  IMAD R179, R6.reuse, 0x2, R175 ;  /* 0x0000000206b37824 */ /* 0x040fe200078e02af */
[-C--:B------:R-:W-:Y:S02]  /*3460*/  LEA.HI.X.SX32 R125, R171, R4.reuse, 0x1, P1 ;  /* 0x00000004ab7d7211 */ /* 0x080fe400008f0eff */
[C---:B-1----:R-:W-:Y:S01]  /*3470*/  IADD3 R128, P0, R173.reuse, R3, RZ ;  /* 0x00000003ad807210 */ /* 0x042fe20007f1e0ff */
[----:B------:R-:W-:Y:S02]  /*3480*/  IMAD R181, R6, 0x2, R179 ;  /* 0x0000000206b57824 */ /* 0x000fe400078e02b3 */
[----:B------:R0:W3:Y:S01]  /*3490*/  LDG.E.U8 R171, desc[UR6][R124.64] ;  /* 0x000000067cab7981 */ /* 0x0000e2000c1e1100 */
[----:B------:R-:W-:-:S03]  /*34a0*/  LEA.HI.X.SX32 R129, R173, R4, 0x1, P0 ;  /* 0x00000004ad817211 */ /* 0x000fc600000f0eff */
[----:B------:R1:W3:Y:S04]  /*34b0*/  LDG.E.U8 R173, desc[UR6][R126.64] ;  /* 0x000000067ead7981 */ /* 0x0002e8000c1e1100 */
[----:B------:R2:W3:Y:S01]  /*34c0*/  LDG.E.U8 R174, desc[UR6][R128.64] ;  /* 0x0000000680ae7981 */ /* 0x0004e2000c1e1100 */
[-C--:B0-----:R-:W-:Y:S02]  /*34d0*/  IADD3 R124, P1, R175, R3.reuse, RZ ;  /* 0x00000003af7c7210 */ /* 0x081fe40007f3e0ff */
[-C--:B-1----:R-:W-:Y:S02]  /*34e0*/  IADD3 R126, P0, R179, R3.reuse, RZ ;  /* 0x00000003b37e7210 */ /* 0x082fe40007f1e0ff */
[-C--:B------:R-:W-:Y:S02]  /*34f0*/  LEA.HI.X.SX32 R125, R175, R4.reuse, 0x1, P1 ;  /* 0x00000004af7d7211 */ /* 0x080fe400008f0eff */
[-C--:B------:R-:W-:Y:S01]  /*3500*/  LEA.HI.X.SX32 R127, R179, R4.reuse, 0x1, P0 ;  /* 0x00000004b37f7211 */ /* 0x080fe200000f0eff */
[----:B------:R-:W-:Y:S01]  /*3510*/  IMAD R179, R6, 0x2, R181 ;  /* 0x0000000206b37824 */ /* 0x000fe200078e02b5 */
[CC--:B--2---:R-:W-:Y:S01]  /*3520*/  IADD3 R128, P0, R181.reuse, R3.reuse, RZ ;  /* 0x00000003b5807210 */ /* 0x0c4fe20007f1e0ff */
[----:B------:R0:W2:Y:S01]  /*3530*/  LDG.E.U8 R175, desc[UR6][R124.64] ;  /* 0x000000067caf7981 */ /* 0x0000a2000c1e1100 */
[----:B------:R-:W1:Y:S02]  /*3540*/  S2UR UR4, SR_CgaCtaId ;  /* 0x00000000000479c3 */ /* 0x000e640000008800 */
[----:B------:R-:W-:Y:S01]  /*3550*/  LEA.HI.X.SX32 R129, R181, R4, 0x1, P0 ;  /* 0x00000004b5817211 */ /* 0x000fe200000f0eff */
[----:B------:R-:W2:Y:S04]  /*3560*/  LDG.E.U8 R126, desc[UR6][R126.64] ;  /* 0x000000067e7e7981 */ /* 0x000ea8000c1e1100 */
[----:B------:R-:W2:Y:S01]  /*3570*/  LDG.E.U8 R128, desc[UR6][R128.64] ;  /* 0x0000000680807981 */ /* 0x000ea2000c1e1100 */
[----:B0-----:R-:W-:-:S04]  /*3580*/  IADD3 R124, P0, R179, R3, RZ ;  /* 0x00000003b37c7210 */ /* 0x001fc80007f1e0ff */
[----:B------:R-:W-:Y:S01]  /*3590*/  LEA.HI.X.SX32 R125, R179, R4, 0x1, P0 ;  /* 0x00000004b37d7211 */ /* 0x000fe200000f0eff */
[----:B------:R-:W-:-:S04]  /*35a0*/  IMAD R179, R6, 0x2, R179 ;  /* 0x0000000206b37824 */ /* 0x000fc800078e02b3 */
[----:B------:R0:W2:Y:S02]  /*35b0*/  LDG.E.U8 R127, desc[UR6][R124.64] ;  /* 0x000000067c7f7981 */ /* 0x0000a4000c1e1100 */
[----:B0-----:R-:W-:-:S04]  /*35c0*/  IADD3 R124, P0, R179, R3, RZ ;  /* 0x00000003b37c7210 */ /* 0x001fc80007f1e0ff */
[----:B------:R-:W-:Y:S01]  /*35d0*/  LEA.HI.X.SX32 R125, R179, R4, 0x1, P0 ;  /* 0x00000004b37d7211 */ /* 0x000fe200000f0eff */
[----:B------:R-:W-:-:S04]  /*35e0*/  IMAD R179, R6, 0x2, R179 ;  /* 0x0000000206b37824 */ /* 0x000fc800078e02b3 */
[----:B------:R0:W2:Y:S01]  /*35f0*/  LDG.E.U8 R129, desc[UR6][R124.64] ;  /* 0x000000067c817981 */ /* 0x0000a2000c1e1100 */
[----:B------:R-:W-:Y:S01]  /*3600*/  UMOV UR61, 0x400 ;  /* 0x00000400003d7882 */ /* 0x000fe20000000000 */
[----:B------:R-:W-:Y:S01]  /*3610*/  IMAD R178, R6, 0x2, R179 ;  /* 0x0000000206b27824 */ /* 0x000fe200078e02b3 */
[----:B-1----:R-:W-:Y:S01]  /*3620*/  ULEA UR61, UR4, UR61, 0x18 ;  /* 0x0000003d043d7291 */ /* 0x002fe2000f8ec03f */
[----:B0-----:R-:W-:-:S04]  /*3630*/  IADD3 R124, P0, R179, R3, RZ ;  /* 0x00000003b37c7210 */ /* 0x001fc80007f1e0ff */
[----:B------:R-:W-:-:S05]  /*3640*/  LEA.HI.X.SX32 R125, R179, R4, 0x1, P0 ;  /* 0x00000004b37d7211 */ /* 0x000fca00000f0eff */
[----:B------:R0:W2:Y:S04]  /*3650*/  LDG.E.U8 R176, desc[UR6][R124.64] ;  /* 0x000000067cb07981 */ /* 0x0000a8000c1e1100 */
[----:B------:R1:W-:Y:S01]  /*3660*/  STS.U8 [R29+UR61], R46 ;  /* 0x0000002e1d007988 */ /* 0x0003e2000800003d */
[----:B0-----:R-:W-:-:S04]  /*3670*/  IADD3 R124, P0, R178, R3, RZ ;  /* 0x00000003b27c7210 */ /* 0x001fc80007f1e0ff */
[-C--:B------:R-:W-:Y:S02]  /*3680*/  LEA.HI.X.SX32 R125, R178, R4.reuse, 0x1, P0 ;  /* 0x00000004b27d7211 */ /* 0x080fe400000f0eff */
[C---:B-1----:R-:W-:Y:S01]  /*3690*/  IADD3 R46, P0, R90.reuse, R3, RZ ;  /* 0x000000035a2e7210 */ /* 0x042fe20007f1e0ff */
[----:B------:R0:W-:Y:S04]  /*36a0*/  STS.U8 [R29+UR61+0x8000], R47 ;  /* 0x0080002f1d007988 */ /* 0x0001e8000800003d */
[----:B------:R1:W-:Y:S04]  /*36b0*/  STS.U8 [R29+UR61+0xa], R52 ;  /* 0x00000a341d007988 */ /* 0x0003e8000800003d */
[----:B------:R5:W-:Y:S01]  /*36c0*/  STS.U8 [R29+UR61+0xc], R50 ;  /* 0x00000c321d007988 */ /* 0x000be2000800003d */
[----:B0-----:R-:W-:-:S03]  /*36d0*/  LEA.HI.X.SX32 R47, R90, R4, 0x1, P0 ;  /* 0x000000045a2f7211 */ /* 0x001fc600000f0eff */
[----:B------:R0:W-:Y:S01]  /*36e0*/  STS.U8 [R29+UR61+0xe], R58 ;  /* 0x00000e3a1d007988 */ /* 0x0001e2000800003d */
[----:B-1----:R-:W-:-:S03]  /*36f0*/  IADD3 R52, P1, R25, R3, RZ ;  /* 0x0000000319347210 */ /* 0x002fc60007f3e0ff */
[----:B------:R1:W-:Y:S01]  /*3700*/  STS.U8 [R29+UR61+0x4000], R48 ;  /* 0x004000301d007988 */ /* 0x0003e2000800003d */
[----:B-----5:R-:W-:-:S03]  /*3710*/  IADD3 R50, P2, R26, R3, RZ ;  /* 0x000000031a327210 */ /* 0x020fc60007f5e0ff */
[----:B------:R5:W-:Y:S01]  /*3720*/  STS.U8 [R29+UR61+0x4], R49 ;  /* 0x000004311d007988 */ /* 0x000be2000800003d */
[----:B0-----:R-:W-:-:S03]  /*3730*/  IADD3 R58, P0, R24, R3, RZ ;  /* 0x00000003183a7210 */ /* 0x001fc60007f1e0ff */
[----:B------:R0:W-:Y:S01]  /*3740*/  STS.U8 [R29+UR61+0x8], R51 ;  /* 0x000008331d007988 */ /* 0x0001e2000800003d */
[----:B-1----:R-:W-:-:S03]  /*3750*/  IADD3 R48, P3, R27, R3, RZ ;  /* 0x000000031b307210 */ /* 0x002fc60007f7e0ff */
[----:B------:R1:W-:Y:S01]  /*3760*/  STS.U8 [R29+UR61+0x4004], R59 ;  /* 0x0040043b1d007988 */ /* 0x0003e2000800003d */
[----:B-----5:R-:W-:-:S03]  /*3770*/  LEA.HI.X.SX32 R49, R27, R4, 0x1, P3 ;  /* 0x000000041b317211 */ /* 0x020fc600018f0eff */
[----:B------:R5:W-:Y:S01]  /*3780*/  STS.U8 [R29+UR61+0x4008], R53 ;  /* 0x004008351d007988 */ /* 0x000be2000800003d */
[----:B0-----:R-:W-:-:S03]  /*3790*/  LEA.HI.X.SX32 R51, R26, R4, 0x1, P2 ;  /* 0x000000041a337211 */ /* 0x001fc600010f0eff */
[----:B------:R0:W-:Y:S01]  /*37a0*/  STS.U8 [R29+UR61+0x400a], R60 ;  /* 0x00400a3c1d007988 */ /* 0x0001e2000800003d */
[-C--:B------:R-:W-:Y:S02]  /*37b0*/  IADD3 R26, P2, R22, R3.reuse, RZ ;  /* 0x00000003161a7210 */ /* 0x080fe40007f5e0ff */
[-C--:B-1----:R-:W-:Y:S01]  /*37c0*/  LEA.HI.X.SX32 R59, R24, R4.reuse, 0x1, P0 ;  /* 0x00000004183b7211 */ /* 0x082fe200000f0eff */
[----:B------:R1:W-:Y:S01]  /*37d0*/  STS.U8 [R29+UR61+0x400c], R62 ;  /* 0x00400c3e1d007988 */ /* 0x0003e2000800003d */
[-C--:B------:R-:W-:Y:S02]  /*37e0*/  IADD3 R24, P3, R23, R3.reuse, RZ ;  /* 0x0000000317187210 */ /* 0x080fe40007f7e0ff */
[----:B-----5:R-:W-:Y:S01]  /*37f0*/  LEA.HI.X.SX32 R53, R25, R4, 0x1, P1 ;  /* 0x0000000419357211 */ /* 0x020fe200008f0eff */
[----:B------:R5:W-:Y:S01]  /*3800*/  STS.U8 [R29+UR61+0x4002], R57 ;  /* 0x004002391d007988 */ /* 0x000be2000800003d */
[----:B0-----:R-:W-:-:S03]  /*3810*/  IADD3 R60, P1, R21, R3, RZ ;  /* 0x00000003153c7210 */ /* 0x001fc60007f3e0ff */
[----:B------:R0:W-:Y:S01]  /*3820*/  STS.U8 [R29+UR61+0x4006], R61 ;  /* 0x0040063d1d007988 */ /* 0x0001e2000800003d */
[----:B-1----:R-:W-:-:S03]  /*3830*/  IADD3 R62, P0, R20, R3, RZ ;  /* 0x00000003143e7210 */ /* 0x002fc60007f1e0ff */
[----:B------:R1:W-:Y:S01]  /*3840*/  STS.U8 [R29+UR61+0x8008], R63 ;  /* 0x0080083f1d007988 */ /* 0x0003e2000800003d */
[-C--:B------:R-:W-:Y:S02]  /*3850*/  LEA.HI.X.SX32 R27, R22, R4.reuse, 0x1, P2 ;  /* 0x00000004161b7211 */ /* 0x080fe400010f0eff */
[----:B-----5:R-:W-:Y:S01]  /*3860*/  LOP3.LUT R57, R29, 0x10, RZ, 0x3c, !PT ;  /* 0x000000101d397812 */ /* 0x020fe200078e3cff */
[----:B------:R5:W-:Y:S01]  /*3870*/  STS.U8 [R29+UR61+0x800a], R70 ;  /* 0x00800a461d007988 */ /* 0x000be2000800003d */
[-C--:B------:R-:W-:Y:S02]  /*3880*/  LEA.HI.X.SX32 R25, R23, R4.reuse, 0x1, P3 ;  /* 0x0000000417197211 */ /* 0x080fe400018f0eff */
[-C--:B0-----:R-:W-:Y:S01]  /*3890*/  LEA.HI.X.SX32 R61, R21, R4.reuse, 0x1, P1 ;  /* 0x00000004153d7211 */ /* 0x081fe200008f0eff */
[----:B------:R-:W-:Y:S01]  /*38a0*/  STS.U8 [R29+UR61+0x2], R32 ;  /* 0x000002201d007988 */ /* 0x000fe2000800003d */
[-C--:B------:R-:W-:Y:S02]  /*38b0*/  IADD3 R22, P3, R0, R3.reuse, RZ ;  /* 0x0000000300167210 */ /* 0x080fe40007f7e0ff */
[----:B-1----:R-:W-:Y:S01]  /*38c0*/  LEA.HI.X.SX32 R63, R20, R4, 0x1, P0 ;  /* 0x00000004143f7211 */ /* 0x002fe200000f0eff */
[----:B------:R-:W-:Y:S01]  /*38d0*/  STS.U8 [R29+UR61+0x6], R28 ;  /* 0x0000061c1d007988 */ /* 0x000fe2000800003d */
[----:B------:R-:W-:-:S02]  /*38e0*/  IADD3 R20, P0, R43, R3, RZ ;  /* 0x000000032b147210 */ /* 0x000fc40007f1e0ff */
[-C--:B-----5:R-:W-:Y:S01]  /*38f0*/  IADD3 R70, P1, R44, R3.reuse, RZ ;  /* 0x000000032c467210 */ /* 0x0a0fe20007f3e0ff */
[----:B------:R0:W-:Y:S01]  /*3900*/  STS.U8 [R29+UR61+0x400e], R68 ;  /* 0x00400e441d007988 */ /* 0x0001e2000800003d */
[-C--:B------:R-:W-:Y:S02]  /*3910*/  LEA.HI.X.SX32 R21, R43, R4.reuse, 0x1, P0 ;  /* 0x000000042b157211 */ /* 0x080fe400000f0eff */
[----:B------:R-:W-:Y:S01]  /*3920*/  LEA.HI.X.SX32 R23, R0, R4, 0x1, P3 ;  /* 0x0000000400177211 */ /* 0x000fe200018f0eff */
[----:B------:R-:W-:Y:S04]  /*3930*/  STS.U8 [R29+UR61+0x8002], R67 ;  /* 0x008002431d007988 */ /* 0x000fe8000800003d */
[----:B------:R-:W-:Y:S01]  /*3940*/  STS.U8 [R29+UR61+0x8004], R69 ;  /* 0x008004451d007988 */ /* 0x000fe2000800003d */
[----:B0-----:R-:W-:-:S03]  /*3950*/  IADD3 R68, P2, R45, R3, RZ ;  /* 0x000000032d447210 */ /* 0x001fc60007f5e0ff */
[----:B------:R0:W-:Y:S04]  /*3960*/  STS.U8 [R29+UR61+0x8006], R71 ;  /* 0x008006471d007988 */ /* 0x0001e8000800003d */
[----:B------:R-:W-:Y:S04]  /*3970*/  STS.U8 [R29+UR61+0x800c], R72 ;  /* 0x00800c481d007988 */ /* 0x000fe8000800003d */
[----:B------:R-:W-:Y:S01]  /*3980*/  STS.U8 [R29+UR61+0x800e], R81 ;  /* 0x00800e511d007988 */ /* 0x000fe2000800003d */
[----:B0-----:R-:W-:-:S03]  /*3990*/  LEA.HI.X.SX32 R71, R44, R4, 0x1, P1 ;  /* 0x000000042c477211 */ /* 0x001fc600008f0eff */
[----:B------:R-:W-:Y:S01]  /*39a0*/  STS.U8 [R29+UR61+0xc000], R123 ;  /* 0x00c0007b1d007988 */ /* 0x000fe2000800003d */
[----:B------:R-:W-:-:S03]  /*39b0*/  IADD3 R44, P3, R42, R3, RZ ;  /* 0x000000032a2c7210 */ /* 0x000fc60007f7e0ff */
[----:B------:R-:W-:Y:S04]  /*39c0*/  STS.U8 [R29+UR61+0xc002], R122 ;  /* 0x00c0027a1d007988 */ /* 0x000fe8000800003d */
[----:B------:R-:W-:Y:S04]  /*39d0*/  STS.U8 [R29+UR61+0xc004], R121 ;  /* 0x00c004791d007988 */ /* 0x000fe8000800003d */
[----:B------:R-:W-:Y:S04]  /*39e0*/  STS.U8 [R29+UR61+0xc006], R120 ;  /* 0x00c006781d007988 */ /* 0x000fe8000800003d */
[----:B------:R-:W-:Y:S04]  /*39f0*/  STS.U8 [R29+UR61+0xc008], R91 ;  /* 0x00c0085b1d007988 */ /* 0x000fe8000800003d */
[----:B------:R-:W-:Y:S04]  /*3a00*/  STS.U8 [R29+UR61+0xc00a], R119 ;  /* 0x00c00a771d007988 */ /* 0x000fe8000800003d */
[----:B------:R-:W-:Y:S04]  /*3a10*/  STS.U8 [R29+UR61+0xc00c], R118 ;  /* 0x00c00c761d007988 */ /* 0x000fe8000800003d */
[----:B------:R-:W-:Y:S04]  /*3a20*/  STS.U8 [R29+UR61+0xc00e], R117 ;  /* 0x00c00e751d007988 */ /* 0x000fe8000800003d */
[----:B------:R0:W-:Y:S04]  /*3a30*/  STS.U8 [R57+UR61+0x800c], R94 ;  /* 0x00800c5e39007988 */ /* 0x0001e8000800003d */
[----:B------:R1:W-:Y:S01]  /*3a40*/  STS.U8 [R57+UR61+0xc000], R92 ;  /* 0x00c0005c39007988 */ /* 0x0003e2000800003d */
[----:B------:R-:W-:-:S03]  /*3a50*/  LEA.HI.X.SX32 R69, R45, R4, 0x1, P2 ;  /* 0x000000042d457211 */ /* 0x000fc600010f0eff */
[----:B------:R-:W5:Y:S01]  /*3a60*/  LDG.E.U8 R124, desc[UR6][R124.64] ;  /* 0x000000067c7c7981 */ /* 0x000f62000c1e1100 */
[-C--:B0-----:R-:W-:Y:S02]  /*3a70*/  IADD3 R94, P0, R39, R3.reuse, RZ ;  /* 0x00000003275e7210 */ /* 0x081fe40007f1e0ff */
[-C--:B-1----:R-:W-:Y:S01]  /*3a80*/  IADD3 R92, P1, R40, R3.reuse, RZ ;  /* 0x00000003285c7210 */ /* 0x082fe20007f3e0ff */
[----:B------:R0:W-:Y:S01]  /*3a90*/  STS.U8 [R57+UR61+0x800a], R95 ;  /* 0x00800a5f39007988 */ /* 0x0001e2000800003d */
[----:B------:R-:W-:Y:S02]  /*3aa0*/  IADD3 R90, P2, R41, R3, RZ ;  /* 0x00000003295a7210 */ /* 0x000fe40007f5e0ff */
[-C--:B------:R-:W-:Y:S01]  /*3ab0*/  LEA.HI.X.SX32 R45, R42, R4.reuse, 0x1, P3 ;  /* 0x000000042a2d7211 */ /* 0x080fe200018f0eff */
[----:B------:R1:W-:Y:S04]  /*3ac0*/  STS.U8 [R57+UR61+0x800e], R93 ;  /* 0x00800e5d39007988 */ /* 0x0003e8000800003d */
[----:B------:R4:W-:Y:S01]  /*3ad0*/  STS.U8 [R57+UR61+0x8004], R98 ;  /* 0x0080046239007988 */ /* 0x0009e2000800003d */
[----:B0-----:R-:W-:-:S03]  /*3ae0*/  LEA.HI.X.SX32 R95, R39, R4, 0x1, P0 ;  /* 0x00000004275f7211 */ /* 0x001fc600000f0eff */
[----:B------:R0:W-:Y:S01]  /*3af0*/  STS.U8 [R57+UR61+0x8002], R99 ;  /* 0x0080026339007988 */ /* 0x0001e2000800003d */
[-C--:B-1----:R-:W-:Y:S02]  /*3b00*/  LEA.HI.X.SX32 R93, R40, R4.reuse, 0x1, P1 ;  /* 0x00000004285d7211 */ /* 0x082fe400008f0eff */
[-C--:B------:R-:W-:Y:S01]  /*3b10*/  IADD3 R40, P3, R19, R3.reuse, RZ ;  /* 0x0000000313287210 */ /* 0x080fe20007f7e0ff */
[----:B------:R1:W-:Y:S01]  /*3b20*/  STS.U8 [R57+UR61+0x8008], R96 ;  /* 0x0080086039007988 */ /* 0x0003e2000800003d */
[CC--:B----4-:R-:W-:Y:S02]  /*3b30*/  IADD3 R98, P0, R16.reuse, R3.reuse, RZ ;  /* 0x0000000310627210 */ /* 0x0d0fe40007f1e0ff */
[-C--:B------:R-:W-:Y:S01]  /*3b40*/  LEA.HI.X.SX32 R91, R41, R4.reuse, 0x1, P2 ;  /* 0x00000004295b7211 */ /* 0x080fe200010f0eff */
[----:B------:R4:W-:Y:S01]  /*3b50*/  STS.U8 [R57+UR61+0x400c], R102 ;  /* 0x00400c6639007988 */ /* 0x0009e2000800003d */
[-C--:B0-----:R-:W-:Y:S02]  /*3b60*/  LEA.HI.X.SX32 R99, R16, R4.reuse, 0x1, P0 ;  /* 0x0000000410637211 */ /* 0x081fe400000f0eff */
[----:B------:R-:W-:Y:S01]  /*3b70*/  LEA.HI.X.SX32 R41, R19, R4, 0x1, P3 ;  /* 0x0000000413297211 */ /* 0x000fe200018f0eff */
[----:B------:R0:W-:Y:S01]  /*3b80*/  STS.U8 [R57+UR61+0x8006], R97 ;  /* 0x0080066139007988 */ /* 0x0001e2000800003d */
[----:B------:R-:W-:-:S02]  /*3b90*/  IADD3 R16, P3, R15, R3, RZ ;  /* 0x000000030f107210 */ /* 0x000fc40007f7e0ff */
[-C--:B-1----:R-:W-:Y:S01]  /*3ba0*/  IADD3 R96, P1, R17, R3.reuse, RZ ;  /* 0x0000000311607210 */ /* 0x082fe20007f3e0ff */
[----:B------:R1:W-:Y:S01]  /*3bb0*/  STS.U8 [R57+UR61+0x400a], R103 ;  /* 0x00400a6739007988 */ /* 0x0003e2000800003d */
[----:B----4-:R-:W-:-:S03]  /*3bc0*/  IADD3 R102, P0, R12, R3, RZ ;  /* 0x000000030c667210 */ /* 0x010fc60007f1e0ff */
[----:B------:R4:W-:Y:S01]  /*3bd0*/  STS.U8 [R57+UR61+0x8000], R100 ;  /* 0x0080006439007988 */ /* 0x0009e2000800003d */
[----:B0-----:R-:W-:-:S03]  /*3be0*/  LEA.HI.X.SX32 R97, R17, R4, 0x1, P1 ;  /* 0x0000000411617211 */ /* 0x001fc600008f0eff */
[----:B------:R0:W-:Y:S01]  /*3bf0*/  STS.U8 [R57+UR61+0x4004], R106 ;  /* 0x0040046a39007988 */ /* 0x0001e2000800003d */
[-C--:B------:R-:W-:Y:S02]  /*3c00*/  LEA.HI.X.SX32 R17, R15, R4.reuse, 0x1, P3 ;  /* 0x000000040f117211 */ /* 0x080fe400018f0eff */
[-C--:B-1----:R-:W-:Y:S01]  /*3c10*/  LEA.HI.X.SX32 R103, R12, R4.reuse, 0x1, P0 ;  /* 0x000000040c677211 */ /* 0x082fe200000f0eff */
[----:B------:R1:W-:Y:S01]  /*3c20*/  STS.U8 [R57+UR61+0x400e], R101 ;  /* 0x00400e6539007988 */ /* 0x0003e2000800003d */
[-C--:B------:R-:W-:Y:S02]  /*3c30*/  IADD3 R12, P3, R38, R3.reuse, RZ ;  /* 0x00000003260c7210 */ /* 0x080fe40007f7e0ff */
[-C--:B----4-:R-:W-:Y:S01]  /*3c40*/  IADD3 R100, P1, R13, R3.reuse, RZ ;  /* 0x000000030d647210 */ /* 0x090fe20007f3e0ff */
[----:B------:R4:W-:Y:S01]  /*3c50*/  STS.U8 [R57+UR61+0x4002], R107 ;  /* 0x0040026b39007988 */ /* 0x0009e2000800003d */
[-C--:B0-----:R-:W-:Y:S02]  /*3c60*/  IADD3 R106, P0, R35, R3.reuse, RZ ;  /* 0x00000003236a7210 */ /* 0x081fe40007f1e0ff */
[----:B------:R-:W-:Y:S01]  /*3c70*/  IADD3 R42, P2, R18, R3, RZ ;  /* 0x00000003122a7210 */ /* 0x000fe20007f5e0ff */
[----:B------:R-:W-:Y:S01]  /*3c80*/  IMAD R67, R6, 0x2, R178 ;  /* 0x0000000206437824 */ /* 0x000fe200078e02b2 */
[-C--:B-1----:R-:W-:Y:S01]  /*3c90*/  LEA.HI.X.SX32 R101, R13, R4.reuse, 0x1, P1 ;  /* 0x000000040d657211 */ /* 0x082fe200008f0eff */
[----:B------:R0:W-:Y:S01]  /*3ca0*/  STS.U8 [R57+UR61+0x4008], R104 ;  /* 0x0040086839007988 */ /* 0x0001e2000800003d */
[----:B------:R-:W-:-:S02]  /*3cb0*/  LEA.HI.X.SX32 R13, R38, R4, 0x1, P3 ;  /* 0x00000004260d7211 */ /* 0x000fc400018f0eff */
[-C--:B----4-:R-:W-:Y:S01]  /*3cc0*/  LEA.HI.X.SX32 R107, R35, R4.reuse, 0x1, P0 ;  /* 0x00000004236b7211 */ /* 0x090fe200000f0eff */
[----:B------:R1:W-:Y:S01]  /*3cd0*/  STS.U8 [R57+UR61+0x4006], R105 ;  /* 0x0040066939007988 */ /* 0x0003e2000800003d */
[CC--:B------:R-:W-:Y:S02]  /*3ce0*/  IADD3 R38, P0, R7.reuse, R3.reuse, RZ ;  /* 0x0000000307267210 */ /* 0x0c0fe40007f1e0ff */
[-C--:B------:R-:W-:Y:S01]  /*3cf0*/  LEA.HI.X.SX32 R43, R18, R4.reuse, 0x1, P2 ;  /* 0x00000004122b7211 */ /* 0x080fe200010f0eff */
[----:B------:R-:W-:Y:S01]  /*3d00*/  STS.U8 [R57+UR61], R116 ;  /* 0x0000007439007988 */ /* 0x000fe2000800003d */
[-C--:B------:R-:W-:Y:S02]  /*3d10*/  IADD3 R18, P2, R14, R3.reuse, RZ ;  /* 0x000000030e127210 */ /* 0x080fe40007f5e0ff */
[-C--:B------:R-:W-:Y:S01]  /*3d20*/  LEA.HI.X.SX32 R39, R7, R4.reuse, 0x1, P0 ;  /* 0x0000000407277211 */ /* 0x080fe200000f0eff */
[----:B------:R-:W-:Y:S01]  /*3d30*/  IMAD R7, R6, 0x2, R67 ;  /* 0x0000000206077824 */ /* 0x000fe200078e0243 */
[-C--:B------:R-:W-:Y:S01]  /*3d40*/  LEA.HI.X.SX32 R19, R14, R4.reuse, 0x1, P2 ;  /* 0x000000040e137211 */ /* 0x080fe200010f0eff */
[----:B------:R-:W-:Y:S01]  /*3d50*/  STS.U8 [R57+UR61+0x2], R115 ;  /* 0x0000027339007988 */ /* 0x000fe2000800003d */
[-C--:B0-----:R-:W-:Y:S01]  /*3d60*/  IADD3 R104, P1, R36, R3.reuse, RZ ;  /* 0x0000000324687210 */ /* 0x081fe20007f3e0ff */
[----:B------:R-:W-:Y:S01]  /*3d70*/  IMAD R81, R6, 0x2, R7 ;  /* 0x0000000206517824 */ /* 0x000fe200078e0207 */
[CC--:B------:R-:W-:Y:S01]  /*3d80*/  IADD3 R14, P2, R37.reuse, R3.reuse, RZ ;  /* 0x00000003250e7210 */ /* 0x0c0fe20007f5e0ff */
[----:B------:R-:W-:Y:S01]  /*3d90*/  STS.U8 [R57+UR61+0x4], R114 ;  /* 0x0000047239007988 */ /* 0x000fe2000800003d */
[-C--:B-1----:R-:W-:Y:S01]  /*3da0*/  LEA.HI.X.SX32 R105, R36, R4.reuse, 0x1, P1 ;  /* 0x0000000424697211 */ /* 0x082fe200008f0eff */
[----:B------:R-:W-:Y:S01]  /*3db0*/  IMAD R119, R6, 0x2, R81 ;  /* 0x0000000206777824 */ /* 0x000fe200078e0251 */
[----:B------:R-:W-:Y:S01]  /*3dc0*/  LEA.HI.X.SX32 R15, R37, R4, 0x1, P2 ;  /* 0x00000004250f7211 */ /* 0x000fe200010f0eff */
[----:B------:R-:W-:Y:S01]  /*3dd0*/  STS.U8 [R57+UR61+0x6], R113 ;  /* 0x0000067139007988 */ /* 0x000fe2000800003d */
[----:B------:R-:W-:-:S02]  /*3de0*/  IADD3 R36, P1, R33, R3, RZ ;  /* 0x0000000321247210 */ /* 0x000fc40007f3e0ff */
[CC--:B------:R-:W-:Y:S01]  /*3df0*/  IADD3 R32, P2, R34.reuse, R3.reuse, RZ ;  /* 0x0000000322207210 */ /* 0x0c0fe20007f5e0ff */
[----:B------:R-:W-:Y:S01]  /*3e00*/  STS.U8 [R57+UR61+0x8], R112 ;  /* 0x0000087039007988 */ /* 0x000fe2000800003d */
[-C--:B------:R-:W-:Y:S02]  /*3e10*/  LEA.HI.X.SX32 R37, R33, R4.reuse, 0x1, P1 ;  /* 0x0000000421257211 */ /* 0x080fe400008f0eff */
[----:B------:R-:W-:Y:S01]  /*3e20*/  LEA.HI.X.SX32 R33, R34, R4, 0x1, P2 ;  /* 0x0000000422217211 */ /* 0x000fe200010f0eff */
[----:B------:R-:W-:Y:S01]  /*3e30*/  STS.U8 [R57+UR61+0xa], R111 ;  /* 0x00000a6f39007988 */ /* 0x000fe2000800003d */
[----:B------:R-:W-:-:S03]  /*3e40*/  IADD3 R34, P2, R11, R3, RZ ;  /* 0x000000030b227210 */ /* 0x000fc60007f5e0ff */
[----:B------:R0:W-:Y:S04]  /*3e50*/  STS.U8 [R57+UR61+0xc], R110 ;  /* 0x00000c6e39007988 */ /* 0x0001e8000800003d */
[----:B------:R-:W-:Y:S04]  /*3e60*/  STS.U8 [R57+UR61+0xe], R109 ;  /* 0x00000e6d39007988 */ /* 0x000fe8000800003d */
[----:B------:R1:W-:Y:S04]  /*3e70*/  STS.U8 [R57+UR61+0x4000], R108 ;  /* 0x0040006c39007988 */ /* 0x0003e8000800003d */
[----:B------:R-:W-:Y:S01]  /*3e80*/  STS.U8 [R57+UR61+0xc002], R130 ;  /* 0x00c0028239007988 */ /* 0x000fe2000800003d */
[----:B0-----:R-:W-:-:S03]  /*3e90*/  IADD3 R110, P0, R30, R3, RZ ;  /* 0x000000031e6e7210 */ /* 0x001fc60007f1e0ff */
[----:B------:R-:W-:Y:S01]  /*3ea0*/  STS.U8 [R57+UR61+0xc004], R131 ;  /* 0x00c0048339007988 */ /* 0x000fe2000800003d */
[----:B-1----:R-:W-:-:S03]  /*3eb0*/  IADD3 R108, P1, R10, R3, RZ ;  /* 0x000000030a6c7210 */ /* 0x002fc60007f3e0ff */
[----:B------:R-:W-:Y:S04]  /*3ec0*/  STS.U8 [R57+UR61+0xc006], R132 ;  /* 0x00c0068439007988 */ /* 0x000fe8000800003d */
[----:B------:R-:W-:Y:S04]  /*3ed0*/  STS.U8 [R57+UR61+0xc008], R133 ;  /* 0x00c0088539007988 */ /* 0x000fe8000800003d */
[----:B------:R-:W-:Y:S04]  /*3ee0*/  STS.U8 [R57+UR61+0xc00a], R134 ;  /* 0x00c00a8639007988 */ /* 0x000fe8000800003d */
[----:B------:R-:W-:Y:S04]  /*3ef0*/  STS.U8 [R57+UR61+0xc00c], R135 ;  /* 0x00c00c8739007988 */ /* 0x000fe8000800003d */
[----:B------:R0:W-:Y:S01]  /*3f00*/  STS.U8 [R57+UR61+0xc00e], R136 ;  /* 0x00c00e8839007988 */ /* 0x0001e2000800003d */
[----:B------:R-:W-:-:S02]  /*3f10*/  LEA.HI.X.SX32 R109, R10, R4, 0x1, P1 ;  /* 0x000000040a6d7211 */ /* 0x000fc400008f0eff */
[-C--:B------:R-:W-:Y:S01]  /*3f20*/  LEA.HI.X.SX32 R35, R11, R4.reuse, 0x1, P2 ;  /* 0x000000040b237211 */ /* 0x080fe200010f0eff */
[----:B------:R-:W4:Y:S01]  /*3f30*/  LDL.LU R125, [R1] ;  /* 0x00000000017d7983 */ /* 0x000f220000300800 */
[-C--:B------:R-:W-:Y:S01]  /*3f40*/  IADD3 R112, P1, R8, R3.reuse, RZ ;  /* 0x0000000308707210 */ /* 0x080fe20007f3e0ff */
[----:B0-----:R-:W-:Y:S01]  /*3f50*/  IMAD R57, R6, 0x2, R119 ;  /* 0x0000000206397824 */ /* 0x001fe200078e0277 */
[-C--:B------:R-:W-:Y:S01]  /*3f60*/  LEA.HI.X.SX32 R111, R30, R4.reuse, 0x1, P0 ;  /* 0x000000041e6f7211 */ /* 0x080fe200000f0eff */
[----:B------:R-:W3:Y:S02]  /*3f70*/  LDL.LU R72, [R1+0x4] ;  /* 0x0000040001487983 */ /* 0x000ee40000300800 */
[C---:B------:R-:W-:Y:S01]  /*3f80*/  IMAD R121, R6.reuse, 0x2, R57 ;  /* 0x0000000206797824 */ /* 0x040fe200078e0239 */
[-C--:B------:R-:W-:Y:S01]  /*3f90*/  IADD3 R10, P2, R9, R3.reuse, RZ ;  /* 0x00000003090a7210 */ /* 0x080fe20007f5e0ff */
[----:B------:R-:W2:Y:S01]  /*3fa0*/  LDL.LU R136, [R1+0x8] ;  /* 0x0000080001887983 */ /* 0x000ea20000300800 */
[----:B------:R-:W-:Y:S01]  /*3fb0*/  IADD3 R114, P0, R5, R3, RZ ;  /* 0x0000000305727210 */ /* 0x000fe20007f1e0ff */
[----:B------:R-:W-:Y:S01]  /*3fc0*/  IMAD R123, R6, 0x2, R121 ;  /* 0x00000002067b7824 */ /* 0x000fe200078e0279 */
[----:B------:R-:W-:-:S02]  /*3fd0*/  LEA.HI.X.SX32 R113, R8, R4, 0x1, P1 ;  /* 0x0000000408717211 */ /* 0x000fc400008f0eff */
[-C--:B------:R-:W-:Y:S02]  /*3fe0*/  LEA.HI.X.SX32 R11, R9, R4.reuse, 0x1, P2 ;  /* 0x00000004090b7211 */ /* 0x080fe400010f0eff */
[-C--:B------:R-:W-:Y:S02]  /*3ff0*/  IADD3 R8, P1, R31, R3.reuse, RZ ;  /* 0x000000031f087210 */ /* 0x080fe40007f3e0ff */
[-C--:B------:R-:W-:Y:S01]  /*4000*/  LEA.HI.X.SX32 R115, R5, R4.reuse, 0x1, P0 ;  /* 0x0000000405737211 */ /* 0x080fe200000f0eff */
[----:B------:R-:W-:Y:S01]  /*4010*/  IMAD R5, R6, 0x2, R123 ;  /* 0x0000000206057824 */ /* 0x000fe200078e027b */
[-C--:B------:R-:W-:Y:S02]  /*4020*/  IADD3 R30, P2, R67, R3.reuse, RZ ;  /* 0x00000003431e7210 */ /* 0x080fe40007f5e0ff */
[----:B------:R-:W-:Y:S02]  /*4030*/  IADD3 R116, P0, R2, R3, RZ ;  /* 0x0000000302747210 */ /* 0x000fe40007f1e0ff */
[----:B------:R-:W-:-:S02]  /*4040*/  LEA.HI.X.SX32 R9, R31, R4, 0x1, P1 ;  /* 0x000000041f097211 */ /* 0x000fc400008f0eff */
[-C--:B------:R-:W-:Y:S01]  /*4050*/  LEA.HI.X.SX32 R31, R67, R4.reuse, 0x1, P2 ;  /* 0x00000004431f7211 */ /* 0x080fe200010f0eff */
[----:B------:R-:W-:Y:S01]  /*4060*/  IMAD R67, R6, 0x2, R5 ;  /* 0x0000000206437824 */ /* 0x000fe200078e0205 */
[-C--:B------:R-:W-:Y:S02]  /*4070*/  IADD3 R184, P1, R81, R3.reuse, RZ ;  /* 0x0000000351b87210 */ /* 0x080fe40007f3e0ff */
[-C--:B------:R-:W-:Y:S02]  /*4080*/  LEA.HI.X.SX32 R117, R2, R4.reuse, 0x1, P0 ;  /* 0x0000000402757211 */ /* 0x080fe400000f0eff */
[----:B------:R-:W-:Y:S02]  /*4090*/  IADD3 R186, P0, R7, R3, RZ ;  /* 0x0000000307ba7210 */ /* 0x000fe40007f1e0ff */
[-C--:B------:R-:W-:Y:S01]  /*40a0*/  LEA.HI.X.SX32 R185, R81, R4.reuse, 0x1, P1 ;  /* 0x0000000451b97211 */ /* 0x080fe200008f0eff */
[----:B------:R-:W-:Y:S01]  /*40b0*/  IMAD R81, R6, 0x2, R67 ;  /* 0x0000000206517824 */ /* 0x000fe200078e0243 */
[----:B------:R-:W-:-:S02]  /*40c0*/  LEA.HI.X.SX32 R187, R7, R4, 0x1, P0 ;  /* 0x0000000407bb7211 */ /* 0x000fc400000f0eff */
[-C--:B------:R-:W-:Y:S01]  /*40d0*/  IADD3 R180, P0, R57, R3.reuse, RZ ;  /* 0x0000000339b47210 */ /* 0x080fe20007f1e0ff */
[C---:B------:R-:W-:Y:S01]  /*40e0*/  IMAD R7, R6.reuse, 0x2, R81 ;  /* 0x0000000206077824 */ /* 0x040fe200078e0251 */
[-C--:B------:R-:W-:Y:S02]  /*40f0*/  IADD3 R182, P2, R119, R3.reuse, RZ ;  /* 0x0000000377b67210 */ /* 0x080fe40007f5e0ff */
[-C--:B------:R-:W-:Y:S01]  /*4100*/  LEA.HI.X.SX32 R181, R57, R4.reuse, 0x1, P0 ;  /* 0x0000000439b57211 */ /* 0x080fe200000f0eff */
[C---:B------:R-:W-:Y:S01]  /*4110*/  IMAD R57, R6.reuse, 0x2, R7 ;  /* 0x0000000206397824 */ /* 0x040fe200078e0207 */
[-C--:B------:R-:W-:Y:S02]  /*4120*/  IADD3 R118, P1, R121, R3.reuse, RZ ;  /* 0x0000000379767210 */ /* 0x080fe40007f3e0ff */
[----:B------:R-:W-:Y:S01]  /*4130*/  IADD3 R134, P0, R5, R3, RZ ;  /* 0x0000000305867210 */ /* 0x000fe20007f1e0ff */
[----:B------:R-:W-:Y:S01]  /*4140*/  IMAD R0, R6, 0x2, R57 ;  /* 0x0000000206007824 */ /* 0x000fe200078e0239 */
[----:B------:R-:W-:-:S02]  /*4150*/  LEA.HI.X.SX32 R183, R119, R4, 0x1, P2 ;  /* 0x0000000477b77211 */ /* 0x000fc400010f0eff */
[-C--:B------:R-:W-:Y:S02]  /*4160*/  LEA.HI.X.SX32 R119, R121, R4.reuse, 0x1, P1 ;  /* 0x0000000479777211 */ /* 0x080fe400008f0eff */
[-C--:B------:R-:W-:Y:S02]  /*4170*/  IADD3 R132, P1, R67, R3.reuse, RZ ;  /* 0x0000000343847210 */ /* 0x080fe40007f3e0ff */
[-C--:B------:R-:W-:Y:S01]  /*4180*/  LEA.HI.X.SX32 R135, R5, R4.reuse, 0x1, P0 ;  /* 0x0000000405877211 */ /* 0x080fe200000f0eff */
[C---:B------:R-:W-:Y:S01]  /*4190*/  IMAD R5, R6.reuse, 0x2, R0 ;  /* 0x0000000206057824 */ /* 0x040fe200078e0200 */
[-C--:B------:R-:W-:Y:S02]  /*41a0*/  IADD3 R178, P2, R123, R3.reuse, RZ ;  /* 0x000000037bb27210 */ /* 0x080fe40007f5e0ff */
[-C--:B------:R-:W-:Y:S01]  /*41b0*/  LEA.HI.X.SX32 R133, R67, R4.reuse, 0x1, P1 ;  /* 0x0000000443857211 */ /* 0x080fe200008f0eff */
[----:B------:R-:W-:Y:S01]  /*41c0*/  IMAD R28, R6, 0x2, R5 ;  /* 0x00000002061c7824 */ /* 0x000fe200078e0205 */
[----:B------:R-:W-:Y:S01]  /*41d0*/  IADD3 R120, P1, R57, R3, RZ ;  /* 0x0000000339787210 */ /* 0x000fe20007f3e0ff */
[----:B------:R-:W5:Y:S01]  /*41e0*/  LDL.LU R67, [R1+0xc] ;  /* 0x00000c0001437983 */ /* 0x000f620000300800 */
[----:B------:R-:W-:-:S02]  /*41f0*/  LEA.HI.X.SX32 R179, R123, R4, 0x1, P2 ;  /* 0x000000047bb37211 */ /* 0x000fc400010f0eff */
[-C--:B------:R-:W-:Y:S02]  /*4200*/  IADD3 R130, P2, R81, R3.reuse, RZ ;  /* 0x0000000351827210 */ /* 0x080fe40007f5e0ff */
[-C--:B------:R-:W-:Y:S01]  /*4210*/  LEA.HI.X.SX32 R121, R57, R4.reuse, 0x1, P1 ;  /* 0x0000000439797211 */ /* 0x080fe200008f0eff */
[----:B------:R-:W-:Y:S01]  /*4220*/  IMAD R57, R6, 0x2, R28 ;  /* 0x0000000206397824 */ /* 0x000fe200078e021c */
[-C--:B------:R-:W-:Y:S02]  /*4230*/  IADD3 R122, P0, R7, R3.reuse, RZ ;  /* 0x00000003077a7210 */ /* 0x080fe40007f1e0ff */
[----:B------:R-:W-:Y:S02]  /*4240*/  LEA.HI.X.SX32 R131, R81, R4, 0x1, P2 ;  /* 0x0000000451837211 */ /* 0x000fe400010f0eff */
[-C--:B------:R-:W-:Y:S01]  /*4250*/  IADD3 R6, P1, R5, R3.reuse, RZ ;  /* 0x0000000305067210 */ /* 0x080fe20007f3e0ff */
[----:B------:R-:W5:Y:S01]  /*4260*/  LDL.LU R81, [R1+0x10] ;  /* 0x0000100001517983 */ /* 0x000f620000300800 */
[----:B------:R-:W-:-:S02]  /*4270*/  IADD3 R2, P2, R28, R3, RZ ;  /* 0x000000031c027210 */ /* 0x000fc40007f5e0ff */
[-C--:B------:R-:W-:Y:S02]  /*4280*/  LEA.HI.X.SX32 R123, R7, R4.reuse, 0x1, P0 ;  /* 0x00000004077b7211 */ /* 0x080fe400000f0eff */
[-C--:B------:R-:W-:Y:S02]  /*4290*/  IADD3 R188, P0, R0, R3.reuse, RZ ;  /* 0x0000000300bc7210 */ /* 0x080fe40007f1e0ff */
[----:B------:R-:W-:Y:S02]  /*42a0*/  IADD3 R190, P3, R57, R3, RZ ;  /* 0x0000000339be7210 */ /* 0x000fe40007f7e0ff */
[-C--:B------:R-:W-:Y:S02]  /*42b0*/  LEA.HI.X.SX32 R7, R5, R4.reuse, 0x1, P1 ;  /* 0x0000000405077211 */ /* 0x080fe400008f0eff */
[----:B------:R-:W5:Y:S01]  /*42c0*/  LDL.LU R5, [R1+0x14] ;  /* 0x0000140001057983 */ /* 0x000f620000300800 */
[----:B------:R-:W-:-:S03]  /*42d0*/  LEA.HI.X.SX32 R3, R28, R4, 0x1, P2 ;  /* 0x000000041c037211 */ /* 0x000fc600010f0eff */
[----:B------:R-:W5:Y:S01]  /*42e0*/  LDL.LU R28, [R1+0x18] ;  /* 0x00001800011c7983 */ /* 0x000f620000300800 */
[-C--:B------:R-:W-:Y:S02]  /*42f0*/  LEA.HI.X.SX32 R189, R0, R4.reuse, 0x1, P0 ;  /* 0x0000000400bd7211 */ /* 0x080fe400000f0eff */
[----:B------:R-:W-:Y:S02]  /*4300*/  LOP3.LUT R0, R29, 0x20, RZ, 0x3c, !PT ;  /* 0x000000201d007812 */ /* 0x000fe400078e3cff */
[----:B------:R-:W-:Y:S02]  /*4310*/  LEA.HI.X.SX32 R191, R57, R4, 0x1, P3 ;  /* 0x0000000439bf7211 */ /* 0x000fe400018f0eff */
[C---:B------:R-:W-:Y:S01]  /*4320*/  LOP3.LUT R4, R29.reuse, 0x30, RZ, 0x3c, !PT ;  /* 0x000000301d047812 */ /* 0x040fe200078e3cff */
[----:B------:R-:W-:Y:S04]  /*4330*/  STS.U8 [R0+UR61+0xe], R252 ;  /* 0x00000efc00007988 */ /* 0x000fe8000800003d */
        /* <DEDUP_REMOVED lines=24> */
[----:B----4-:R-:W-:Y:S04]  /*44c0*/  STS.U8 [R0+UR61+0xc], R125 ;  /* 0x00000c7d00007988 */ /* 0x010fe8000800003d */
[----:B---3--:R-:W-:Y:S04]  /*44d0*/  STS.U8 [R0+UR61+0xa], R72 ;  /* 0x00000a4800007988 */ /* 0x008fe8000800003d */
[----:B--2---:R0:W-:Y:S02]  /*44e0*/  STS.U8 [R0+UR61+0x8], R136 ;  /* 0x0000088800007988 */ /* 0x0041e4000800003d */
[----:B0-----:R-:W0:Y:S02]  /*44f0*/  LDC R136, c[0x0][0x280] ;  /* 0x0000a000ff887b82 */ /* 0x001e240000000800 */
[----:B-----5:R-:W-:Y:S04]  /*4500*/  STS.U8 [R0+UR61+0x6], R67 ;  /* 0x0000064300007988 */ /* 0x020fe8000800003d */
[----:B------:R-:W-:Y:S04]  /*4510*/  STS.U8 [R0+UR61+0x4], R81 ;  /* 0x0000045100007988 */ /* 0x000fe8000800003d */
[----:B------:R1:W-:Y:S04]  /*4520*/  STS.U8 [R0+UR61+0x2], R5 ;  /* 0x0000020500007988 */ /* 0x0003e8000800003d */
[----:B------:R2:W-:Y:S01]  /*4530*/  STS.U8 [R0+UR61], R28 ;  /* 0x0000001c00007988 */ /* 0x0005e2000800003d */
[----:B-1----:R-:W-:-:S02]  /*4540*/  LOP3.LUT R5, R29, 0x50, RZ, 0x3c, !PT ;  /* 0x000000501d057812 */ /* 0x002fc400078e3cff */
[C---:B--2---:R-:W-:Y:S01]  /*4550*/  LOP3.LUT R0, R29.reuse, 0x40, RZ, 0x3c, !PT ;  /* 0x000000401d007812 */ /* 0x044fe200078e3cff */
[----:B------:R-:W-:Y:S04]  /*4560*/  STS.U8 [R4+UR61], R251 ;  /* 0x000000fb04007988 */ /* 0x000fe8000800003d */
        /* <DEDUP_REMOVED lines=64> */
[----:B------:R-:W-:Y:S01]  /*4970*/  STS.U8 [R5+UR61], R235 ;  /* 0x000000eb05007988 */ /* 0x000fe2000800003d */
[----:B-1----:R-:W-:-:S03]  /*4980*/  LOP3.LUT R55, R29, 0x60, RZ, 0x3c, !PT ;  /* 0x000000601d377812 */ /* 0x002fc600078e3cff */
        /* <DEDUP_REMOVED lines=38> */
[----:B------:R-:W2:Y:S04]  /*4bf0*/  LDG.E.U8 R24, desc[UR6][R24.64] ;  /* 0x0000000618187981 */ /* 0x000ea8000c1e1100 */
[----:B------:R-:W3:Y:S04]  /*4c00*/  LDG.E.U8 R20, desc[UR6][R20.64] ;  /* 0x0000000614147981 */ /* 0x000ee8000c1e1100 */
[----:B------:R-:W4:Y:S04]  /*4c10*/  LDG.E.U8 R70, desc[UR6][R70.64] ;  /* 0x0000000646467981 */ /* 0x000f28000c1e1100 */
[----:B------:R-:W5:Y:S04]  /*4c20*/  LDG.E.U8 R68, desc[UR6][R68.64] ;  /* 0x0000000644447981 */ /* 0x000f68000c1e1100 */
        /* <DEDUP_REMOVED lines=51> */
[----:B------:R-:W5:Y:S01]  /*4f60*/  LDG.E.U8 R190, desc[UR6][R190.64] ;  /* 0x00000006bebe7981 */ /* 0x000f62000c1e1100 */
[----:B------:R-:W-:Y:S01]  /*4f70*/  LOP3.LUT R29, R29, 0x70, RZ, 0x3c, !PT ;  /* 0x000000701d1d7812 */ /* 0x000fe200078e3cff */
[----:B------:R-:W-:-:S05]  /*4f80*/  IMAD.MOV.U32 R4, RZ, RZ, 0x3f800000 ;  /* 0x3f800000ff047424 */ /* 0x000fca00078e00ff */
[----:B------:R-:W-:Y:S04]  /*4f90*/  STL [R1+0x210], R4 ;  /* 0x0002100401007387 */ /* 0x000fe80000100800 */
[----:B--2---:R-:W-:Y:S04]  /*4fa0*/  STS.U8 [R55+UR61+0x4000], R24 ;  /* 0x0040001837007988 */ /* 0x004fe8000800003d */
[----:B---3--:R-:W-:Y:S04]  /*4fb0*/  STS.U8 [R55+UR61+0x4002], R20 ;  /* 0x0040021437007988 */ /* 0x008fe8000800003d */
[----:B----4-:R-:W-:Y:S04]  /*4fc0*/  STS.U8 [R55+UR61+0x4004], R70 ;  /* 0x0040044637007988 */ /* 0x010fe8000800003d */
[----:B-----5:R-:W-:Y:S04]  /*4fd0*/  STS.U8 [R55+UR61+0x4006], R68 ;  /* 0x0040064437007988 */ /* 0x020fe8000800003d */
        /* <DEDUP_REMOVED lines=20> */
[----:B------:R1:W-:Y:S02]  /*5120*/  STS.U8 [R29+UR61+0xc00c], R3 ;  /* 0x00c00c031d007988 */ /* 0x0003e4000800003d */
[----:B-1----:R-:W-:-:S05]  /*5130*/  IMAD.MOV.U32 R3, RZ, RZ, 0x3f800000 ;  /* 0x3f800000ff037424 */ /* 0x002fca00078e00ff */
[----:B------:R-:W-:Y:S04]  /*5140*/  STL [R1+0x214], R3 ;  /* 0x0002140301007387 */ /* 0x000fe80000100800 */
[----:B------:R-:W-:Y:S04]  /*5150*/  STL [R1], RZ ;  /* 0x000000ff01007387 */ /* 0x000fe80000100800 */
[----:B------:R-:W-:Y:S04]  /*5160*/  STL [R1+0x4], RZ ;  /* 0x000004ff01007387 */ /* 0x000fe80000100800 */
        /* <DEDUP_REMOVED lines=113> */
[----:B------:R-:W-:Y:S01]  /*5880*/  STL [R1+0x1cc], RZ ;  /* 0x0001ccff01007387 */ /* 0x000fe20000100800 */
[----:B------:R-:W1:Y:S03]  /*5890*/  S2R R252, SR_TID.X ;  /* 0x0000000000fc7919 */ /* 0x000e660000002100 */
        /* <DEDUP_REMOVED lines=12> */
[----:B0-----:R-:W-:-:S03]  /*5960*/  ISETP.GE.AND P1, PT, R136, 0x1, PT ;  /* 0x000000018800780c */ /* 0x001fc60003f26270 */
[----:B------:R0:W-:Y:S01]  /*5970*/  STS.U8 [R29+UR61], R46 ;  /* 0x0000002e1d007988 */ /* 0x0001e2000800003d */
[----:B------:R-:W-:-:S03]  /*5980*/  IMAD.MOV.U32 R2, RZ, RZ, -0x800000 ;  /* 0xff800000ff027424 */ /* 0x000fc600078e00ff */
[----:B------:R-:W-:Y:S01]  /*5990*/  STS.U8 [R29+UR61+0x2], R58 ;  /* 0x0000023a1d007988 */ /* 0x000fe2000800003d */
[----:B------:R-:W-:-:S03]  /*59a0*/  IMAD.MOV.U32 R0, RZ, RZ, -0x800000 ;  /* 0xff800000ff007424 */ /* 0x000fc600078e00ff */
[----:B------:R-:W-:Y:S01]  /*59b0*/  STS.U8 [R29+UR61+0x4], R52 ;  /* 0x000004341d007988 */ /* 0x000fe2000800003d */
[----:B------:R-:W-:-:S03]  /*59c0*/  CS2R R24, SRZ ;  /* 0x0000000000187805 */ /* 0x000fc6000001ff00 */
[----:B------:R-:W-:Y:S01]  /*59d0*/  STS.U8 [R29+UR61+0x6], R50 ;  /* 0x000006321d007988 */ /* 0x000fe2000800003d */
[----:B------:R-:W-:-:S03]  /*59e0*/  CS2R R30, SRZ ;  /* 0x00000000001e7805 */ /* 0x000fc6000001ff00 */
[----:B------:R2:W-:Y:S01]  /*59f0*/  STS.U8 [R29+UR61+0x8], R48 ;  /* 0x000008301d007988 */ /* 0x0005e2000800003d */
[----:B------:R-:W-:-:S03]  /*5a00*/  CS2R R32, SRZ ;  /* 0x0000000000207805 */ /* 0x000fc6000001ff00 */
[----:B------:R-:W-:Y:S01]  /*5a10*/  STS.U8 [R29+UR61+0xa], R62 ;  /* 0x00000a3e1d007988 */ /* 0x000fe2000800003d */
[----:B------:R-:W-:-:S03]  /*5a20*/  CS2R R36, SRZ ;  /* 0x0000000000247805 */ /* 0x000fc6000001ff00 */
[----:B------:R-:W-:Y:S01]  /*5a30*/  STS.U8 [R29+UR61+0xc], R60 ;  /* 0x00000c3c1d007988 */ /* 0x000fe2000800003d */
[----:B------:R-:W-:-:S03]  /*5a40*/  CS2R R38, SRZ ;  /* 0x0000000000267805 */ /* 0x000fc6000001ff00 */
[----:B------:R3:W-:Y:S01]  /*5a50*/  STS.U8 [R29+UR61+0xe], R26 ;  /* 0x00000e1a1d007988 */ /* 0x0007e2000800003d */
[----:B0-----:R-:W-:-:S03]  /*5a60*/  CS2R R46, SRZ ;  /* 0x00000000002e7805 */ /* 0x001fc6000001ff00 */
[----:B------:R0:W-:Y:S01]  /*5a70*/  STS.U8 [R29+UR61+0x4000], R44 ;  /* 0x0040002c1d007988 */ /* 0x0001e2000800003d */
[----:B--2---:R-:W-:-:S03]  /*5a80*/  CS2R R48, SRZ ;  /* 0x0000000000307805 */ /* 0x004fc6000001ff00 */
[----:B------:R-:W-:Y:S01]  /*5a90*/  STS.U8 [R29+UR61+0x4002], R98 ;  /* 0x004002621d007988 */ /* 0x000fe2000800003d */
[----:B------:R-:W-:-:S03]  /*5aa0*/  CS2R R50, SRZ ;  /* 0x0000000000327805 */ /* 0x000fc6000001ff00 */
[----:B------:R-:W-:Y:S01]  /*5ab0*/  STS.U8 [R29+UR61+0x4004], R96 ;  /* 0x004004601d007988 */ /* 0x000fe2000800003d */
[----:B---3--:R-:W-:-:S03]  /*5ac0*/  CS2R R26, SRZ ;  /* 0x00000000001a7805 */ /* 0x008fc6000001ff00 */
[----:B------:R2:W-:Y:S01]  /*5ad0*/  STS.U8 [R29+UR61+0x4006], R42 ;  /* 0x0040062a1d007988 */ /* 0x0005e2000800003d */
[----:B0-----:R-:W-:-:S03]  /*5ae0*/  CS2R R44, SRZ ;  /* 0x00000000002c7805 */ /* 0x001fc6000001ff00 */
[----:B------:R0:W-:Y:S01]  /*5af0*/  STS.U8 [R29+UR61+0x4008], R40 ;  /* 0x004008281d007988 */ /* 0x0001e2000800003d */
[----:B------:R-:W-:-:S03]  /*5b00*/  CS2R R52, SRZ ;  /* 0x0000000000347805 */ /* 0x000fc6000001ff00 */
[----:B------:R-:W-:Y:S01]  /*5b10*/  STS.U8 [R29+UR61+0x400a], R102 ;  /* 0x00400a661d007988 */ /* 0x000fe2000800003d */
[----:B------:R-:W-:-:S03]  /*5b20*/  CS2R R54, SRZ ;  /* 0x0000000000367805 */ /* 0x000fc6000001ff00 */
[----:B------:R-:W-:Y:S01]  /*5b30*/  STS.U8 [R29+UR61+0x400c], R100 ;  /* 0x00400c641d007988 */ /* 0x000fe2000800003d */
[----:B--2---:R-:W-:-:S03]  /*5b40*/  CS2R R42, SRZ ;  /* 0x00000000002a7805 */ /* 0x004fc6000001ff00 */
[----:B------:R-:W-:Y:S01]  /*5b50*/  STS.U8 [R29+UR61+0x400e], R18 ;  /* 0x00400e121d007988 */ /* 0x000fe2000800003d */
[----:B0-----:R-:W-:-:S03]  /*5b60*/  CS2R R40, SRZ ;  /* 0x0000000000287805 */ /* 0x001fc6000001ff00 */
        /* <DEDUP_REMOVED lines=10> */
[----:B------:R-:W-:Y:S01]  /*5c10*/  STS.U8 [R29+UR61+0x800a], R10 ;  /* 0x00800a0a1d007988 */ /* 0x000fe2000800003d */
[----:B0-----:R-:W-:-:S03]  /*5c20*/  CS2R R34, SRZ ;  /* 0x0000000000227805 */ /* 0x001fc6000001ff00 */
[----:B------:R-:W-:Y:S01]  /*5c30*/  STS.U8 [R29+UR61+0x800c], R116 ;  /* 0x00800c741d007988 */ /* 0x000fe2000800003d */
[----:B------:R-:W-:-:S03]  /*5c40*/  CS2R R66, SRZ ;  /* 0x0000000000427805 */ /* 0x000fc6000001ff00 */
        /* <DEDUP_REMOVED lines=14> */
[----:B------:R0:W-:Y:S01]  /*5d30*/  STS.U8 [R29+UR61+0xc00e], R190 ;  /* 0x00c00ebe1d007988 */ /* 0x0001e2000800003d */
[----:B------:R-:W-:Y:S02]  /*5d40*/  CS2R R82, SRZ ;  /* 0x0000000000527805 */ /* 0x000fe4000001ff00 */
[----:B------:R-:W-:Y:S02]  /*5d50*/  CS2R R84, SRZ ;  /* 0x0000000000547805 */ /* 0x000fe4000001ff00 */
[----:B------:R-:W-:Y:S02]  /*5d60*/  CS2R R86, SRZ ;  /* 0x0000000000567805 */ /* 0x000fe4000001ff00 */
[----:B------:R-:W-:Y:S02]  /*5d70*/  CS2R R88, SRZ ;  /* 0x0000000000587805 */ /* 0x000fe4000001ff00 */
[----:B------:R-:W-:Y:S02]  /*5d80*/  CS2R R90, SRZ ;  /* 0x00000000005a7805 */ /* 0x000fe4000001ff00 */
[----:B------:R-:W-:-:S02]  /*5d90*/  CS2R R92, SRZ ;  /* 0x00000000005c7805 */ /* 0x000fc4000001ff00 */
[----:B------:R-:W-:Y:S02]  /*5da0*/  CS2R R94, SRZ ;  /* 0x00000000005e7805 */ /* 0x000fe4000001ff00 */
[----:B------:R-:W-:Y:S02]  /*5db0*/  CS2R R96, SRZ ;  /* 0x0000000000607805 */ /* 0x000fe4000001ff00 */
[----:B------:R-:W-:Y:S02]  /*5dc0*/  CS2R R98, SRZ ;  /* 0x0000000000627805 */ /* 0x000fe4000001ff00 */
[----:B0-----:R-:W-:Y:S02]  /*5dd0*/  CS2R R28, SRZ ;  /* 0x00000000001c7805 */ /* 0x001fe4000001ff00 */
[----:B------:R-:W-:Y:S02]  /*5de0*/  CS2R R100, SRZ ;  /* 0x0000000000647805 */ /* 0x000fe4000001ff00 */
[----:B------:R-:W-:-:S02]  /*5df0*/  CS2R R102, SRZ ;  /* 0x0000000000667805 */ /* 0x000fc4000001ff00 */
        /* <DEDUP_REMOVED lines=15> */
[----:B-1----:R-:W-:Y:S02]  /*5ef0*/  LOP3.LUT P0, RZ, R252, 0x80, RZ, 0xc0, !PT ;  /* 0x00000080fcff7812 */ /* 0x002fe4000780c0ff */
        /* <DEDUP_REMOVED lines=9> */
[----:B------:R-:W-:Y:S01]  /*5f90*/  LOP3.LUT R5, R252, 0xff, RZ, 0xc0, !PT ;  /* 0x000000fffc057812 */ /* 0x000fe200078ec0ff */
[----:B------:R-:W-:Y:S06]  /*5fa0*/  @!P1 BRA `(.L_x_0) ;  /* 0x0000012000189947 */ /* 0x000fec0003800000 */
[----:B------:R-:W0:Y:S01]  /*5fb0*/  LDC.64 R2, c[0x0][0x250] ;  /* 0x00009400ff027b82 */ /* 0x000e220000000a00 */
[--C-:B------:R-:W-:Y:S01]  /*5fc0*/  SHF.R.U32.HI R6, RZ, 0x5, R252.reuse ;  /* 0x00000005ff067819 */ /* 0x100fe200000116fc */
[----:B------:R-:W-:Y:S01]  /*5fd0*/  ULDC.64 UR10, c[0x0][0x260] ;  /* 0x00009800000a7ab9 */ /* 0x000fe20000000a00 */
[----:B------:R-:W-:Y:S01]  /*5fe0*/  LOP3.LUT R0, R252, 0x1, RZ, 0xc0, !PT ;  /* 0x00000001fc007812 */ /* 0x000fe200078ec0ff */
[----:B------:R-:W-:Y:S01]  /*5ff0*/  UMOV UR8, UR10 ;  /* 0x0000000a00087c82 */ /* 0x000fe20008000000 */
[----:B------:R-:W-:Y:S01]  /*6000*/  R2UR UR5, R6 ;  /* 0x00000000060572ca */ /* 0x000fe200000e0000 */
[----:B------:R-:W-:Y:S01]  /*6010*/  ULDC UR38, c[0x0][0x268] ;  /* 0x00009a0000267ab9 */ /* 0x000fe20000000800 */
[C---:B------:R-:W-:Y:S01]  /*6020*/  LOP3.LUT R7, R252.reuse, 0x1c, RZ, 0xc0, !PT ;  /* 0x0000001cfc077812 */ /* 0x040fe200078ec0ff */
[----:B------:R-:W0:Y:S01]  /*6030*/  S2UR UR4, SR_CTAID.Y ;  /* 0x00000000000479c3 */ /* 0x000e220000002600 */
[--C-:B------:R-:W-:Y:S01]  /*6040*/  SHF.R.U32.HI R184, RZ, 0x1, R252.reuse ;  /* 0x00000001ffb87819 */ /* 0x100fe200000116fc */
[----:B------:R-:W-:Y:S01]  /*6050*/  ULDC UR16, c[0x0][0x268] ;  /* 0x00009a0000107ab9 */ /* 0x000fe20000000800 */
[----:B------:R-:W-:Y:S01]  /*6060*/  LEA.HI R99, R252, 0x1fc, RZ, 0x1a ;  /* 0x000001fcfc637811 */ /* 0x000fe200078fd0ff */
[----:B------:R-:W-:Y:S01]  /*6070*/  IMAD R9, R0, 0x2, R7 ;  /* 0x0000000200097824 */ /* 0x000fe200078e0207 */
[----:B------:R-:W-:Y:S01]  /*6080*/  LOP3.LUT R0, R252, 0x3f, RZ, 0xc0, !PT ;  /* 0x0000003ffc007812 */ /* 0x000fe200078ec0ff */
[----:B------:R-:W-:Y:S01]  /*6090*/  IMAD.U32 R6, RZ, RZ, UR11 ;  /* 0x0000000bff067e24 */ /* 0x000fe2000f8e00ff */
[----:B------:R-:W-:Y:S01]  /*60a0*/  SGXT.U32 R184, R184, 0x1 ;  /* 0x00000001b8b8781a */ /* 0x000fe20000000000 */
[----:B------:R-:W1:Y:S01]  /*60b0*/  LDC.64 R12, c[0x0][0x220] ;  /* 0x00008800ff0c7b82 */ /* 0x000e620000000a00 */
[----:B------:R-:W-:Y:S01]  /*60c0*/  UMOV UR5, UR11 ;  /* 0x0000000b00057c82 */ /* 0x000fe20008000000 */
[----:B------:R-:W-:Y:S01]  /*60d0*/  LEA.HI R43, R252, 0x9c, RZ, 0x1a ;  /* 0x0000009cfc2b7811 */ /* 0x000fe200078fd0ff */
[----:B------:R-:W-:Y:S01]  /*60e0*/  IMAD R7, R0, UR5, RZ ;  /* 0x0000000500077c24 */ /* 0x000fe2000f8e02ff */
[----:B------:R-:W-:Y:S01]  /*60f0*/  LOP3.LUT R184, R9, R184, RZ, 0xfc, !PT ;  /* 0x000000b809b87212 */ /* 0x000fe200078efcff */
[----:B------:R-:W-:Y:S01]  /*6100*/  IMAD R99, R99, UR38, RZ ;  /* 0x0000002663637c24 */ /* 0x000fe2000f8e02ff */
[----:B------:R-:W-:Y:S01]  /*6110*/  SHF.R.U32.HI R9, RZ, 0x6, R252 ;  /* 0x00000006ff097819 */ /* 0x000fe200000116fc */
[----:B------:R-:W-:Y:S01]  /*6120*/  ULDC UR15, c[0x0][0x268] ;  /* 0x00009a00000f7ab9 */ /* 0x000fe20000000800 */
[----:B------:R-:W2:Y:S01]  /*6130*/  LDC.64 R10, c[0x0][0x218] ;  /* 0x00008600ff0a7b82 */ /* 0x000ea20000000a00 */
[----:B------:R-:W-:Y:S01]  /*6140*/  SHF.R.S32.HI R0, RZ, 0x1f, R7 ;  /* 0x0000001fff007819 */ /* 0x000fe20000011407 */
[----:B------:R-:W-:Y:S01]  /*6150*/  IMAD R107, R43, UR16, RZ ;  /* 0x000000102b6b7c24 */ /* 0x000fe2000f8e02ff */
[----:B------:R-:W-:Y:S01]  /*6160*/  SGXT.U32 R9, R9, 0x2 ;  /* 0x000000020909781a */ /* 0x000fe20000000000 */
[----:B------:R-:W-:Y:S01]  /*6170*/  ULDC UR9, c[0x0][0x268] ;  /* 0x00009a0000097ab9 */ /* 0x000fe20000000800 */
[C---:B------:R-:W-:Y:S01]  /*6180*/  LEA.HI R15, R252.reuse, 0xc, RZ, 0x1a ;  /* 0x0000000cfc0f7811 */ /* 0x040fe200078fd0ff */
[----:B------:R-:W-:Y:S01]  /*6190*/  ULDC UR17, c[0x0][0x268] ;  /* 0x00009a0000117ab9 */ /* 0x000fe20000000800 */
[----:B------:R-:W-:Y:S01]  /*61a0*/  LEA.HI R25, R252, 0x1c, RZ, 0x1a ;  /* 0x0000001cfc197811 */ /* 0x000fe200078fd0ff */
[----:B------:R-:W3:Y:S01]  /*61b0*/  LDC R188, c[0x0][0x258] ;  /* 0x00009600ffbc7b82 */ /* 0x000ee20000000800 */
[----:B0-----:R-:W-:Y:S01]  /*61c0*/  IMAD R2, R2, UR4, RZ ;  /* 0x0000000402027c24 */ /* 0x001fe2000f8e02ff */
[----:B------:R-:W-:Y:S01]  /*61d0*/  UIMAD UR4, UR4, UR8, URZ ;  /* 0x00000008040472a4 */ /* 0x000fe2000f8e023f */
[C---:B------:R-:W-:Y:S01]  /*61e0*/  LEA.HI R41, R252.reuse, 0x8c, RZ, 0x1a ;  /* 0x0000008cfc297811 */ /* 0x040fe200078fd0ff */
[----:B------:R-:W-:Y:S01]  /*61f0*/  STL [R1+0xa30], R6 ;  /* 0x000a300601007387 */ /* 0x000fe20000100800 */
[C---:B------:R-:W-:Y:S01]  /*6200*/  LEA.HI R29, R252.reuse, 0x2c, RZ, 0x1a ;  /* 0x0000002cfc1d7811 */ /* 0x040fe200078fd0ff */
[----:B------:R-:W-:Y:S01]  /*6210*/  USHF.R.S32.HI UR5, URZ, 0x1f, UR4 ;  /* 0x0000001f3f057899 */ /* 0x000fe20008011404 */
[C---:B------:R-:W-:Y:S01]  /*6220*/  LEA.HI R45, R252.reuse, 0xac, RZ, 0x1a ;  /* 0x000000acfc2d7811 */ /* 0x040fe200078fd0ff */
[----:B------:R-:W-:Y:S01]  /*6230*/  ULDC UR8, c[0x0][0x268] ;  /* 0x00009a0000087ab9 */ /* 0x000fe20000000800 */
[----:B-1----:R-:W-:Y:S01]  /*6240*/  IADD3 R8, P3, P4, R7, UR4, R12 ;  /* 0x0000000407087c10 */ /* 0x002fe2000fc7e00c */
[----:B------:R-:W-:Y:S01]  /*6250*/  ULDC UR4, c[0x0][0x268] ;  /* 0x00009a0000047ab9 */ /* 0x000fe20000000800 */
[----:B------:R-:W-:Y:S01]  /*6260*/  IMAD R103, R25, UR8, RZ ;  /* 0x0000000819677c24 */ /* 0x000fe2000f8e02ff */
[----:B------:R-:W-:Y:S01]  /*6270*/  LEA.HI R31, R252, 0x3c, RZ, 0x1a ;  /* 0x0000003cfc1f7811 */ /* 0x000fe200078fd0ff */
[----:B------:R-:W-:Y:S01]  /*6280*/  IMAD R101, R9, UR4, RZ ;  /* 0x0000000409657c24 */ /* 0x000fe2000f8e02ff */
[----:B------:R-:W-:Y:S01]  /*6290*/  IADD3.X R0, R0, UR5, R13, P3, P4 ;  /* 0x0000000500007c10 */ /* 0x000fe20009fe840d */
[----:B------:R-:W-:Y:S01]  /*62a0*/  ULDC UR5, c[0x0][0x268] ;  /* 0x00009a0000057ab9 */ /* 0x000fe20000000800 */
[C---:B--2---:R-:W-:Y:S01]  /*62b0*/  IADD3 R189, P1, R2.reuse, R10, RZ ;  /* 0x0000000a02bd7210 */ /* 0x044fe20007f3e0ff */
[----:B------:R-:W-:Y:S01]  /*62c0*/  IMAD R15, R15, UR5, RZ ;  /* 0x000000050f0f7c24 */ /* 0x000fe2000f8e02ff */
[-C--:B------:R-:W-:Y:S01]  /*62d0*/  IADD3 R43, P4, R99, R8.reuse, RZ ;  /* 0x00000008632b7210 */ /* 0x080fe20007f9e0ff */
[----:B------:R-:W-:Y:S01]  /*62e0*/  IMAD R105, R41, UR15, RZ ;  /* 0x0000000f29697c24 */ /* 0x000fe2000f8e02ff */
[----:B------:R-:W-:Y:S01]  /*62f0*/  LEA.HI.X.SX32 R2, R2, R11, 0x1, P1 ;  /* 0x0000000b02027211 */ /* 0x000fe200008f0eff */
[----:B------:R-:W-:Y:S01]  /*6300*/  IMAD R29, R29, UR9, RZ ;  /* 0x000000091d1d7c24 */ /* 0x000fe2000f8e02ff */
[----:B------:R-:W-:Y:S01]  /*6310*/  IADD3 R41, P3, R101, R8, RZ ;  /* 0x0000000865297210 */ /* 0x000fe20007f7e0ff */
[----:B------:R-:W-:Y:S01]  /*6320*/  IMAD R109, R45, UR17, RZ ;  /* 0x000000112d6d7c24 */ /* 0x000fe2000f8e02ff */
[----:B------:R-:W-:Y:S01]  /*6330*/  LEA.HI R33, R252, 0x4c, RZ, 0x1a ;  /* 0x0000004cfc217811 */ /* 0x000fe200078fd0ff */
[----:B---3--:R-:W-:Y:S01]  /*6340*/  IMAD R5, R5, R188, RZ ;  /* 0x000000bc05057224 */ /* 0x008fe200078e02ff */
[----:B------:R-:W-:Y:S01]  /*6350*/  ULDC UR10, c[0x0][0x268] ;  /* 0x00009a00000a7ab9 */ /* 0x000fe20000000800 */
[----:B------:R0:W-:Y:S01]  /*6360*/  STL [R1+0xa2c], R43 ;  /* 0x000a2c2b01007387 */ /* 0x0001e20000100800 */
[----:B------:R-:W-:Y:S01]  /*6370*/  IADD3 R45, P6, R15, R8, RZ ;  /* 0x000000080f2d7210 */ /* 0x000fe20007fde0ff */
[----:B------:R-:W-:Y:S01]  /*6380*/  IMAD R188, R188, 0x100, R5 ;  /* 0x00000100bcbc7824 */ /* 0x000fe200078e0205 */
[-C--:B------:R-:W-:Y:S01]  /*6390*/  IADD3 R187, P1, R5, R189.reuse, RZ ;  /* 0x000000bd05bb7210 */ /* 0x080fe20007f3e0ff */
[----:B------:R-:W-:Y:S01]  /*63a0*/  ULDC UR11, c[0x0][0x268] ;  /* 0x00009a00000b7ab9 */ /* 0x000fe20000000800 */
[----:B------:R-:W-:Y:S01]  /*63b0*/  LEA.HI R57, R252, 0xec, RZ, 0x1a ;  /* 0x000000ecfc397811 */ /* 0x000fe200078fd0ff */
[----:B------:R-:W-:Y:S01]  /*63c0*/  IMAD R31, R31, UR10, RZ ;  /* 0x0000000a1f1f7c24 */ /* 0x000fe2000f8e02ff */
[----:B------:R-:W-:Y:S01]  /*63d0*/  IADD3 R189, P2, R188, R189, RZ ;  /* 0x000000bdbcbd7210 */ /* 0x000fe20007f5e0ff */
[----:B------:R1:W-:Y:S01]  /*63e0*/  STL [R1+0x634], R41 ;  /* 0x0006342901007387 */ /* 0x0003e20000100800 */
[----:B------:R-:W-:Y:S01]  /*63f0*/  LEA.HI.X.SX32 R186, R5, R2, 0x1, P1 ;  /* 0x0000000205ba7211 */ /* 0x000fe200008f0eff */
[----:B------:R-:W-:Y:S01]  /*6400*/  IMAD R33, R33, UR11, RZ ;  /* 0x0000000b21217c24 */ /* 0x000fe2000f8e02ff */
[----:B0-----:R-:W-:Y:S01]  /*6410*/  IADD3 R43, P5, R103, R8, RZ ;  /* 0x00000008672b7210 */ /* 0x001fe20007fbe0ff */
[----:B------:R-:W-:Y:S01]  /*6420*/  ULDC UR21, c[0x0][0x268] ;  /* 0x00009a0000157ab9 */ /* 0x000fe20000000800 */
[----:B------:R-:W-:Y:S01]  /*6430*/  LEA.HI R35, R252, 0x5c, RZ, 0x1a ;  /* 0x0000005cfc237811 */ /* 0x000fe200078fd0ff */
[----:B------:R-:W-:Y:S01]  /*6440*/  STL [R1+0x64c], R45 ;  /* 0x00064c2d01007387 */ /* 0x000fe20000100800 */
[----:B------:R-:W-:Y:S01]  /*6450*/  LEA.HI.X.SX32 R188, R188, R2, 0x1, P2 ;  /* 0x00000002bcbc7211 */ /* 0x000fe200010f0eff */
[----:B------:R-:W-:Y:S01]  /*6460*/  IMAD R111, R57, UR21, RZ ;  /* 0x00000015396f7c24 */ /* 0x000fe2000f8e02ff */
[----:B------:R-:W-:Y:S01]  /*6470*/  ULDC UR12, c[0x0][0x268] ;  /* 0x00009a00000c7ab9 */ /* 0x000fe20000000800 */
[----:B-1----:R-:W-:Y:S01]  /*6480*/  IADD3 R41, P1, R29, R8, RZ ;  /* 0x000000081d297210 */ /* 0x002fe20007f3e0ff */
[----:B------:R0:W-:Y:S01]  /*6490*/  STL [R1+0x66c], R43 ;  /* 0x00066c2b01007387 */ /* 0x0001e20000100800 */
[-C--:B------:R-:W-:Y:S01]  /*64a0*/  LEA.HI.X.SX32 R57, R99, R0.reuse, 0x1, P4 ;  /* 0x0000000063397211 */ /* 0x080fe200020f0eff */
[----:B------:R-:W-:Y:S01]  /*64b0*/  IMAD R35, R35, UR12, RZ ;  /* 0x0000000c23237c24 */ /* 0x000fe2000f8e02ff */
[C---:B------:R-:W-:Y:S01]  /*64c0*/  LEA.HI R37, R252.reuse, 0x6c, RZ, 0x1a ;  /* 0x0000006cfc257811 */ /* 0x040fe200078fd0ff */
[----:B------:R1:W-:Y:S01]  /*64d0*/  STL [R1+0x68c], R41 ;  /* 0x00068c2901007387 */ /* 0x0003e20000100800 */
[----:B------:R-:W-:Y:S01]  /*64e0*/  ULDC UR13, c[0x0][0x268] ;  /* 0x00009a00000d7ab9 */ /* 0x000fe20000000800 */
[C---:B------:R-:W-:Y:S01]  /*64f0*/  LEA.HI R39, R252.reuse, 0x7c, RZ, 0x1a ;  /* 0x0000007cfc277811 */ /* 0x040fe200078fd0ff */
[----:B------:R-:W-:Y:S01]  /*6500*/  ULDC UR14, c[0x0][0x268] ;  /* 0x00009a00000e7ab9 */ /* 0x000fe20000000800 */
[----:B------:R-:W-:Y:S01]  /*6510*/  IMAD R37, R37, UR13, RZ ;  /* 0x0000000d25257c24 */ /* 0x000fe2000f8e02ff */
[----:B------:R-:W-:Y:S01]  /*6520*/  LEA.HI.X.SX32 R15, R15, R0, 0x1, P6 ;  /* 0x000000000f0f7211 */ /* 0x000fe200030f0eff */
[----:B------:R-:W2:Y:S01]  /*6530*/  LDC R22, c[0x0][0x268] ;  /* 0x00009a00ff167b82 */ /* 0x000ea20000000800 */
[-C--:B0-----:R-:W-:Y:S01]  /*6540*/  IADD3 R43, P2, R31, R8.reuse, RZ ;  /* 0x000000081f2b7210 */ /* 0x081fe20007f5e0ff */
[----:B------:R-:W-:Y:S01]  /*6550*/  IMAD R39, R39, UR14, RZ ;  /* 0x0000000e27277c24 */ /* 0x000fe2000f8e02ff */
[C---:B------:R-:W-:Y:S01]  /*6560*/  LEA.HI R51, R252.reuse, 0xbc, RZ, 0x1a ;  /* 0x000000bcfc337811 */ /* 0x040fe200078fd0ff */
[----:B------:R-:W-:Y:S01]  /*6570*/  ULDC UR18, c[0x0][0x268] ;  /* 0x00009a0000127ab9 */ /* 0x000fe20000000800 */
[----:B-1----:R-:W-:Y:S01]  /*6580*/  IADD3 R41, P4, R33, R8, RZ ;  /* 0x0000000821297210 */ /* 0x002fe20007f9e0ff */
[----:B------:R-:W-:Y:S01]  /*6590*/  STL [R1+0x6ac], R43 ;  /* 0x0006ac2b01007387 */ /* 0x000fe20000100800 */
[C---:B------:R-:W-:Y:S01]  /*65a0*/  LEA.HI R53, R252.reuse, 0xcc, RZ, 0x1a ;  /* 0x000000ccfc357811 */ /* 0x040fe200078fd0ff */
[----:B------:R-:W0:Y:S01]  /*65b0*/  LDC R124, c[0x0][0x268] ;  /* 0x00009a00ff7c7b82 */ /* 0x000e220000000800 */
[----:B------:R-:W-:Y:S01]  /*65c0*/  IMAD R51, R51, UR18, RZ ;  /* 0x0000001233337c24 */ /* 0x000fe2000f8e02ff */
[----:B------:R1:W-:Y:S01]  /*65d0*/  STL [R1+0xa28], R57 ;  /* 0x000a283901007387 */ /* 0x0003e20000100800 */
[C---:B------:R-:W-:Y:S01]  /*65e0*/  LEA.HI R55, R252.reuse, 0xdc, RZ, 0x1a ;  /* 0x000000dcfc377811 */ /* 0x040fe200078fd0ff */
[----:B------:R-:W-:Y:S01]  /*65f0*/  ULDC UR19, c[0x0][0x268] ;  /* 0x00009a0000137ab9 */ /* 0x000fe20000000800 */
[----:B------:R-:W-:Y:S01]  /*6600*/  ULDC UR20, c[0x0][0x268] ;  /* 0x00009a0000147ab9 */ /* 0x000fe20000000800 */
[----:B------:R3:W-:Y:S01]  /*6610*/  STL [R1+0x6cc], R41 ;  /* 0x0006cc2901007387 */ /* 0x0007e20000100800 */
[----:B------:R-:W-:Y:S01]  /*6620*/  IMAD R53, R53, UR19, RZ ;  /* 0x0000001335357c24 */ /* 0x000fe2000f8e02ff */
[----:B------:R-:W4:Y:S01]  /*6630*/  LDC R126, c[0x0][0x268] ;  /* 0x00009a00ff7e7b82 */ /* 0x000f220000000800 */
[----:B------:R-:W-:Y:S01]  /*6640*/  IMAD R55, R55, UR20, RZ ;  /* 0x0000001437377c24 */ /* 0x000fe2000f8e02ff */
[C---:B------:R-:W-:Y:S01]  /*6650*/  LEA.HI R59, R252.reuse, 0xfc, RZ, 0x1a ;  /* 0x000000fcfc3b7811 */ /* 0x040fe200078fd0ff */
[----:B------:R-:W-:Y:S01]  /*6660*/  ULDC UR22, c[0x0][0x268] ;  /* 0x00009a0000167ab9 */ /* 0x000fe20000000800 */
[----:B-1----:R-:W-:Y:S01]  /*6670*/  LEA.HI.X.SX32 R57, R101, R0, 0x1, P3 ;  /* 0x0000000065397211 */ /* 0x002fe200018f0eff */
[----:B------:R-:W-:Y:S01]  /*6680*/  ULDC UR23, c[0x0][0x268] ;  /* 0x00009a0000177ab9 */ /* 0x000fe20000000800 */
[----:B------:R-:W-:Y:S01]  /*6690*/  LEA.HI R63, R252, 0x10c, RZ, 0x1a ;  /* 0x0000010cfc3f7811 */ /* 0x000fe200078fd0ff */
[----:B------:R-:W-:Y:S01]  /*66a0*/  IMAD R113, R59, UR22, RZ ;  /* 0x000000163b717c24 */ /* 0x000fe2000f8e02ff */
[----:B---3--:R-:W-:Y:S01]  /*66b0*/  IADD3 R41, P3, R35, R8, RZ ;  /* 0x0000000823297210 */ /* 0x008fe20007f7e0ff */
[----:B------:R1:W-:Y:S01]  /*66c0*/  STL [R1+0x630], R57 ;  /* 0x0006303901007387 */ /* 0x0003e20000100800 */
[----:B------:R-:W3:Y:S01]  /*66d0*/  LDC R128, c[0x0][0x268] ;  /* 0x00009a00ff807b82 */ /* 0x000ee20000000800 */
[----:B--2---:R-:W-:Y:S01]  /*66e0*/  IMAD R27, R22, 0x4, R101 ;  /* 0x00000004161b7824 */ /* 0x004fe200078e0265 */
[----:B------:R-:W-:Y:S01]  /*66f0*/  LEA.HI R67, R252, 0x11c, RZ, 0x1a ;  /* 0x0000011cfc437811 */ /* 0x000fe200078fd0ff */
[----:B------:R2:W-:Y:S01]  /*6700*/  STL [R1+0x6ec], R41 ;  /* 0x0006ec2901007387 */ /* 0x0005e20000100800 */
[----:B------:R-:W-:Y:S01]  /*6710*/  IMAD R115, R63, UR23, RZ ;  /* 0x000000173f737c24 */ /* 0x000fe2000f8e02ff */
[----:B------:R-:W-:Y:S01]  /*6720*/  ULDC UR24, c[0x0][0x268] ;  /* 0x00009a0000187ab9 */ /* 0x000fe20000000800 */
[----:B0-----:R-:W-:Y:S01]  /*6730*/  IMAD R21, R124, 0x4, R27 ;  /* 0x000000047c157824 */ /* 0x001fe200078e021b */
[----:B------:R0:W-:Y:S01]  /*6740*/  STL [R1+0x648], R15 ;  /* 0x0006480f01007387 */ /* 0x0001e20000100800 */
[----:B------:R-:W5:Y:S01]  /*6750*/  LDC R130, c[0x0][0x268] ;  /* 0x00009a00ff827b82 */ /* 0x000f620000000800 */
[----:B-1----:R-:W-:Y:S01]  /*6760*/  LEA.HI.X.SX32 R57, R103, R0, 0x1, P5 ;  /* 0x0000000067397211 */ /* 0x002fe200028f0eff */
[----:B------:R-:W-:Y:S01]  /*6770*/  IMAD R67, R67, UR24, RZ ;  /* 0x0000001843437c24 */ /* 0x000fe2000f8e02ff */
[----:B------:R-:W-:Y:S01]  /*6780*/  LEA.HI R69, R252, 0x12c, RZ, 0x1a ;  /* 0x0000012cfc457811 */ /* 0x000fe200078fd0ff */
[----:B------:R-:W-:Y:S01]  /*6790*/  ULDC UR25, c[0x0][0x268] ;  /* 0x00009a0000197ab9 */ /* 0x000fe20000000800 */
[-C--:B--2---:R-:W-:Y:S01]  /*67a0*/  IADD3 R41, P6, R37, R8.reuse, RZ ;  /* 0x0000000825297210 */ /* 0x084fe20007fde0ff */
[----:B----4-:R-:W-:Y:S01]  /*67b0*/  IMAD R25, R126, 0x8, R21 ;  /* 0x000000087e197824 */ /* 0x010fe200078e0215 */
[C---:B------:R-:W-:Y:S01]  /*67c0*/  LEA.HI R71, R252.reuse, 0x13c, RZ, 0x1a ;  /* 0x0000013cfc477811 */ /* 0x040fe200078fd0ff */
[----:B------:R-:W1:Y:S01]  /*67d0*/  LDC R132, c[0x0][0x268] ;  /* 0x00009a00ff847b82 */ /* 0x000e620000000800 */
[----:B0-----:R-:W-:Y:S01]  /*67e0*/  IADD3 R15, P5, R39, R8, RZ ;  /* 0x00000008270f7210 */ /* 0x001fe20007fbe0ff */
[----:B------:R-:W-:Y:S01]  /*67f0*/  STL [R1+0x70c], R41 ;  /* 0x00070c2901007387 */ /* 0x000fe20000100800 */
[----:B------:R-:W-:Y:S01]  /*6800*/  ULDC UR26, c[0x0][0x268] ;  /* 0x00009a00001a7ab9 */ /* 0x000fe20000000800 */
[----:B------:R-:W-:Y:S01]  /*6810*/  IMAD R69, R69, UR25, RZ ;  /* 0x0000001945457c24 */ /* 0x000fe2000f8e02ff */
[----:B------:R-:W-:Y:S01]  /*6820*/  LEA.HI R73, R252, 0x14c, RZ, 0x1a ;  /* 0x0000014cfc497811 */ /* 0x000fe200078fd0ff */
[----:B------:R0:W-:Y:S01]  /*6830*/  STL [R1+0x668], R57 ;  /* 0x0006683901007387 */ /* 0x0001e20000100800 */
[----:B------:R-:W-:Y:S01]  /*6840*/  IMAD R71, R71, UR26, RZ ;  /* 0x0000001a47477c24 */ /* 0x000fe2000f8e02ff */
[----:B------:R-:W2:Y:S01]  /*6850*/  LDC R134, c[0x0][0x268] ;  /* 0x00009a00ff867b82 */ /* 0x000ea20000000800 */
[----:B---3--:R-:W-:Y:S01]  /*6860*/  IMAD R49, R128, 0x4, R25 ;  /* 0x0000000480317824 */ /* 0x008fe200078e0219 */
[----:B------:R3:W-:Y:S01]  /*6870*/  STL [R1+0x72c], R15 ;  /* 0x00072c0f01007387 */ /* 0x0007e20000100800 */
[----:B------:R-:W-:Y:S01]  /*6880*/  ULDC UR27, c[0x0][0x268] ;  /* 0x00009a00001b7ab9 */ /* 0x000fe20000000800 */
[C---:B------:R-:W-:Y:S01]  /*6890*/  LEA.HI R75, R252.reuse, 0x15c, RZ, 0x1a ;  /* 0x0000015cfc4b7811 */ /* 0x040fe200078fd0ff */
[----:B------:R-:W-:Y:S01]  /*68a0*/  IMAD R117, R73, UR27, RZ ;  /* 0x0000001b49757c24 */ /* 0x000fe2000f8e02ff */
[----:B------:R-:W-:Y:S01]  /*68b0*/  LEA.HI R77, R252, 0x16c, RZ, 0x1a ;  /* 0x0000016cfc4d7811 */ /* 0x000fe200078fd0ff */
[----:B------:R-:W-:Y:S01]  /*68c0*/  ULDC UR28, c[0x0][0x268] ;  /* 0x00009a00001c7ab9 */ /* 0x000fe20000000800 */
[----:B0-----:R-:W-:Y:S01]  /*68d0*/  LEA.HI.X.SX32 R57, R29, R0, 0x1, P1 ;  /* 0x000000001d397211 */ /* 0x001fe200008f0eff */
[----:B------:R-:W0:Y:S01]  /*68e0*/  LDC R136, c[0x0][0x268] ;  /* 0x00009a00ff887b82 */ /* 0x000e220000000800 */
[----:B------:R-:W-:Y:S01]  /*68f0*/  IADD3 R29, P1, R105, R8, RZ ;  /* 0x00000008691d7210 */ /* 0x000fe20007f3e0ff */
[----:B-----5:R-:W-:Y:S01]  /*6900*/  IMAD R47, R130, 0x4, R49 ;  /* 0x00000004822f7824 */ /* 0x020fe200078e0231 */
[----:B---3--:R-:W-:Y:S01]  /*6910*/  LEA.HI.X.SX32 R15, R31, R0, 0x1, P2 ;  /* 0x000000001f0f7211 */ /* 0x008fe200010f0eff */
[----:B------:R-:W-:Y:S01]  /*6920*/  STL [R1+0x688], R57 ;  /* 0x0006883901007387 */ /* 0x000fe20000100800 */
[----:B------:R-:W-:Y:S01]  /*6930*/  IADD3 R31, P2, R107, R8, RZ ;  /* 0x000000086b1f7210 */ /* 0x000fe20007f5e0ff */
[----:B------:R-:W-:Y:S01]  /*6940*/  ULDC UR29, c[0x0][0x268] ;  /* 0x00009a00001d7ab9 */ /* 0x000fe20000000800 */
[----:B-1----:R-:W-:Y:S01]  /*6950*/  IMAD R61, R132, 0x8, R47 ;  /* 0x00000008843d7824 */ /* 0x002fe200078e022f */
[----:B------:R-:W-:Y:S01]  /*6960*/  STL [R1+0x74c], R29 ;  /* 0x00074c1d01007387 */ /* 0x000fe20000100800 */
[----:B------:R-:W1:Y:S01]  /*6970*/  LDC R138, c[0x0][0x268] ;  /* 0x00009a00ff8a7b82 */ /* 0x000e620000000800 */
[----:B------:R-:W-:Y:S01]  /*6980*/  IMAD R119, R75, UR28, RZ ;  /* 0x0000001c4b777c24 */ /* 0x000fe2000f8e02ff */
[----:B------:R-:W-:Y:S01]  /*6990*/  LEA.HI R79, R252, 0x17c, RZ, 0x1a ;  /* 0x0000017cfc4f7811 */ /* 0x000fe200078fd0ff */
[----:B------:R3:W-:Y:S01]  /*69a0*/  STL [R1+0x6a8], R15 ;  /* 0x0006a80f01007387 */ /* 0x0007e20000100800 */
[----:B------:R-:W-:Y:S01]  /*69b0*/  IMAD R121, R77, UR29, RZ ;  /* 0x0000001d4d797c24 */ /* 0x000fe2000f8e02ff */
[----:B------:R-:W-:Y:S01]  /*69c0*/  ULDC UR30, c[0x0][0x268] ;  /* 0x00009a00001e7ab9 */ /* 0x000fe20000000800 */
[----:B--2---:R-:W-:Y:S01]  /*69d0*/  IMAD R65, R134, 0x4, R61 ;  /* 0x0000000486417824 */ /* 0x004fe200078e023d */
[----:B------:R-:W-:Y:S01]  /*69e0*/  STL [R1+0x76c], R31 ;  /* 0x00076c1f01007387 */ /* 0x000fe20000100800 */
[----:B------:R-:W2:Y:S01]  /*69f0*/  LDC R140, c[0x0][0x268] ;  /* 0x00009a00ff8c7b82 */ /* 0x000ea20000000800 */
[C---:B------:R-:W-:Y:S01]  /*6a00*/  LEA.HI R83, R252.reuse, 0x18c, RZ, 0x1a ;  /* 0x0000018cfc537811 */ /* 0x040fe200078fd0ff */
[----:B------:R-:W-:Y:S01]  /*6a10*/  IMAD R123, R79, UR30, RZ ;  /* 0x0000001e4f7b7c24 */ /* 0x000fe2000f8e02ff */
[----:B------:R-:W-:Y:S01]  /*6a20*/  ULDC UR31, c[0x0][0x268] ;  /* 0x00009a00001f7ab9 */ /* 0x000fe20000000800 */
[----:B------:R-:W-:Y:S01]  /*6a30*/  LEA.HI R87, R252, 0x19c, RZ, 0x1a ;  /* 0x0000019cfc577811 */ /* 0x000fe200078fd0ff */
[----:B------:R-:W-:Y:S01]  /*6a40*/  ULDC UR32, c[0x0][0x268] ;  /* 0x00009a0000207ab9 */ /* 0x000fe20000000800 */
[----:B---3--:R-:W-:Y:S01]  /*6a50*/  LEA.HI.X.SX32 R15, R33, R0, 0x1, P4 ;  /* 0x00000000210f7211 */ /* 0x008fe200020f0eff */
[----:B0-----:R-:W-:Y:S01]  /*6a60*/  IMAD R63, R136, 0x4, R65 ;  /* 0x00000004883f7824 */ /* 0x001fe200078e0241 */
[----:B------:R-:W-:Y:S01]  /*6a70*/  IADD3 R29, P4, R109, R8, RZ ;  /* 0x000000086d1d7210 */ /* 0x000fe20007f9e0ff */
[----:B------:R-:W0:Y:S01]  /*6a80*/  LDC R142, c[0x0][0x268] ;  /* 0x00009a00ff8e7b82 */ /* 0x000e220000000800 */
[C---:B------:R-:W-:Y:S01]  /*6a90*/  LEA.HI R89, R252.reuse, 0x1ac, RZ, 0x1a ;  /* 0x000001acfc597811 */ /* 0x040fe200078fd0ff */
[----:B------:R3:W-:Y:S01]  /*6aa0*/  STL [R1+0x6c8], R15 ;  /* 0x0006c80f01007387 */ /* 0x0007e20000100800 */
[----:B------:R-:W-:Y:S01]  /*6ab0*/  IMAD R125, R83, UR31, RZ ;  /* 0x0000001f537d7c24 */ /* 0x000fe2000f8e02ff */
[----:B------:R-:W-:Y:S01]  /*6ac0*/  ULDC UR33, c[0x0][0x268] ;  /* 0x00009a0000217ab9 */ /* 0x000fe20000000800 */
[----:B------:R-:W-:Y:S01]  /*6ad0*/  LEA.HI R91, R252, 0x1bc, RZ, 0x1a ;  /* 0x000001bcfc5b7811 */ /* 0x000fe200078fd0ff */
[----:B------:R4:W-:Y:S01]  /*6ae0*/  STL [R1+0x78c], R29 ;  /* 0x00078c1d01007387 */ /* 0x0009e20000100800 */
[----:B-1----:R-:W-:Y:S01]  /*6af0*/  IMAD R81, R138, 0x8, R63 ;  /* 0x000000088a517824 */ /* 0x002fe200078e023f */
[----:B------:R-:W1:Y:S01]  /*6b00*/  LDC R144, c[0x0][0x268] ;  /* 0x00009a00ff907b82 */ /* 0x000e620000000800 */
[----:B------:R-:W-:Y:S01]  /*6b10*/  IMAD R127, R87, UR32, RZ ;  /* 0x00000020577f7c24 */ /* 0x000fe2000f8e02ff */
[----:B------:R-:W-:Y:S01]  /*6b20*/  ULDC UR34, c[0x0][0x268] ;  /* 0x00009a0000227ab9 */ /* 0x000fe20000000800 */
[----:B------:R-:W-:Y:S01]  /*6b30*/  IMAD R129, R89, UR33, RZ ;  /* 0x0000002159817c24 */ /* 0x000fe2000f8e02ff */
[----:B---3--:R-:W-:Y:S01]  /*6b40*/  LEA.HI.X.SX32 R15, R35, R0, 0x1, P3 ;  /* 0x00000000230f7211 */ /* 0x008fe200018f0eff */
[----:B------:R-:W-:Y:S01]  /*6b50*/  IMAD R131, R91, UR34, RZ ;  /* 0x000000225b837c24 */ /* 0x000fe2000f8e02ff */
[----:B------:R-:W-:Y:S01]  /*6b60*/  IADD3 R31, P3, R51, R8, RZ ;  /* 0x00000008331f7210 */ /* 0x000fe20007f7e0ff */
[----:B--2---:R-:W-:Y:S01]  /*6b70*/  IMAD R85, R140, 0x4, R81 ;  /* 0x000000048c557824 */ /* 0x004fe200078e0251 */
[----:B----4-:R-:W-:Y:S01]  /*6b80*/  LEA.HI.X.SX32 R29, R37, R0, 0x1, P6 ;  /* 0x00000000251d7211 */ /* 0x010fe200030f0eff */
[----:B------:R-:W-:Y:S01]  /*6b90*/  STL [R1+0x6e8], R15 ;  /* 0x0006e80f01007387 */ /* 0x000fe20000100800 */
[----:B------:R-:W-:Y:S01]  /*6ba0*/  IADD3 R33, P6, R53, R8, RZ ;  /* 0x0000000835217210 */ /* 0x000fe20007fde0ff */
[----:B------:R-:W2:Y:S01]  /*6bb0*/  LDC R146, c[0x0][0x268] ;  /* 0x00009a00ff927b82 */ /* 0x000ea20000000800 */
[C---:B------:R-:W-:Y:S01]  /*6bc0*/  LEA.HI R93, R252.reuse, 0x1cc, RZ, 0x1a ;  /* 0x000001ccfc5d7811 */ /* 0x040fe200078fd0ff */
[----:B------:R3:W-:Y:S01]  /*6bd0*/  STL [R1+0x7ac], R31 ;  /* 0x0007ac1f01007387 */ /* 0x0007e20000100800 */
[----:B------:R-:W-:Y:S01]  /*6be0*/  ULDC UR35, c[0x0][0x268] ;  /* 0x00009a0000237ab9 */ /* 0x000fe20000000800 */
[----:B------:R-:W-:Y:S01]  /*6bf0*/  LEA.HI R95, R252, 0x1dc, RZ, 0x1a ;  /* 0x000001dcfc5f7811 */ /* 0x000fe200078fd0ff */
[----:B0-----:R-:W-:Y:S01]  /*6c00*/  IMAD R83, R142, 0x4, R85 ;  /* 0x000000048e537824 */ /* 0x001fe200078e0255 */
[----:B------:R0:W-:Y:S01]  /*6c10*/  STL [R1+0x708], R29 ;  /* 0x0007081d01007387 */ /* 0x0001e20000100800 */
[----:B------:R-:W-:Y:S01]  /*6c20*/  IMAD R93, R93, UR35, RZ ;  /* 0x000000235d5d7c24 */ /* 0x000fe2000f8e02ff */
[----:B------:R-:W4:Y:S01]  /*6c30*/  LDC R148, c[0x0][0x268] ;  /* 0x00009a00ff947b82 */ /* 0x000f220000000800 */
[----:B------:R-:W-:Y:S01]  /*6c40*/  ULDC UR36, c[0x0][0x268] ;  /* 0x00009a0000247ab9 */ /* 0x000fe20000000800 */
[----:B------:R5:W-:Y:S01]  /*6c50*/  STL [R1+0x7cc], R33 ;  /* 0x0007cc2101007387 */ /* 0x000be20000100800 */
[----:B------:R-:W-:Y:S01]  /*6c60*/  IMAD R95, R95, UR36, RZ ;  /* 0x000000245f5f7c24 */ /* 0x000fe2000f8e02ff */
[----:B---3--:R-:W-:Y:S01]  /*6c70*/  LEA.HI.X.SX32 R31, R39, R0, 0x1, P5 ;  /* 0x00000000271f7211 */ /* 0x008fe200028f0eff */
[----:B-1----:R-:W-:Y:S01]  /*6c80*/  IMAD R89, R144, 0x8, R83 ;  /* 0x0000000890597824 */ /* 0x002fe200078e0253 */
[----:B------:R-:W-:Y:S01]  /*6c90*/  LEA.HI R97, R252, 0x1ec, RZ, 0x1a ;  /* 0x000001ecfc617811 */ /* 0x000fe200078fd0ff */
[----:B------:R-:W-:Y:S01]  /*6ca0*/  ULDC UR37, c[0x0][0x268] ;  /* 0x00009a0000257ab9 */ /* 0x000fe20000000800 */
[----:B0-----:R-:W-:Y:S01]  /*6cb0*/  IADD3 R29, P5, R55, R8, RZ ;  /* 0x00000008371d7210 */ /* 0x001fe20007fbe0ff */
[----:B------:R0:W-:Y:S01]  /*6cc0*/  STL [R1+0x728], R31 ;  /* 0x0007281f01007387 */ /* 0x0001e20000100800 */
[----:B------:R-:W1:Y:S01]  /*6cd0*/  LDC R150, c[0x0][0x268] ;  /* 0x00009a00ff967b82 */ /* 0x000e620000000800 */
[----:B------:R-:W-:Y:S01]  /*6ce0*/  IMAD R97, R97, UR37, RZ ;  /* 0x0000002561617c24 */ /* 0x000fe2000f8e02ff */
[----:B-----5:R-:W-:Y:S01]  /*6cf0*/  LEA.HI.X.SX32 R33, R105, R0, 0x1, P1 ;  /* 0x0000000069217211 */ /* 0x020fe200008f0eff */
[----:B------:R3:W-:Y:S01]  /*6d00*/  STL [R1+0x7ec], R29 ;  /* 0x0007ec1d01007387 */ /* 0x0007e20000100800 */
[----:B------:R-:W-:Y:S01]  /*6d10*/  IMAD R124, R3, 0x1f, RZ ;  /* 0x0000001f037c7824 */ /* 0x000fe200078e02ff */
[----:B------:R-:W-:Y:S01]  /*6d20*/  UMOV UR10, URZ ;  /* 0x0000003f000a7c82 */ /* 0x000fe20008000000 */
[----:B--2---:R-:W-:Y:S01]  /*6d30*/  IMAD R91, R146, 0x4, R89 ;  /* 0x00000004925b7824 */ /* 0x004fe200078e0259 */
[----:B------:R2:W-:Y:S01]  /*6d40*/  STL [R1+0x748], R33 ;  /* 0x0007482101007387 */ /* 0x0005e20000100800 */
[----:B------:R-:W5:Y:S01]  /*6d50*/  LDC R152, c[0x0][0x268] ;  /* 0x00009a00ff987b82 */ /* 0x000f620000000800 */
[----:B0-----:R-:W-:Y:S01]  /*6d60*/  IADD3 R31, P1, R111, R8, RZ ;  /* 0x000000086f1f7210 */ /* 0x001fe20007f3e0ff */
[C---:B------:R-:W-:Y:S01]  /*6d70*/  IMAD R126, R3.reuse, 0x21, RZ ;  /* 0x00000021037e7824 */ /* 0x040fe200078e02ff */
[----:B------:R-:W-:Y:S01]  /*6d80*/  UIADD3 UR9, UR61, 0x10000, URZ ;  /* 0x000100003d097890 */ /* 0x000fe2000fffe03f */
[----:B------:R-:W-:Y:S01]  /*6d90*/  IMAD R128, R3, 0x23, RZ ;  /* 0x0000002303807824 */ /* 0x000fe200078e02ff */
[----:B---3--:R-:W-:Y:S01]  /*6da0*/  LEA.HI.X.SX32 R29, R107, R0, 0x1, P2 ;  /* 0x000000006b1d7211 */ /* 0x008fe200010f0eff */
[----:B------:R0:W-:Y:S01]  /*6db0*/  STL [R1+0x80c], R31 ;  /* 0x00080c1f01007387 */ /* 0x0001e20000100800 */
[----:B----4-:R-:W-:Y:S01]  /*6dc0*/  IMAD R45, R148, 0x4, R91 ;  /* 0x00000004942d7824 */ /* 0x010fe200078e025b */
[----:B------:R-:W3:Y:S01]  /*6dd0*/  LDC R154, c[0x0][0x268] ;  /* 0x00009a00ff9a7b82 */ /* 0x000ee20000000800 */
[----:B--2---:R-:W-:Y:S01]  /*6de0*/  IADD3 R33, P2, R113, R8, RZ ;  /* 0x0000000871217210 */ /* 0x004fe20007f5e0ff */
[----:B------:R2:W-:Y:S01]  /*6df0*/  STL [R1+0x768], R29 ;  /* 0x0007681d01007387 */ /* 0x0005e20000100800 */
[C---:B------:R-:W-:Y:S01]  /*6e00*/  IMAD R130, R3.reuse, 0x25, RZ ;  /* 0x0000002503827824 */ /* 0x040fe200078e02ff */
[----:B------:R-:W-:Y:S01]  /*6e10*/  USHF.R.U32.HI UR9, URZ, 0x4, UR9 ;  /* 0x000000043f097899 */ /* 0x000fe20008011609 */
[C---:B------:R-:W-:Y:S01]  /*6e20*/  IMAD R132, R3.reuse, 0x27, RZ ;  /* 0x0000002703847824 */ /* 0x040fe200078e02ff */
[----:B------:R4:W-:Y:S01]  /*6e30*/  STL [R1+0x82c], R33 ;  /* 0x00082c2101007387 */ /* 0x0009e20000100800 */
[----:B------:R-:W-:Y:S01]  /*6e40*/  IMAD R133, R3, 0x28, RZ ;  /* 0x0000002803857824 */ /* 0x000fe200078e02ff */
[----:B0-----:R-:W-:Y:S01]  /*6e50*/  LEA.HI.X.SX32 R31, R109, R0, 0x1, P4 ;  /* 0x000000006d1f7211 */ /* 0x001fe200020f0eff */
[----:B------:R-:W0:Y:S01]  /*6e60*/  LDC R156, c[0x0][0x268] ;  /* 0x00009a00ff9c7b82 */ /* 0x000e220000000800 */
[----:B-1----:R-:W-:Y:S01]  /*6e70*/  IMAD R43, R150, 0x8, R45 ;  /* 0x00000008962b7824 */ /* 0x002fe200078e022d */
[----:B------:R-:W-:Y:S01]  /*6e80*/  UMOV UR8, URZ ;  /* 0x0000003f00087c82 */ /* 0x000fe20008000000 */
[----:B--2---:R-:W-:Y:S01]  /*6e90*/  IADD3 R29, P4, R115, R8, RZ ;  /* 0x00000008731d7210 */ /* 0x004fe20007f9e0ff */
[----:B------:R1:W-:Y:S01]  /*6ea0*/  STL [R1+0x788], R31 ;  /* 0x0007881f01007387 */ /* 0x0003e20000100800 */
[----:B------:R-:W-:Y:S01]  /*6eb0*/  IMAD R134, R3, 0x29, RZ ;  /* 0x0000002903867824 */ /* 0x000fe200078e02ff */
[----:B------:R-:W-:Y:S01]  /*6ec0*/  LOP3.LUT R4, R252, 0x80, RZ, 0xc0, !PT ;  /* 0x00000080fc047812 */ /* 0x000fe200078ec0ff */
[----:B-----5:R-:W-:Y:S01]  /*6ed0*/  IMAD R87, R152, 0x4, R43 ;  /* 0x0000000498577824 */ /* 0x020fe200078e022b */
[----:B----4-:R-:W-:Y:S01]  /*6ee0*/  LEA.HI.X.SX32 R33, R51, R0, 0x1, P3 ;  /* 0x0000000033217211 */ /* 0x010fe200018f0eff */
[----:B------:R2:W-:Y:S01]  /*6ef0*/  STL [R1+0x84c], R29 ;  /* 0x00084c1d01007387 */ /* 0x0005e20000100800 */
[----:B------:R-:W4:Y:S01]  /*6f00*/  LDC R158, c[0x0][0x268] ;  /* 0x00009a00ff9e7b82 */ /* 0x000f220000000800 */
[----:B------:R-:W-:Y:S01]  /*6f10*/  IMAD R135, R3, 0x2a, RZ ;  /* 0x0000002a03877824 */ /* 0x000fe200078e02ff */
[----:B------:R-:W-:Y:S01]  /*6f20*/  UMOV UR5, URZ ;  /* 0x0000003f00057c82 */ /* 0x000fe20008000000 */
[----:B------:R5:W-:Y:S01]  /*6f30*/  STL [R1+0x7a8], R33 ;  /* 0x0007a82101007387 */ /* 0x000be20000100800 */
[----:B-1----:R-:W-:Y:S01]  /*6f40*/  IADD3 R31, P3, R67, R8, RZ ;  /* 0x00000008431f7210 */ /* 0x002fe20007f7e0ff */
[----:B---3--:R-:W-:Y:S01]  /*6f50*/  IMAD R41, R154, 0x4, R87 ;  /* 0x000000049a297824 */ /* 0x008fe200078e0257 */
[----:B------:R-:W-:Y:S01]  /*6f60*/  UMOV UR4, URZ ;  /* 0x0000003f00047c82 */ /* 0x000fe20008000000 */
[----:B------:R-:W-:Y:S01]  /*6f70*/  IMAD R136, R3, 0x2b, RZ ;  /* 0x0000002b03887824 */ /* 0x000fe200078e02ff */
[----:B------:R-:W1:Y:S01]  /*6f80*/  LDC R160, c[0x0][0x268] ;  /* 0x00009a00ffa07b82 */ /* 0x000e620000000800 */
[----:B--2---:R-:W-:Y:S01]  /*6f90*/  LEA.HI.X.SX32 R29, R53, R0, 0x1, P6 ;  /* 0x00000000351d7211 */ /* 0x004fe200030f0eff */
[----:B------:R2:W-:Y:S01]  /*6fa0*/  STL [R1+0x86c], R31 ;  /* 0x00086c1f01007387 */ /* 0x0005e20000100800 */
[----:B------:R-:W-:Y:S01]  /*6fb0*/  IMAD R137, R3, 0x2c, RZ ;  /* 0x0000002c03897824 */ /* 0x000fe200078e02ff */
[----:B------:R-:W-:Y:S01]  /*6fc0*/  ULDC UR60, c[0x0][0x238] ;  /* 0x00008e00003c7ab9 */ /* 0x000fe20000000800 */
[----:B-----5:R-:W-:Y:S01]  /*6fd0*/  IADD3 R33, P6, R69, R8, RZ ;  /* 0x0000000845217210 */ /* 0x020fe20007fde0ff */
[----:B------:R3:W-:Y:S01]  /*6fe0*/  STL [R1+0x7c8], R29 ;  /* 0x0007c81d01007387 */ /* 0x0007e20000100800 */
[----:B0-----:R-:W-:Y:S01]  /*6ff0*/  IMAD R59, R156, 0x8, R41 ;  /* 0x000000089c3b7824 */ /* 0x001fe200078e0229 */
[----:B------:R-:W0:Y:S01]  /*7000*/  LDC R162, c[0x0][0x268] ;  /* 0x00009a00ffa27b82 */ /* 0x000e220000000800 */
[C---:B------:R-:W-:Y:S01]  /*7010*/  IMAD R138, R3.reuse, 0x2d, RZ ;  /* 0x0000002d038a7824 */ /* 0x040fe200078e02ff */
[----:B------:R5:W-:Y:S01]  /*7020*/  STL [R1+0x88c], R33 ;  /* 0x00088c2101007387 */ /* 0x000be20000100800 */
[----:B------:R-:W-:Y:S01]  /*7030*/  IMAD R139, R3, 0x2e, RZ ;  /* 0x0000002e038b7824 */ /* 0x000fe200078e02ff */
[----:B--2---:R-:W-:Y:S01]  /*7040*/  LEA.HI.X.SX32 R31, R55, R0, 0x1, P5 ;  /* 0x00000000371f7211 */ /* 0x004fe200028f0eff */
[C---:B------:R-:W-:Y:S01]  /*7050*/  IMAD R140, R3.reuse, 0x2f, RZ ;  /* 0x0000002f038c7824 */ /* 0x040fe200078e02ff */
[----:B------:R-:W2:Y:S01]  /*7060*/  S2R R219, SR_TID.X ;  /* 0x0000000000db7919 */ /* 0x000ea20000002100 */
[----:B------:R-:W-:Y:S01]  /*7070*/  IMAD R142, R3, 0x30, RZ ;  /* 0x00000030038e7824 */ /* 0x000fe200078e02ff */
[----:B---3--:R-:W-:Y:S01]  /*7080*/  IADD3 R29, P5, R71, R8, RZ ;  /* 0x00000008471d7210 */ /* 0x008fe20007fbe0ff */
[----:B------:R-:W3:Y:S01]  /*7090*/  LDC R164, c[0x0][0x268] ;  /* 0x00009a00ffa47b82 */ /* 0x000ee20000000800 */
[----:B------:R1:W-:Y:S01]  /*70a0*/  STL [R1+0x7e8], R31 ;  /* 0x0007e81f01007387 */ /* 0x0003e20000100800 */
[----:B----4-:R-:W-:Y:S01]  /*70b0*/  IMAD R79, R158, 0x4, R59 ;  /* 0x000000049e4f7824 */ /* 0x010fe200078e023b */
[----:B-----5:R-:W-:Y:S01]  /*70c0*/  LEA.HI.X.SX32 R33, R111, R0, 0x1, P1 ;  /* 0x000000006f217211 */ /* 0x020fe200008f0eff */
[C---:B------:R-:W-:Y:S01]  /*70d0*/  IMAD R143, R3.reuse, 0x31, RZ ;  /* 0x00000031038f7824 */ /* 0x040fe200078e02ff */
[----:B------:R4:W-:Y:S01]  /*70e0*/  STL [R1+0x8ac], R29 ;  /* 0x0008ac1d01007387 */ /* 0x0009e20000100800 */
[----:B------:R-:W-:-:S02]  /*70f0*/  IMAD R145, R3, 0x32, RZ ;  /* 0x0000003203917824 */ /* 0x000fc400078e02ff */
[----:B------:R-:W5:Y:S01]  /*7100*/  LDC R166, c[0x0][0x268] ;  /* 0x00009a00ffa67b82 */ /* 0x000f620000000800 */
[----:B------:R2:W-:Y:S01]  /*7110*/  STL [R1+0x808], R33 ;  /* 0x0008082101007387 */ /* 0x0005e20000100800 */
[----:B-1----:R-:W-:Y:S01]  /*7120*/  IMAD R15, R160, 0x4, R79 ;  /* 0x00000004a00f7824 */ /* 0x002fe200078e024f */
[----:B------:R-:W-:Y:S01]  /*7130*/  IADD3 R31, P1, R117, R8, RZ ;  /* 0x00000008751f7210 */ /* 0x000fe20007f3e0ff */
[C---:B------:R-:W-:Y:S02]  /*7140*/  IMAD R147, R3.reuse, 0x33, RZ ;  /* 0x0000003303937824 */ /* 0x040fe400078e02ff */
[----:B------:R-:W-:Y:S01]  /*7150*/  IMAD R148, R3, 0x34, RZ ;  /* 0x0000003403947824 */ /* 0x000fe200078e02ff */
[----:B----4-:R-:W-:Y:S01]  /*7160*/  LEA.HI.X.SX32 R29, R113, R0, 0x1, P2 ;  /* 0x00000000711d7211 */ /* 0x010fe200010f0eff */
[----:B------:R1:W-:Y:S01]  /*7170*/  STL [R1+0x8cc], R31 ;  /* 0x0008cc1f01007387 */ /* 0x0003e20000100800 */
[----:B------:R-:W4:Y:S01]  /*7180*/  LDC R168, c[0x0][0x268] ;  /* 0x00009a00ffa87b82 */ /* 0x000f220000000800 */
[----:B0-----:R-:W-:Y:S01]  /*7190*/  IMAD R57, R162, 0x8, R15 ;  /* 0x00000008a2397824 */ /* 0x001fe200078e020f */
[----:B--2---:R-:W-:Y:S01]  /*71a0*/  IADD3 R33, P2, R119, R8, RZ ;  /* 0x0000000877217210 */ /* 0x004fe20007f5e0ff */
[----:B------:R0:W-:Y:S01]  /*71b0*/  STL [R1+0x828], R29 ;  /* 0x0008281d01007387 */ /* 0x0001e20000100800 */
[----:B------:R-:W-:-:S02]  /*71c0*/  IMAD R150, R3, 0x35, RZ ;  /* 0x0000003503967824 */ /* 0x000fc400078e02ff */
[----:B------:R-:W-:Y:S01]  /*71d0*/  IMAD R151, R3, 0x36, RZ ;  /* 0x0000003603977824 */ /* 0x000fe200078e02ff */
[----:B------:R2:W-:Y:S01]  /*71e0*/  STL [R1+0x8ec], R33 ;  /* 0x0008ec2101007387 */ /* 0x0005e20000100800 */
[----:B------:R-:W4:Y:S01]  /*71f0*/  LDC R170, c[0x0][0x268] ;  /* 0x00009a00ffaa7b82 */ /* 0x000f220000000800 */
[----:B-1----:R-:W-:Y:S01]  /*7200*/  LEA.HI.X.SX32 R31, R115, R0, 0x1, P4 ;  /* 0x00000000731f7211 */ /* 0x002fe200020f0eff */
[----:B---3--:R-:W-:Y:S01]  /*7210*/  IMAD R77, R164, 0x4, R57 ;  /* 0x00000004a44d7824 */ /* 0x008fe200078e0239 */
[----:B------:R-:W-:Y:S01]  /*7220*/  SHF.R.S32.HI R164, RZ, 0x1f, R3 ;  /* 0x0000001fffa47819 */ /* 0x000fe20000011403 */
[----:B------:R-:W-:Y:S01]  /*7230*/  IMAD R153, R3, 0x37, RZ ;  /* 0x0000003703997824 */ /* 0x000fe200078e02ff */
[----:B0-----:R-:W-:Y:S01]  /*7240*/  IADD3 R29, P4, R121, R8, RZ ;  /* 0x00000008791d7210 */ /* 0x001fe20007f9e0ff */
[----:B------:R0:W-:Y:S01]  /*7250*/  STL [R1+0x848], R31 ;  /* 0x0008481f01007387 */ /* 0x0001e20000100800 */
[----:B-----5:R-:W-:Y:S01]  /*7260*/  IMAD R37, R166, 0x4, R77 ;  /* 0x00000004a6257824 */ /* 0x020fe200078e024d */
[----:B------:R-:W1:Y:S01]  /*7270*/  LDC R172, c[0x0][0x268] ;  /* 0x00009a00ffac7b82 */ /* 0x000e620000000800 */
[----:B--2---:R-:W-:Y:S01]  /*7280*/  LEA.HI.X.SX32 R33, R67, R0, 0x1, P3 ;  /* 0x0000000043217211 */ /* 0x004fe200018f0eff */
[----:B------:R2:W-:Y:S01]  /*7290*/  STL [R1+0x90c], R29 ;  /* 0x00090c1d01007387 */ /* 0x0005e20000100800 */
[----:B------:R-:W-:Y:S01]  /*72a0*/  IMAD R155, R3, 0x38, RZ ;  /* 0x00000038039b7824 */ /* 0x000fe200078e02ff */
[----:B------:R-:W-:Y:S01]  /*72b0*/  LOP3.LUT R219, R219, 0x7f, RZ, 0xc0, !PT ;  /* 0x0000007fdbdb7812 */ /* 0x000fe200078ec0ff */
[C---:B------:R-:W-:Y:S01]  /*72c0*/  IMAD R156, R3.reuse, 0x39, RZ ;  /* 0x00000039039c7824 */ /* 0x040fe200078e02ff */
[----:B------:R3:W-:Y:S01]  /*72d0*/  STL [R1+0x868], R33 ;  /* 0x0008682101007387 */ /* 0x0007e20000100800 */
[----:B------:R-:W-:Y:S01]  /*72e0*/  IMAD R158, R3, 0x3a, RZ ;  /* 0x0000003a039e7824 */ /* 0x000fe200078e02ff */
[----:B0-----:R-:W-:Y:S01]  /*72f0*/  IADD3 R31, P3, R123, R8, RZ ;  /* 0x000000087b1f7210 */ /* 0x001fe20007f7e0ff */
[----:B------:R-:W0:Y:S01]  /*7300*/  LDC R174, c[0x0][0x268] ;  /* 0x00009a00ffae7b82 */ /* 0x000e220000000800 */
[----:B----4-:R-:W-:Y:S01]  /*7310*/  IMAD R39, R168, 0x8, R37 ;  /* 0x00000008a8277824 */ /* 0x010fe200078e0225 */
[----:B--2---:R-:W-:-:S02]  /*7320*/  LEA.HI.X.SX32 R29, R69, R0, 0x1, P6 ;  /* 0x00000000451d7211 */ /* 0x004fc400030f0eff */
[----:B------:R2:W-:Y:S01]  /*7330*/  STL [R1+0x92c], R31 ;  /* 0x00092c1f01007387 */ /* 0x0005e20000100800 */
[----:B------:R-:W-:Y:S01]  /*7340*/  LEA.HI.X.SX32 R51, R123, R0, 0x1, P3 ;  /* 0x000000007b337211 */ /* 0x000fe200018f0eff */
[----:B------:R-:W-:Y:S01]  /*7350*/  IMAD R123, R3, 0x1e, RZ ;  /* 0x0000001e037b7824 */ /* 0x000fe200078e02ff */
[----:B---3--:R-:W-:Y:S01]  /*7360*/  IADD3 R33, P6, R125, R8, RZ ;  /* 0x000000087d217210 */ /* 0x008fe20007fde0ff */
[----:B------:R3:W-:Y:S01]  /*7370*/  STL [R1+0x888], R29 ;  /* 0x0008881d01007387 */ /* 0x0007e20000100800 */
[----:B------:R-:W4:Y:S01]  /*7380*/  LDC R176, c[0x0][0x268] ;  /* 0x00009a00ffb07b82 */ /* 0x000f220000000800 */
[----:B------:R-:W-:Y:S02]  /*7390*/  IMAD R75, R170, 0x4, R39 ;  /* 0x00000004aa4b7824 */ /* 0x000fe400078e0227 */
[----:B------:R5:W-:Y:S01]  /*73a0*/  STL [R1+0x94c], R33 ;  /* 0x00094c2101007387 */ /* 0x000be20000100800 */
[----:B------:R-:W-:Y:S01]  /*73b0*/  IMAD R159, R3, 0x3b, RZ ;  /* 0x0000003b039f7824 */ /* 0x000fe200078e02ff */
[----:B--2---:R-:W-:Y:S01]  /*73c0*/  LEA.HI.X.SX32 R31, R71, R0, 0x1, P5 ;  /* 0x00000000471f7211 */ /* 0x004fe200028f0eff */
[----:B-1----:R-:W-:-:S02]  /*73d0*/  IMAD R73, R172, 0x4, R75 ;  /* 0x00000004ac497824 */ /* 0x002fc400078e024b */
[----:B------:R-:W1:Y:S01]  /*73e0*/  LDC R122, c[0x0][0x268] ;  /* 0x00009a00ff7a7b82 */ /* 0x000e620000000800 */
[----:B---3--:R-:W-:Y:S01]  /*73f0*/  IADD3 R29, P5, R127, R8, RZ ;  /* 0x000000087f1d7210 */ /* 0x008fe20007fbe0ff */
[----:B------:R2:W-:Y:S01]  /*7400*/  STL [R1+0x8a8], R31 ;  /* 0x0008a81f01007387 */ /* 0x0005e20000100800 */
[----:B------:R-:W-:Y:S01]  /*7410*/  IMAD R160, R3, 0x3c, RZ ;  /* 0x0000003c03a07824 */ /* 0x000fe200078e02ff */
[----:B-----5:R-:W-:Y:S02]  /*7420*/  LEA.HI.X.SX32 R33, R117, R0, 0x1, P1 ;  /* 0x0000000075217211 */ /* 0x020fe400008f0eff */
[----:B------:R3:W-:Y:S01]  /*7430*/  STL [R1+0x96c], R29 ;  /* 0x00096c1d01007387 */ /* 0x0007e20000100800 */
[----:B0-----:R-:W-:Y:S01]  /*7440*/  IMAD R55, R174, 0x8, R73 ;  /* 0x00000008ae377824 */ /* 0x001fe200078e0249 */
[----:B------:R-:W0:Y:S01]  /*7450*/  LDC R120, c[0x0][0x268] ;  /* 0x00009a00ff787b82 */ /* 0x000e220000000800 */
[C---:B------:R-:W-:Y:S01]  /*7460*/  IMAD R117, R3.reuse, 0x18, RZ ;  /* 0x0000001803757824 */ /* 0x040fe200078e02ff */
[----:B------:R5:W-:Y:S01]  /*7470*/  STL [R1+0x8c8], R33 ;  /* 0x0008c82101007387 */ /* 0x000be20000100800 */
[----:B------:R-:W-:Y:S01]  /*7480*/  IMAD R161, R3, 0x3d, RZ ;  /* 0x0000003d03a17824 */ /* 0x000fe200078e02ff */
[----:B--2---:R-:W-:Y:S01]  /*7490*/  IADD3 R31, P1, R129, R8, RZ ;  /* 0x00000008811f7210 */ /* 0x004fe20007f3e0ff */
[----:B------:R-:W-:-:S02]  /*74a0*/  IMAD R162, R3, 0x3e, RZ ;  /* 0x0000003e03a27824 */ /* 0x000fc400078e02ff */
[----:B------:R-:W-:Y:S01]  /*74b0*/  IMAD R163, R3, 0x3f, RZ ;  /* 0x0000003f03a37824 */ /* 0x000fe200078e02ff */
[----:B---3--:R-:W-:Y:S01]  /*74c0*/  LEA.HI.X.SX32 R29, R119, R0, 0x1, P2 ;  /* 0x00000000771d7211 */ /* 0x008fe200010f0eff */
[----:B------:R2:W-:Y:S01]  /*74d0*/  STL [R1+0x98c], R31 ;  /* 0x00098c1f01007387 */ /* 0x0005e20000100800 */
[----:B------:R-:W3:Y:S01]  /*74e0*/  LDC R118, c[0x0][0x268] ;  /* 0x00009a00ff767b82 */ /* 0x000ee20000000800 */
[----:B----4-:R-:W-:Y:S01]  /*74f0*/  IMAD R35, R176, 0x4, R55 ;  /* 0x00000004b0237824 */ /* 0x010fe200078e0237 */
[----:B-----5:R-:W-:Y:S01]  /*7500*/  IADD3 R33, P2, R131, R8, RZ ;  /* 0x0000000883217210 */ /* 0x020fe20007f5e0ff */
[----:B------:R4:W-:Y:S01]  /*7510*/  STL [R1+0x8e8], R29 ;  /* 0x0008e81d01007387 */ /* 0x0009e20000100800 */
[----:B------:R-:W-:Y:S02]  /*7520*/  IMAD R119, R3, 0x1a, RZ ;  /* 0x0000001a03777824 */ /* 0x000fe400078e02ff */
[----:B-1----:R-:W-:Y:S01]  /*7530*/  IMAD R71, R122, 0x4, R35 ;  /* 0x000000047a477824 */ /* 0x002fe200078e0223 */
[----:B------:R-:W-:Y:S01]  /*7540*/  STL [R1+0x9ac], R33 ;  /* 0x0009ac2101007387 */ /* 0x000fe20000100800 */
[----:B------:R-:W1:Y:S01]  /*7550*/  LDC R116, c[0x0][0x268] ;  /* 0x00009a00ff747b82 */ /* 0x000e620000000800 */
[----:B--2---:R-:W-:Y:S01]  /*7560*/  LEA.HI.X.SX32 R31, R121, R0, 0x1, P4 ;  /* 0x00000000791f7211 */ /* 0x004fe200020f0eff */
[----:B------:R-:W-:-:S02]  /*7570*/  IMAD R121, R3, 0x1c, RZ ;  /* 0x0000001c03797824 */ /* 0x000fc400078e02ff */
[----:B------:R-:W-:Y:S01]  /*7580*/  IMAD R122, R3, 0x1d, RZ ;  /* 0x0000001d037a7824 */ /* 0x000fe200078e02ff */
[C---:B----4-:R-:W-:Y:S01]  /*7590*/  IADD3 R29, P4, R93.reuse, R8, RZ ;  /* 0x000000085d1d7210 */ /* 0x050fe20007f9e0ff */
[----:B------:R2:W-:Y:S01]  /*75a0*/  STL [R1+0x908], R31 ;  /* 0x0009081f01007387 */ /* 0x0005e20000100800 */
[----:B0-----:R-:W-:Y:S01]  /*75b0*/  IMAD R53, R120, 0x8, R71 ;  /* 0x0000000878357824 */ /* 0x001fe200078e0247 */
[----:B------:R-:W0:Y:S01]  /*75c0*/  LDC R114, c[0x0][0x268] ;  /* 0x00009a00ff727b82 */ /* 0x000e220000000800 */
[----:B------:R-:W-:Y:S01]  /*75d0*/  LEA.HI.X.SX32 R67, R93, R0, 0x1, P4 ;  /* 0x000000005d437211 */ /* 0x000fe200020f0eff */
[----:B------:R4:W-:Y:S01]  /*75e0*/  STL [R1+0x9cc], R29 ;  /* 0x0009cc1d01007387 */ /* 0x0009e20000100800 */
[----:B------:R-:W-:Y:S02]  /*75f0*/  IMAD R120, R3, 0x1b, RZ ;  /* 0x0000001b03787824 */ /* 0x000fe400078e02ff */
[----:B------:R-:W-:Y:S01]  /*7600*/  IMAD.MOV.U32 R246, RZ, RZ, 0x5410 ;  /* 0x00005410fff67424 */ /* 0x000fe200078e00ff */
[----:B------:R5:W-:Y:S01]  /*7610*/  STL [R1+0x928], R51 ;  /* 0x0009283301007387 */ /* 0x000be20000100800 */
[----:B------:R-:W-:Y:S01]  /*7620*/  IMAD.MOV.U32 R245, RZ, RZ, 0x7632 ;  /* 0x00007632fff57424 */ /* 0x000fe200078e00ff */
[----:B--2---:R-:W-:Y:S01]  /*7630*/  IADD3 R31, P3, R95, R8, RZ ;  /* 0x000000085f1f7210 */ /* 0x004fe20007f7e0ff */
[----:B------:R-:W2:Y:S01]  /*7640*/  LDC R112, c[0x0][0x268] ;  /* 0x00009a00ff707b82 */ /* 0x000ea20000000800 */
[----:B---3--:R-:W-:Y:S01]  /*7650*/  IMAD R33, R118, 0x4, R53 ;  /* 0x0000000476217824 */ /* 0x008fe200078e0235 */
[----:B----4-:R-:W-:-:S02]  /*7660*/  LEA.HI.X.SX32 R29, R125, R0, 0x1, P6 ;  /* 0x000000007d1d7211 */ /* 0x010fc400030f0eff */
[----:B------:R3:W-:Y:S01]  /*7670*/  STL [R1+0xa14], R31 ;  /* 0x000a141f01007387 */ /* 0x0007e20000100800 */
[----:B------:R-:W-:Y:S01]  /*7680*/  IMAD R118, R3, 0x19, RZ ;  /* 0x0000001903767824 */ /* 0x000fe200078e02ff */
[----:B-----5:R-:W-:Y:S02]  /*7690*/  LEA.HI.X.SX32 R51, R129, R0, 0x1, P1 ;  /* 0x0000000081337211 */ /* 0x020fe400008f0eff */
[----:B------:R4:W-:Y:S01]  /*76a0*/  STL [R1+0x948], R29 ;  /* 0x0009481d01007387 */ /* 0x0009e20000100800 */
[----:B------:R-:W5:Y:S01]  /*76b0*/  LDC R110, c[0x0][0x268] ;  /* 0x00009a00ff6e7b82 */ /* 0x000f620000000800 */
[----:B-1----:R-:W-:Y:S02]  /*76c0*/  IMAD R69, R116, 0x4, R33 ;  /* 0x0000000474457824 */ /* 0x002fe400078e0221 */
[----:B------:R-:W-:Y:S01]  /*76d0*/  IMAD R116, R3, 0x17, RZ ;  /* 0x0000001703747824 */ /* 0x000fe200078e02ff */
[----:B---3--:R-:W-:Y:S01]  /*76e0*/  IADD3 R31, P6, R97, R8, RZ ;  /* 0x00000008611f7210 */ /* 0x008fe20007fde0ff */
[----:B------:R-:W-:-:S03]  /*76f0*/  IMAD.SHL.U32 R125, R3, 0x20, RZ ;  /* 0x00000020037d7824 */ /* 0x000fc600078e00ff */
[----:B------:R-:W1:Y:S01]  /*7700*/  LDC R108, c[0x0][0x268] ;  /* 0x00009a00ff6c7b82 */ /* 0x000e620000000800 */
[-C--:B----4-:R-:W-:Y:S01]  /*7710*/  LEA.HI.X.SX32 R29, R127, R0.reuse, 0x1, P5 ;  /* 0x000000007f1d7211 */ /* 0x090fe200028f0eff */
[----:B------:R0:W-:Y:S01]  /*7720*/  STL [R1+0xa24], R31 ;  /* 0x000a241f01007387 */ /* 0x0001e20000100800 */
[----:B------:R-:W-:Y:S01]  /*7730*/  LEA.HI.X.SX32 R93, R97, R0, 0x1, P6 ;  /* 0x00000000615d7211 */ /* 0x000fe200030f0eff */
[C---:B------:R-:W-:Y:S02]  /*7740*/  IMAD R127, R3.reuse, 0x22, RZ ;  /* 0x00000022037f7824 */ /* 0x040fe400078e02ff */
[----:B------:R3:W-:Y:S01]  /*7750*/  STL [R1+0x968], R29 ;  /* 0x0009681d01007387 */ /* 0x0007e20000100800 */
[----:B------:R-:W-:Y:S01]  /*7760*/  IMAD R129, R3, 0x24, RZ ;  /* 0x0000002403817824 */ /* 0x000fe200078e02ff */
[----:B------:R-:W4:Y:S01]  /*7770*/  LDC R106, c[0x0][0x268] ;  /* 0x00009a00ff6a7b82 */ /* 0x000f220000000800 */
[----:B------:R-:W-:Y:S01]  /*7780*/  IMAD R4, R4, 0x40, R219 ;  /* 0x0000004004047824 */ /* 0x000fe200078e02db */
[----:B------:R2:W-:Y:S01]  /*7790*/  STL [R1+0x988], R51 ;  /* 0x0009883301007387 */ /* 0x0005e20000100800 */
[----:B0-----:R-:W-:Y:S01]  /*77a0*/  IMAD R31, R114, 0x8, R69 ;  /* 0x00000008721f7824 */ /* 0x001fe200078e0245 */
[----:B------:R-:W-:-:S02]  /*77b0*/  CS2R R114, SRZ ;  /* 0x0000000000727805 */ /* 0x000fc4000001ff00 */
[----:B---3--:R-:W-:Y:S02]  /*77c0*/  LEA.HI.X.SX32 R29, R131, R0, 0x1, P2 ;  /* 0x00000000831d7211 */ /* 0x008fe400010f0eff */
[----:B------:R-:W0:Y:S01]  /*77d0*/  LDC R104, c[0x0][0x268] ;  /* 0x00009a00ff687b82 */ /* 0x000e220000000800 */
[----:B------:R-:W-:Y:S01]  /*77e0*/  IMAD R131, R3, 0x26, RZ ;  /* 0x0000002603837824 */ /* 0x000fe200078e02ff */
[----:B--2---:R-:W-:Y:S01]  /*77f0*/  IADD3 R51, P1, R27, R8, RZ ;  /* 0x000000081b337210 */ /* 0x004fe20007f3e0ff */
[----:B------:R2:W-:Y:S04]  /*7800*/  STL [R1+0x9a8], R29 ;  /* 0x0009a81d01007387 */ /* 0x0005e80000100800 */
[----:B------:R3:W-:Y:S01]  /*7810*/  STL [R1+0x9c8], R67 ;  /* 0x0009c84301007387 */ /* 0x0007e20000100800 */
[----:B------:R-:W0:Y:S03]  /*7820*/  LDC R102, c[0x0][0x268] ;  /* 0x00009a00ff667b82 */ /* 0x000e260000000800 */
[----:B------:R5:W-:Y:S01]  /*7830*/  STL [R1+0x63c], R51 ;  /* 0x00063c3301007387 */ /* 0x000be20000100800 */
[----:B--2---:R-:W-:Y:S01]  /*7840*/  IMAD R29, R112, 0x4, R31 ;  /* 0x00000004701d7824 */ /* 0x004fe200078e021f */
[----:B------:R-:W-:-:S03]  /*7850*/  CS2R R112, SRZ ;  /* 0x0000000000707805 */ /* 0x000fc6000001ff00 */
[----:B------:R-:W2:Y:S01]  /*7860*/  LDC R100, c[0x0][0x268] ;  /* 0x00009a00ff647b82 */ /* 0x000ea20000000800 */
[-C--:B---3--:R-:W-:Y:S02]  /*7870*/  LEA.HI.X.SX32 R67, R95, R0.reuse, 0x1, P3 ;  /* 0x000000005f437211 */ /* 0x088fe400018f0eff */
[----:B-----5:R-:W-:-:S03]  /*7880*/  LEA.HI.X.SX32 R51, R27, R0, 0x1, P1 ;  /* 0x000000001b337211 */ /* 0x020fc600008f0eff */
[----:B------:R3:W-:Y:S01]  /*7890*/  STL [R1+0xa10], R67 ;  /* 0x000a104301007387 */ /* 0x0007e20000100800 */
[----:B------:R-:W-:Y:S01]  /*78a0*/  IADD3 R27, P1, R21, R8, RZ ;  /* 0x00000008151b7210 */ /* 0x000fe20007f3e0ff */
[----:B------:R-:W5:Y:S02]  /*78b0*/  LDC R98, c[0x0][0x268] ;  /* 0x00009a00ff627b82 */ /* 0x000f640000000800 */
[----:B------:R1:W-:Y:S04]  /*78c0*/  STL [R1+0xa20], R93 ;  /* 0x000a205d01007387 */ /* 0x0003e80000100800 */
[----:B------:R4:W-:Y:S01]  /*78d0*/  STL [R1+0x638], R51 ;  /* 0x0006383301007387 */ /* 0x0009e20000100800 */
[----:B---3--:R-:W-:Y:S01]  /*78e0*/  IMAD R67, R110, 0x4, R29 ;  /* 0x000000046e437824 */ /* 0x008fe200078e021d */
[----:B------:R-:W3:Y:S02]  /*78f0*/  LDC R96, c[0x0][0x268] ;  /* 0x00009a00ff607b82 */ /* 0x000ee40000000800 */
[----:B------:R4:W-:Y:S01]  /*7900*/  STL [R1+0x644], R27 ;  /* 0x0006441b01007387 */ /* 0x0009e20000100800 */
[----:B------:R-:W-:-:S02]  /*7910*/  CS2R R110, SRZ ;  /* 0x00000000006e7805 */ /* 0x000fc4000001ff00 */
[-C--:B-1----:R-:W-:Y:S02]  /*7920*/  IADD3 R93, P3, R49, R8.reuse, RZ ;  /* 0x00000008315d7210 */ /* 0x082fe40007f7e0ff */
[C---:B----4-:R-:W-:Y:S01]  /*7930*/  IADD3 R51, P2, R25.reuse, R8, RZ ;  /* 0x0000000819337210 */ /* 0x050fe20007f5e0ff */
[----:B------:R-:W1:Y:S03]  /*7940*/  LDC R94, c[0x0][0x268] ;  /* 0x00009a00ff5e7b82 */ /* 0x000e660000000800 */
[-C--:B------:R-:W-:Y:S01]  /*7950*/  LEA.HI.X.SX32 R25, R25, R0.reuse, 0x1, P2 ;  /* 0x0000000019197211 */ /* 0x080fe200010f0eff */
[----:B------:R4:W-:Y:S01]  /*7960*/  STL [R1+0x654], R51 ;  /* 0x0006543301007387 */ /* 0x0009e20000100800 */
[----:B------:R-:W-:Y:S01]  /*7970*/  IMAD R27, R108, 0x8, R67 ;  /* 0x000000086c1b7824 */ /* 0x000fe200078e0243 */
[----:B------:R-:W-:Y:S02]  /*7980*/  CS2R R108, SRZ ;  /* 0x00000000006c7805 */ /* 0x000fe4000001ff00 */
[----:B------:R-:W-:Y:S01]  /*7990*/  STL [R1+0x65c], R93 ;  /* 0x00065c5d01007387 */ /* 0x000fe20000100800 */
[----:B------:R-:W1:Y:S01]  /*79a0*/  LDC R92, c[0x0][0x268] ;  /* 0x00009a00ff5c7b82 */ /* 0x000e620000000800 */
[----:B----4-:R-:W-:-:S02]  /*79b0*/  LEA.HI.X.SX32 R51, R21, R0, 0x1, P1 ;  /* 0x0000000015337211 */ /* 0x010fc400008f0eff */
[----:B------:R-:W-:-:S05]  /*79c0*/  LEA.HI.X.SX32 R21, R49, R0, 0x1, P3 ;  /* 0x0000000031157211 */ /* 0x000fca00018f0eff */
[----:B------:R-:W4:Y:S01]  /*79d0*/  LDC R90, c[0x0][0x268] ;  /* 0x00009a00ff5a7b82 */ /* 0x000f220000000800 */
[----:B------:R-:W-:Y:S01]  /*79e0*/  IADD3 R49, P2, R61, R8, RZ ;  /* 0x000000083d317210 */ /* 0x000fe20007f5e0ff */
[----:B------:R0:W-:Y:S04]  /*79f0*/  STL [R1+0x640], R51 ;  /* 0x0006403301007387 */ /* 0x0001e80000100800 */
[----:B------:R2:W-:Y:S02]  /*7a00*/  STL [R1+0x650], R25 ;  /* 0x0006501901007387 */ /* 0x0005e40000100800 */
[----:B------:R-:W4:Y:S02]  /*7a10*/  LDC R88, c[0x0][0x268] ;  /* 0x00009a00ff587b82 */ /* 0x000f240000000800 */
[----:B------:R5:W-:Y:S01]  /*7a20*/  STL [R1+0x658], R21 ;  /* 0x0006581501007387 */ /* 0x000be20000100800 */
[----:B0-----:R-:W-:Y:S01]  /*7a30*/  IMAD R51, R106, 0x4, R27 ;  /* 0x000000046a337824 */ /* 0x001fe200078e021b */
[----:B------:R-:W-:-:S02]  /*7a40*/  CS2R R106, SRZ ;  /* 0x00000000006a7805 */ /* 0x000fc4000001ff00 */
[-C--:B--2---:R-:W-:Y:S02]  /*7a50*/  IADD3 R25, P1, R47, R8.reuse, RZ ;  /* 0x000000082f197210 */ /* 0x084fe40007f3e0ff */
[----:B------:R-:W0:Y:S01]  /*7a60*/  LDC R86, c[0x0][0x268] ;  /* 0x00009a00ff567b82 */ /* 0x000e220000000800 */
[----:B-----5:R-:W-:Y:S02]  /*7a70*/  IADD3 R21, P3, R65, R8, RZ ;  /* 0x0000000841157210 */ /* 0x020fe40007f7e0ff */
[----:B------:R2:W-:Y:S04]  /*7a80*/  STL [R1+0x664], R25 ;  /* 0x0006641901007387 */ /* 0x0005e80000100800 */
[----:B------:R5:W-:Y:S01]  /*7a90*/  STL [R1+0x674], R49 ;  /* 0x0006743101007387 */ /* 0x000be20000100800 */
[----:B------:R-:W0:Y:S03]  /*7aa0*/  LDC R84, c[0x0][0x268] ;  /* 0x00009a00ff547b82 */ /* 0x000e260000000800 */
[----:B------:R3:W-:Y:S01]  /*7ab0*/  STL [R1+0x67c], R21 ;  /* 0x00067c1501007387 */ /* 0x0007e20000100800 */
[----:B--2---:R-:W-:Y:S01]  /*7ac0*/  IMAD R25, R104, 0x4, R51 ;  /* 0x0000000468197824 */ /* 0x004fe200078e0233 */
[----:B------:R-:W-:-:S03]  /*7ad0*/  CS2R R104, SRZ ;  /* 0x0000000000687805 */ /* 0x000fc6000001ff00 */
[----:B------:R-:W2:Y:S01]  /*7ae0*/  LDC R82, c[0x0][0x268] ;  /* 0x00009a00ff527b82 */ /* 0x000ea20000000800 */
[-C--:B-----5:R-:W-:Y:S02]  /*7af0*/  LEA.HI.X.SX32 R49, R47, R0.reuse, 0x1, P1 ;  /* 0x000000002f317211 */ /* 0x0a0fe400008f0eff */
[-C--:B------:R-:W-:Y:S02]  /*7b00*/  LEA.HI.X.SX32 R47, R61, R0.reuse, 0x1, P2 ;  /* 0x000000003d2f7211 */ /* 0x080fe400010f0eff */
[----:B---3--:R-:W-:Y:S01]  /*7b10*/  LEA.HI.X.SX32 R21, R65, R0, 0x1, P3 ;  /* 0x0000000041157211 */ /* 0x008fe200018f0eff */
        /* <DEDUP_REMOVED lines=9> */
[-C--:B-1----:R-:W-:Y:S01]  /*7bb0*/  IADD3 R47, P2, R81, R8.reuse, RZ ;  /* 0x00000008512f7210 */ /* 0x082fe20007f5e0ff */
[----:B------:R-:W-:Y:S01]  /*7bc0*/  IMAD R65, R100, 0x4, R49 ;  /* 0x0000000464417824 */ /* 0x000fe200078e0231 */
[----:B------:R-:W-:Y:S02]  /*7bd0*/  CS2R R100, SRZ ;  /* 0x0000000000647805 */ /* 0x000fe4000001ff00 */
[----:B----4-:R-:W-:Y:S01]  /*7be0*/  IADD3 R21, P3, R85, R8, RZ ;  /* 0x0000000855157210 */ /* 0x010fe20007f7e0ff */
[----:B------:R1:W-:Y:S01]  /*7bf0*/  STL [R1+0x694], R47 ;  /* 0x0006942f01007387 */ /* 0x0003e20000100800 */
[----:B------:R-:W4:Y:S01]  /*7c00*/  LDC R76, c[0x0][0x268] ;  /* 0x00009a00ff4c7b82 */ /* 0x000f220000000800 */
[----:B------:R-:W-:Y:S02]  /*7c10*/  LEA.HI.X.SX32 R61, R63, R0, 0x1, P1 ;  /* 0x000000003f3d7211 */ /* 0x000fe400008f0eff */
[----:B------:R0:W-:Y:S01]  /*7c20*/  STL [R1+0x69c], R21 ;  /* 0x00069c1501007387 */ /* 0x0001e20000100800 */
[----:B------:R-:W-:Y:S01]  /*7c30*/  IMAD R63, R98, 0x4, R65 ;  /* 0x00000004623f7824 */ /* 0x000fe200078e0241 */
[----:B------:R-:W-:-:S02]  /*7c40*/  CS2R R98, SRZ ;  /* 0x0000000000627805 */ /* 0x000fc4000001ff00 */
[----:B------:R2:W-:Y:S01]  /*7c50*/  STL [R1+0x680], R61 ;  /* 0x0006803d01007387 */ /* 0x0005e20000100800 */
[----:B------:R-:W4:Y:S01]  /*7c60*/  LDC R74, c[0x0][0x268] ;  /* 0x00009a00ff4a7b82 */ /* 0x000f220000000800 */
[-C--:B-1----:R-:W-:Y:S02]  /*7c70*/  LEA.HI.X.SX32 R47, R81, R0.reuse, 0x1, P2 ;  /* 0x00000000512f7211 */ /* 0x082fe400010f0eff */
[----:B0-----:R-:W-:-:S03]  /*7c80*/  LEA.HI.X.SX32 R21, R85, R0, 0x1, P3 ;  /* 0x0000000055157211 */ /* 0x001fc600018f0eff */
[----:B------:R0:W-:Y:S02]  /*7c90*/  STL [R1+0x690], R47 ;  /* 0x0006902f01007387 */ /* 0x0001e40000100800 */
[----:B------:R-:W1:Y:S01]  /*7ca0*/  LDC R72, c[0x0][0x268] ;  /* 0x00009a00ff487b82 */ /* 0x000e620000000800 */
[C---:B--2---:R-:W-:Y:S01]  /*7cb0*/  IADD3 R61, P3, R91.reuse, R8, RZ ;  /* 0x000000085b3d7210 */ /* 0x044fe20007f7e0ff */
[----:B------:R2:W-:Y:S03]  /*7cc0*/  STL [R1+0x698], R21 ;  /* 0x0006981501007387 */ /* 0x0005e60000100800 */
[----:B------:R-:W-:Y:S02]  /*7cd0*/  LEA.HI.X.SX32 R81, R91, R0, 0x1, P3 ;  /* 0x000000005b517211 */ /* 0x000fe400018f0eff */
[-C--:B0-----:R-:W-:Y:S01]  /*7ce0*/  IADD3 R47, P1, R83, R8.reuse, RZ ;  /* 0x00000008532f7210 */ /* 0x081fe20007f3e0ff */
[----:B------:R-:W0:Y:S01]  /*7cf0*/  LDC R70, c[0x0][0x268] ;  /* 0x00009a00ff467b82 */ /* 0x000e220000000800 */
[----:B--2---:R-:W-:-:S03]  /*7d00*/  IADD3 R21, P2, R89, R8, RZ ;  /* 0x0000000859157210 */ /* 0x004fc60007f5e0ff */
        /* <DEDUP_REMOVED lines=8> */
[----:B---3--:R-:W-:-:S03]  /*7d90*/  LEA.HI.X.SX32 R61, R89, R0, 0x1, P2 ;  /* 0x00000000593d7211 */ /* 0x008fc600010f0eff */
[----:B------:R3:W-:Y:S01]  /*7da0*/  STL [R1+0x6a0], R21 ;  /* 0x0006a01501007387 */ /* 0x0007e20000100800 */
[C---:B------:R-:W-:Y:S01]  /*7db0*/  IADD3 R83, P2, R43.reuse, R8, RZ ;  /* 0x000000082b537210 */ /* 0x040fe20007f5e0ff */
[----:B------:R-:W5:Y:S02]  /*7dc0*/  LDC R64, c[0x0][0x268] ;  /* 0x00009a00ff407b82 */ /* 0x000f640000000800 */
[----:B------:R4:W-:Y:S01]  /*7dd0*/  STL [R1+0x6b0], R61 ;  /* 0x0006b03d01007387 */ /* 0x0009e20000100800 */
[----:B------:R-:W-:-:S03]  /*7de0*/  LEA.HI.X.SX32 R43, R43, R0, 0x1, P2 ;  /* 0x000000002b2b7211 */ /* 0x000fc600010f0eff */
[----:B------:R1:W-:Y:S01]  /*7df0*/  STL [R1+0x6b8], R81 ;  /* 0x0006b85101007387 */ /* 0x0003e20000100800 */
[----:B---3--:R-:W-:Y:S01]  /*7e00*/  IMAD R21, R94, 0x4, R47 ;  /* 0x000000045e157824 */ /* 0x008fe200078e022f */
[----:B------:R-:W3:Y:S01]  /*7e10*/  LDC R62, c[0x0][0x268] ;  /* 0x00009a00ff3e7b82 */ /* 0x000ee20000000800 */
[----:B------:R-:W-:Y:S02]  /*7e20*/  CS2R R94, SRZ ;  /* 0x00000000005e7805 */ /* 0x000fe4000001ff00 */
[-C--:B----4-:R-:W-:Y:S02]  /*7e30*/  IADD3 R61, P1, R45, R8.reuse, RZ ;  /* 0x000000082d3d7210 */ /* 0x090fe40007f3e0ff */
[----:B-1----:R-:W-:-:S03]  /*7e40*/  IADD3 R81, P3, R87, R8, RZ ;  /* 0x0000000857517210 */ /* 0x002fc60007f7e0ff */
[----:B------:R1:W-:Y:S01]  /*7e50*/  STL [R1+0x6c4], R61 ;  /* 0x0006c43d01007387 */ /* 0x0003e20000100800 */
[----:B------:R-:W-:Y:S01]  /*7e60*/  LEA.HI.X.SX32 R45, R45, R0, 0x1, P1 ;  /* 0x000000002d2d7211 */ /* 0x000fe200008f0eff */
[----:B------:R-:W4:Y:S02]  /*7e70*/  LDC R60, c[0x0][0x268] ;  /* 0x00009a00ff3c7b82 */ /* 0x000f240000000800 */
[----:B------:R-:W-:Y:S04]  /*7e80*/  STL [R1+0x6d4], R83 ;  /* 0x0006d45301007387 */ /* 0x000fe80000100800 */
[----:B------:R0:W-:Y:S01]  /*7e90*/  STL [R1+0x6dc], R81 ;  /* 0x0006dc5101007387 */ /* 0x0001e20000100800 */
[----:B-1----:R-:W-:Y:S01]  /*7ea0*/  IMAD R61, R92, 0x4, R21 ;  /* 0x000000045c3d7824 */ /* 0x002fe200078e0215 */
[----:B------:R-:W1:Y:S02]  /*7eb0*/  LDC R58, c[0x0][0x268] ;  /* 0x00009a00ff3a7b82 */ /* 0x000e640000000800 */
[----:B------:R2:W-:Y:S01]  /*7ec0*/  STL [R1+0x6c0], R45 ;  /* 0x0006c02d01007387 */ /* 0x0005e20000100800 */
[----:B------:R-:W-:-:S03]  /*7ed0*/  CS2R R92, SRZ ;  /* 0x00000000005c7805 */ /* 0x000fc6000001ff00 */
[----:B------:R5:W-:Y:S01]  /*7ee0*/  STL [R1+0x6d0], R43 ;  /* 0x0006d02b01007387 */ /* 0x000be20000100800 */
[----:B0-----:R-:W-:Y:S01]  /*7ef0*/  LEA.HI.X.SX32 R81, R87, R0, 0x1, P3 ;  /* 0x0000000057517211 */ /* 0x001fe200018f0eff */
[----:B------:R-:W0:Y:S01]  /*7f00*/  LDC R56, c[0x0][0x268] ;  /* 0x00009a00ff387b82 */ /* 0x000e220000000800 */
[C---:B------:R-:W-:Y:S01]  /*7f10*/  IADD3 R83, P3, R79.reuse, R8, RZ ;  /* 0x000000084f537210 */ /* 0x040fe20007f7e0ff */
[----:B--2---:R-:W-:Y:S02]  /*7f20*/  IMAD R45, R90, 0x8, R61 ;  /* 0x000000085a2d7824 */ /* 0x004fe400078e023d */
[----:B------:R2:W-:Y:S01]  /*7f30*/  STL [R1+0x6d8], R81 ;  /* 0x0006d85101007387 */ /* 0x0005e20000100800 */
[----:B------:R-:W-:Y:S02]  /*7f40*/  LEA.HI.X.SX32 R79, R79, R0, 0x1, P3 ;  /* 0x000000004f4f7211 */ /* 0x000fe400018f0eff */
[----:B------:R-:W-:Y:S02]  /*7f50*/  CS2R R90, SRZ ;  /* 0x00000000005a7805 */ /* 0x000fe4000001ff00 */
[-C--:B-----5:R-:W-:Y:S01]  /*7f60*/  IADD3 R43, P1, R41, R8.reuse, RZ ;  /* 0x00000008292b7210 */ /* 0x0a0fe20007f3e0ff */
[----:B------:R-:W5:Y:S04]  /*7f70*/  LDC R54, c[0x0][0x268] ;  /* 0x00009a00ff367b82 */ /* 0x000f680000000800 */
[----:B------:R3:W-:Y:S01]  /*7f80*/  STL [R1+0x6e4], R43 ;  /* 0x0006e42b01007387 */ /* 0x0007e20000100800 */
[----:B--2---:R-:W-:-:S03]  /*7f90*/  IADD3 R81, P2, R59, R8, RZ ;  /* 0x000000083b517210 */ /* 0x004fc60007f5e0ff */
[----:B------:R-:W2:Y:S02]  /*7fa0*/  LDC R52, c[0x0][0x268] ;  /* 0x00009a00ff347b82 */ /* 0x000ea40000000800 */
[----:B------:R4:W-:Y:S01]  /*7fb0*/  STL [R1+0x6f4], R81 ;  /* 0x0006f45101007387 */ /* 0x0009e20000100800 */
[----:B---3--:R-:W-:-:S03]  /*7fc0*/  IMAD R43, R88, 0x4, R45 ;  /* 0x00000004582b7824 */ /* 0x008fc600078e022d */
[----:B------:R-:W-:Y:S02]  /*7fd0*/  STL [R1+0x6fc], R83 ;  /* 0x0006fc5301007387 */ /* 0x000fe40000100800 */
[----:B------:R-:W3:Y:S01]  /*7fe0*/  LDC R50, c[0x0][0x268] ;  /* 0x00009a00ff327b82 */ /* 0x000ee20000000800 */
[----:B------:R-:W-:Y:S02]  /*7ff0*/  CS2R R88, SRZ ;  /* 0x0000000000587805 */ /* 0x000fe4000001ff00 */
[-C--:B----4-:R-:W-:Y:S02]  /*8000*/  LEA.HI.X.SX32 R81, R41, R0.reuse, 0x1, P1 ;  /* 0x0000000029517211 */ /* 0x090fe400008f0eff */
[----:B------:R-:W-:Y:S01]  /*8010*/  LEA.HI.X.SX32 R41, R59, R0, 0x1, P2 ;  /* 0x000000003b297211 */ /* 0x000fe200010f0eff */
[----:B------:R-:W-:Y:S02]  /*8020*/  IMAD R59, R86, 0x4, R43 ;  /* 0x00000004563b7824 */ /* 0x000fe400078e022b */
[----:B------:R-:W4:Y:S01]  /*8030*/  LDC R48, c[0x0][0x268] ;  /* 0x00009a00ff307b82 */ /* 0x000f220000000800 */
[----:B------:R1:W-:Y:S01]  /*8040*/  STL [R1+0x6e0], R81 ;  /* 0x0006e05101007387 */ /* 0x0003e20000100800 */
[----:B------:R-:W-:-:S03]  /*8050*/  CS2R R86, SRZ ;  /* 0x0000000000567805 */ /* 0x000fc6000001ff00 */
[----:B------:R0:W-:Y:S03]  /*8060*/  STL [R1+0x6f0], R41 ;  /* 0x0006f02901007387 */ /* 0x0001e60000100800 */
[----:B------:R-:W4:Y:S01]  /*8070*/  LDC R46, c[0x0][0x268] ;  /* 0x00009a00ff2e7b82 */ /* 0x000f220000000800 */
[----:B------:R5:W-:Y:S01]  /*8080*/  STL [R1+0x6f8], R79 ;  /* 0x0006f84f01007387 */ /* 0x000be20000100800 */
[-C--:B-1----:R-:W-:Y:S02]  /*8090*/  IADD3 R81, P2, R57, R8.reuse, RZ ;  /* 0x0000000839517210 */ /* 0x082fe40007f5e0ff */
[----:B0-----:R-:W-:-:S04]  /*80a0*/  IADD3 R41, P1, R15, R8, RZ ;  /* 0x000000080f297210 */ /* 0x001fc80007f3e0ff */
[----:B------:R-:W0:Y:S01]  /*80b0*/  LDC R44, c[0x0][0x268] ;  /* 0x00009a00ff2c7b82 */ /* 0x000e220000000800 */
[----:B------:R-:W-:Y:S02]  /*80c0*/  LEA.HI.X.SX32 R57, R57, R0, 0x1, P2 ;  /* 0x0000000039397211 */ /* 0x000fe400010f0eff */
[----:B-----5:R-:W-:Y:S01]  /*80d0*/  IADD3 R79, P3, R77, R8, RZ ;  /* 0x000000084d4f7210 */ /* 0x020fe20007f7e0ff */
[----:B------:R1:W-:Y:S01]  /*80e0*/  STL [R1+0x704], R41 ;  /* 0x0007042901007387 */ /* 0x0003e20000100800 */
[-C--:B------:R-:W-:Y:S02]  /*80f0*/  LEA.HI.X.SX32 R15, R15, R0.reuse, 0x1, P1 ;  /* 0x000000000f0f7211 */ /* 0x080fe400008f0eff */
[----:B------:R-:W-:Y:S01]  /*8100*/  LEA.HI.X.SX32 R77, R77, R0, 0x1, P3 ;  /* 0x000000004d4d7211 */ /* 0x000fe200018f0eff */
[----:B------:R-:W-:Y:S01]  /*8110*/  STL [R1+0x714], R81 ;  /* 0x0007145101007387 */ /* 0x000fe20000100800 */
[----:B------:R-:W5:Y:S03]  /*8120*/  LDC R42, c[0x0][0x268] ;  /* 0x00009a00ff2a7b82 */ /* 0x000f660000000800 */
[----:B------:R2:W-:Y:S01]  /*8130*/  STL [R1+0x71c], R79 ;  /* 0x00071c4f01007387 */ /* 0x0005e20000100800 */
[----:B-1----:R-:W-:Y:S01]  /*8140*/  IMAD R41, R84, 0x8, R59 ;  /* 0x0000000854297824 */ /* 0x002fe200078e023b */
[----:B------:R-:W-:-:S02]  /*8150*/  CS2R R84, SRZ ;  /* 0x0000000000547805 */ /* 0x000fc4000001ff00 */
[----:B------:R1:W-:Y:S01]  /*8160*/  STL [R1+0x700], R15 ;  /* 0x0007000f01007387 */ /* 0x0003e20000100800 */
[----:B------:R-:W5:Y:S03]  /*8170*/  LDC R40, c[0x0][0x268] ;  /* 0x00009a00ff287b82 */ /* 0x000f660000000800 */
[----:B------:R3:W-:Y:S01]  /*8180*/  STL [R1+0x710], R57 ;  /* 0x0007103901007387 */ /* 0x0007e20000100800 */
[----:B--2---:R-:W-:-:S03]  /*8190*/  IADD3 R79, P3, R75, R8, RZ ;  /* 0x000000084b4f7210 */ /* 0x004fc60007f7e0ff */
[----:B------:R2:W-:Y:S01]  /*81a0*/  STL [R1+0x718], R77 ;  /* 0x0007184d01007387 */ /* 0x0005e20000100800 */
[----:B------:R-:W5:Y:S01]  /*81b0*/  LDC R38, c[0x0][0x268] ;  /* 0x00009a00ff267b82 */ /* 0x000f620000000800 */
[----:B-1----:R-:W-:Y:S01]  /*81c0*/  IMAD R15, R82, 0x4, R41 ;  /* 0x00000004520f7824 */ /* 0x002fe200078e0229 */
[----:B------:R-:W-:Y:S02]  /*81d0*/  LEA.HI.X.SX32 R75, R75, R0, 0x1, P3 ;  /* 0x000000004b4b7211 */ /* 0x000fe400018f0eff */
[----:B------:R-:W-:Y:S02]  /*81e0*/  CS2R R82, SRZ ;  /* 0x0000000000527805 */ /* 0x000fe4000001ff00 */
[-C--:B---3--:R-:W-:Y:S02]  /*81f0*/  IADD3 R57, P1, R37, R8.reuse, RZ ;  /* 0x0000000825397210 */ /* 0x088fe40007f3e0ff */
[----:B------:R-:W1:Y:S01]  /*8200*/  LDC R36, c[0x0][0x268] ;  /* 0x00009a00ff247b82 */ /* 0x000e620000000800 */
[----:B--2---:R-:W-:-:S02]  /*8210*/  IADD3 R77, P2, R39, R8, RZ ;  /* 0x00000008274d7210 */ /* 0x004fc40007f5e0ff */
[----:B------:R2:W-:Y:S04]  /*8220*/  STL [R1+0x724], R57 ;  /* 0x0007243901007387 */ /* 0x0005e80000100800 */
[----:B------:R3:W-:Y:S01]  /*8230*/  STL [R1+0x734], R77 ;  /* 0x0007344d01007387 */ /* 0x0007e20000100800 */
[----:B------:R-:W1:Y:S03]  /*8240*/  LDC R34, c[0x0][0x268] ;  /* 0x00009a00ff227b82 */ /* 0x000e660000000800 */
[----:B------:R4:W-:Y:S01]  /*8250*/  STL [R1+0x73c], R79 ;  /* 0x00073c4f01007387 */ /* 0x0009e20000100800 */
[----:B--2---:R-:W-:Y:S01]  /*8260*/  IMAD R57, R80, 0x4, R15 ;  /* 0x0000000450397824 */ /* 0x004fe200078e020f */
[----:B------:R-:W-:-:S02]  /*8270*/  CS2R R80, SRZ ;  /* 0x0000000000507805 */ /* 0x000fc4000001ff00 */
[-C--:B---3--:R-:W-:Y:S01]  /*8280*/  LEA.HI.X.SX32 R77, R37, R0.reuse, 0x1, P1 ;  /* 0x00000000254d7211 */ /* 0x088fe200008f0eff */
[----:B------:R-:W2:Y:S01]  /*8290*/  LDC R32, c[0x0][0x268] ;  /* 0x00009a00ff207b82 */ /* 0x000ea20000000800 */
[----:B------:R-:W-:Y:S01]  /*82a0*/  LEA.HI.X.SX32 R37, R39, R0, 0x1, P2 ;  /* 0x0000000027257211 */ /* 0x000fe200010f0eff */
[----:B------:R-:W-:Y:S01]  /*82b0*/  IMAD R39, R78, 0x8, R57 ;  /* 0x000000084e277824 */ /* 0x000fe200078e0239 */
[----:B----4-:R-:W-:Y:S01]  /*82c0*/  CS2R R78, SRZ ;  /* 0x00000000004e7805 */ /* 0x010fe2000001ff00 */
[----:B------:R3:W-:Y:S04]  /*82d0*/  STL [R1+0x720], R77 ;  /* 0x0007204d01007387 */ /* 0x0007e80000100800 */
[----:B------:R4:W-:Y:S01]  /*82e0*/  STL [R1+0x730], R37 ;  /* 0x0007302501007387 */ /* 0x0009e20000100800 */
[----:B------:R-:W2:Y:S03]  /*82f0*/  LDC R30, c[0x0][0x268] ;  /* 0x00009a00ff1e7b82 */ /* 0x000ea60000000800 */
[----:B------:R0:W-:Y:S01]  /*8300*/  STL [R1+0x738], R75 ;  /* 0x0007384b01007387 */ /* 0x0001e20000100800 */
[----:B---3--:R-:W-:-:S04]  /*8310*/  IADD3 R77, P2, R55, R8, RZ ;  /* 0x00000008374d7210 */ /* 0x008fc80007f5e0ff */
[----:B------:R-:W3:Y:S01]  /*8320*/  LDC R28, c[0x0][0x268] ;  /* 0x00009a00ff1c7b82 */ /* 0x000ee20000000800 */
[-C--:B----4-:R-:W-:Y:S02]  /*8330*/  IADD3 R37, P1, R73, R8.reuse, RZ ;  /* 0x0000000849257210 */ /* 0x090fe40007f3e0ff */
[----:B0-----:R-:W-:-:S03]  /*8340*/  IADD3 R75, P3, R35, R8, RZ ;  /* 0x00000008234b7210 */ /* 0x001fc60007f7e0ff */
[----:B------:R0:W-:Y:S02]  /*8350*/  STL [R1+0x744], R37 ;  /* 0x0007442501007387 */ /* 0x0001e40000100800 */
[----:B------:R-:W4:Y:S02]  /*8360*/  LDC R26, c[0x0][0x268] ;  /* 0x00009a00ff1a7b82 */ /* 0x000f240000000800 */
[----:B------:R-:W-:Y:S04]  /*8370*/  STL [R1+0x754], R77 ;  /* 0x0007544d01007387 */ /* 0x000fe80000100800 */
[----:B------:R5:W-:Y:S01]  /*8380*/  STL [R1+0x75c], R75 ;  /* 0x00075c4b01007387 */ /* 0x000be20000100800 */
[----:B0-----:R-:W-:Y:S01]  /*8390*/  IMAD R37, R76, 0x4, R39 ;  /* 0x000000044c257824 */ /* 0x001fe200078e0227 */
[-C--:B------:R-:W-:Y:S01]  /*83a0*/  LEA.HI.X.SX32 R76, R73, R0.reuse, 0x1, P1 ;  /* 0x00000000494c7211 */ /* 0x080fe200008f0eff */
[----:B------:R-:W0:Y:S01]  /*83b0*/  LDC R20, c[0x0][0x268] ;  /* 0x00009a00ff147b82 */ /* 0x000e220000000800 */
[----:B------:R-:W-:-:S02]  /*83c0*/  LEA.HI.X.SX32 R73, R35, R0, 0x1, P3 ;  /* 0x0000000023497211 */ /* 0x000fc400018f0eff */
[----:B------:R-:W-:Y:S01]  /*83d0*/  IADD3 R35, P1, R71, R8, RZ ;  /* 0x0000000847237210 */ /* 0x000fe20007f3e0ff */
[----:B------:R1:W-:Y:S01]  /*83e0*/  STL [R1+0x740], R76 ;  /* 0x0007404c01007387 */ /* 0x0003e20000100800 */
[----:B-----5:R-:W-:Y:S01]  /*83f0*/  LEA.HI.X.SX32 R75, R55, R0, 0x1, P2 ;  /* 0x00000000374b7211 */ /* 0x020fe200010f0eff */
[----:B------:R-:W-:Y:S01]  /*8400*/  IMAD R55, R74, 0x4, R37 ;  /* 0x000000044a377824 */ /* 0x000fe200078e0225 */
[C---:B------:R-:W-:Y:S01]  /*8410*/  IADD3 R74, P2, R53.reuse, R8, RZ ;  /* 0x00000008354a7210 */ /* 0x040fe20007f5e0ff */
[----:B------:R-:W5:Y:S02]  /*8420*/  LDC R19, c[0x0][0x268] ;  /* 0x00009a00ff137b82 */ /* 0x000f640000000800 */
[----:B------:R-:W-:Y:S01]  /*8430*/  STL [R1+0x750], R75 ;  /* 0x0007504b01007387 */ /* 0x000fe20000100800 */
[----:B------:R-:W-:Y:S02]  /*8440*/  LEA.HI.X.SX32 R53, R53, R0, 0x1, P2 ;  /* 0x0000000035357211 */ /* 0x000fe400010f0eff */
[----:B-1----:R-:W-:Y:S01]  /*8450*/  CS2R R76, SRZ ;  /* 0x00000000004c7805 */ /* 0x002fe2000001ff00 */
[----:B------:R1:W-:Y:S02]  /*8460*/  STL [R1+0x758], R73 ;  /* 0x0007584901007387 */ /* 0x0003e40000100800 */
[----:B------:R-:W5:Y:S02]  /*8470*/  LDC R24, c[0x0][0x268] ;  /* 0x00009a00ff187b82 */ /* 0x000f640000000800 */
[----:B------:R2:W-:Y:S04]  /*8480*/  STL [R1+0x764], R35 ;  /* 0x0007642301007387 */ /* 0x0005e80000100800 */
[----:B------:R3:W-:Y:S01]  /*8490*/  STL [R1+0x774], R74 ;  /* 0x0007744a01007387 */ /* 0x0007e20000100800 */
[----:B-1----:R-:W-:Y:S01]  /*84a0*/  IADD3 R73, P3, R33, R8, RZ ;  /* 0x0000000821497210 */ /* 0x002fe20007f7e0ff */
[----:B------:R-:W1:Y:S01]  /*84b0*/  LDC R14, c[0x0][0x268] ;  /* 0x00009a00ff0e7b82 */ /* 0x000e620000000800 */
[----:B--2---:R-:W-:Y:S01]  /*84c0*/  IMAD R35, R72, 0x8, R55 ;  /* 0x0000000848237824 */ /* 0x004fe200078e0237 */
[----:B------:R-:W-:-:S02]  /*84d0*/  LEA.HI.X.SX32 R72, R71, R0, 0x1, P1 ;  /* 0x0000000047487211 */ /* 0x000fc400008f0eff */
[----:B------:R-:W-:Y:S01]  /*84e0*/  STL [R1+0x77c], R73 ;  /* 0x00077c4901007387 */ /* 0x000fe20000100800 */
[----:B------:R-:W-:Y:S01]  /*84f0*/  LEA.HI.X.SX32 R71, R33, R0, 0x1, P3 ;  /* 0x0000000021477211 */ /* 0x000fe200018f0eff */
[----:B------:R-:W-:Y:S01]  /*8500*/  IMAD R33, R70, 0x4, R35 ;  /* 0x0000000446217824 */ /* 0x000fe200078e0223 */
[----:B------:R-:W-:Y:S01]  /*8510*/  IADD3 R70, P2, R31, R8, RZ ;  /* 0x000000081f467210 */ /* 0x000fe20007f5e0ff */
[----:B------:R2:W-:Y:S01]  /*8520*/  STL [R1+0x760], R72 ;  /* 0x0007604801007387 */ /* 0x0005e20000100800 */
[----:B------:R-:W1:Y:S01]  /*8530*/  LDC R13, c[0x0][0x268] ;  /* 0x00009a00ff0d7b82 */ /* 0x000e620000000800 */
[----:B---3--:R-:W-:Y:S02]  /*8540*/  CS2R R74, SRZ ;  /* 0x00000000004a7805 */ /* 0x008fe4000001ff00 */
[----:B------:R3:W-:Y:S04]  /*8550*/  STL [R1+0x770], R53 ;  /* 0x0007703501007387 */ /* 0x0007e80000100800 */
[----:B------:R4:W-:Y:S01]  /*8560*/  STL [R1+0x778], R71 ;  /* 0x0007784701007387 */ /* 0x0009e20000100800 */
[----:B------:R-:W1:Y:S01]  /*8570*/  LDC R12, c[0x0][0x268] ;  /* 0x00009a00ff0c7b82 */ /* 0x000e620000000800 */
[----:B--2---:R-:W-:-:S02]  /*8580*/  CS2R R72, SRZ ;  /* 0x0000000000487805 */ /* 0x004fc4000001ff00 */
[----:B---3--:R-:W-:-:S05]  /*8590*/  IADD3 R53, P1, R69, R8, RZ ;  /* 0x0000000845357210 */ /* 0x008fca0007f3e0ff */
[----:B------:R-:W2:Y:S01]  /*85a0*/  LDC R7, c[0x0][0x268] ;  /* 0x00009a00ff077b82 */ /* 0x000ea20000000800 */
[C---:B----4-:R-:W-:Y:S01]  /*85b0*/  IADD3 R71, P3, R29.reuse, R8, RZ ;  /* 0x000000081d477210 */ /* 0x050fe20007f7e0ff */
[----:B------:R3:W-:Y:S04]  /*85c0*/  STL [R1+0x784], R53 ;  /* 0x0007843501007387 */ /* 0x0007e80000100800 */
[----:B------:R4:W-:Y:S02]  /*85d0*/  STL [R1+0x794], R70 ;  /* 0x0007944601007387 */ /* 0x0009e40000100800 */
[----:B------:R-:W2:Y:S02]  /*85e0*/  LDC R2, c[0x0][0x268] ;  /* 0x00009a00ff027b82 */ /* 0x000ea40000000800 */
[----:B------:R-:W-:Y:S01]  /*85f0*/  STL [R1+0x79c], R71 ;  /* 0x00079c4701007387 */ /* 0x000fe20000100800 */
[----:B---3--:R-:W-:Y:S01]  /*8600*/  IMAD R53, R68, 0x4, R33 ;  /* 0x0000000444357824 */ /* 0x008fe200078e0221 */
[----:B------:R-:W-:-:S02]  /*8610*/  LEA.HI.X.SX32 R68, R29, R0, 0x1, P3 ;  /* 0x000000001d447211 */ /* 0x000fc400018f0eff */
[-C--:B----4-:R-:W-:Y:S02]  /*8620*/  LEA.HI.X.SX32 R70, R69, R0.reuse, 0x1, P1 ;  /* 0x0000000045467211 */ /* 0x090fe400008f0eff */
[----:B------:R-:W3:Y:S01]  /*8630*/  LDC R11, c[0x0][0x268] ;  /* 0x00009a00ff0b7b82 */ /* 0x000ee20000000800 */
[----:B------:R-:W-:Y:S01]  /*8640*/  LEA.HI.X.SX32 R69, R31, R0, 0x1, P2 ;  /* 0x000000001f457211 */ /* 0x000fe200010f0eff */
[----:B------:R-:W-:Y:S01]  /*8650*/  IMAD R31, R66, 0x8, R53 ;  /* 0x00000008421f7824 */ /* 0x000fe200078e0235 */
[-C--:B------:R-:W-:Y:S01]  /*8660*/  IADD3 R29, P1, R67, R8.reuse, RZ ;  /* 0x00000008431d7210 */ /* 0x080fe20007f3e0ff */
[----:B------:R4:W-:Y:S01]  /*8670*/  STL [R1+0x780], R70 ;  /* 0x0007804601007387 */ /* 0x0009e20000100800 */
[----:B------:R-:W-:-:S03]  /*8680*/  IADD3 R66, P2, R27, R8, RZ ;  /* 0x000000081b427210 */ /* 0x000fc60007f5e0ff */
[----:B------:R-:W-:Y:S01]  /*8690*/  STL [R1+0x790], R69 ;  /* 0x0007904501007387 */ /* 0x000fe20000100800 */
[----:B------:R-:W-:Y:S01]  /*86a0*/  LEA.HI.X.SX32 R27, R27, R0, 0x1, P2 ;  /* 0x000000001b1b7211 */ /* 0x000fe200010f0eff */
[----:B------:R-:W3:Y:S02]  /*86b0*/  LDC R6, c[0x0][0x268] ;  /* 0x00009a00ff067b82 */ /* 0x000ee40000000800 */
[----:B------:R0:W-:Y:S01]  /*86c0*/  STL [R1+0x798], R68 ;  /* 0x0007984401007387 */ /* 0x0001e20000100800 */
[----:B----4-:R-:W-:-:S03]  /*86d0*/  CS2R R70, SRZ ;  /* 0x0000000000467805 */ /* 0x010fc6000001ff00 */
[----:B------:R4:W-:Y:S02]  /*86e0*/  STL [R1+0x7a4], R29 ;  /* 0x0007a41d01007387 */ /* 0x0009e40000100800 */
[----:B------:R-:W3:Y:S02]  /*86f0*/  LDC R5, c[0x0][0x268] ;  /* 0x00009a00ff057b82 */ /* 0x000ee40000000800 */
[----:B------:R5:W-:Y:S01]  /*8700*/  STL [R1+0x7b4], R66 ;  /* 0x0007b44201007387 */ /* 0x000be20000100800 */
[----:B0-----:R-:W-:Y:S01]  /*8710*/  IADD3 R68, P3, R51, R8, RZ ;  /* 0x0000000833447210 */ /* 0x001fe20007f7e0ff */
[----:B----4-:R-:W-:-:S03]  /*8720*/  IMAD R29, R64, 0x4, R31 ;  /* 0x00000004401d7824 */ /* 0x010fc600078e021f */
[-C--:B------:R-:W-:Y:S01]  /*8730*/  LEA.HI.X.SX32 R64, R51, R0.reuse, 0x1, P3 ;  /* 0x0000000033407211 */ /* 0x080fe200018f0eff */
[----:B------:R0:W-:Y:S01]  /*8740*/  STL [R1+0x7bc], R68 ;  /* 0x0007bc4401007387 */ /* 0x0001e20000100800 */
[----:B------:R-:W4:Y:S01]  /*8750*/  LDC R10, c[0x0][0x268] ;  /* 0x00009a00ff0a7b82 */ /* 0x000f220000000800 */
[----:B-----5:R-:W-:Y:S01]  /*8760*/  LEA.HI.X.SX32 R66, R67, R0, 0x1, P1 ;  /* 0x0000000043427211 */ /* 0x020fe200008f0eff */
[----:B------:R-:W-:Y:S01]  /*8770*/  IMAD R51, R62, 0x4, R29 ;  /* 0x000000043e337824 */ /* 0x000fe200078e021d */
[----:B------:R-:W-:-:S03]  /*8780*/  IADD3 R62, P3, R65, R8, RZ ;  /* 0x00000008413e7210 */ /* 0x000fc60007f7e0ff */
[----:B------:R5:W-:Y:S02]  /*8790*/  STL [R1+0x7a0], R66 ;  /* 0x0007a04201007387 */ /* 0x000be40000100800 */
[----:B------:R-:W4:Y:S01]  /*87a0*/  LDC R9, c[0x0][0x268] ;  /* 0x00009a00ff097b82 */ /* 0x000f220000000800 */
[----:B0-----:R-:W-:Y:S01]  /*87b0*/  CS2R R68, SRZ ;  /* 0x0000000000447805 */ /* 0x001fe2000001ff00 */
[----:B------:R0:W-:Y:S04]  /*87c0*/  STL [R1+0x7b0], R27 ;  /* 0x0007b01b01007387 */ /* 0x0001e80000100800 */
[----:B------:R1:W-:Y:S02]  /*87d0*/  STL [R1+0x7b8], R64 ;  /* 0x0007b84001007387 */ /* 0x0003e40000100800 */
[----:B------:R-:W4:Y:S01]  /*87e0*/  LDC R16, c[0x0][0x268] ;  /* 0x00009a00ff107b82 */ /* 0x000f220000000800 */
[----:B-----5:R-:W-:-:S02]  /*87f0*/  CS2R R66, SRZ ;  /* 0x0000000000427805 */ /* 0x020fc4000001ff00 */
[-C--:B0-----:R-:W-:Y:S02]  /*8800*/  IADD3 R27, P1, R25, R8.reuse, RZ ;  /* 0x00000008191b7210 */ /* 0x081fe40007f3e0ff */
[----:B-1----:R-:W-:-:S03]  /*8810*/  IADD3 R64, P2, R49, R8, RZ ;  /* 0x0000000831407210 */ /* 0x002fc60007f5e0ff */
[----:B------:R0:W-:Y:S01]  /*8820*/  STL [R1+0x7c4], R27 ;  /* 0x0007c41b01007387 */ /* 0x0001e20000100800 */
[-C--:B------:R-:W-:Y:S01]  /*8830*/  LEA.HI.X.SX32 R25, R25, R0.reuse, 0x1, P1 ;  /* 0x0000000019197211 */ /* 0x080fe200008f0eff */
[----:B------:R-:W1:Y:S01]  /*8840*/  LDC R17, c[0x0][0x268] ;  /* 0x00009a00ff117b82 */ /* 0x000e620000000800 */
[-C--:B------:R-:W-:Y:S01]  /*8850*/  LEA.HI.X.SX32 R49, R49, R0.reuse, 0x1, P2 ;  /* 0x0000000031317211 */ /* 0x080fe200010f0eff */
[----:B------:R5:W-:Y:S04]  /*8860*/  STL [R1+0x7d4], R64 ;  /* 0x0007d44001007387 */ /* 0x000be80000100800 */
[----:B------:R-:W-:Y:S01]  /*8870*/  STL [R1+0x7dc], R62 ;  /* 0x0007dc3e01007387 */ /* 0x000fe20000100800 */
[----:B0-----:R-:W-:Y:S01]  /*8880*/  IMAD R27, R60, 0x8, R51 ;  /* 0x000000083c1b7824 */ /* 0x001fe200078e0233 */
[----:B------:R-:W-:-:S02]  /*8890*/  LEA.HI.X.SX32 R60, R65, R0, 0x1, P3 ;  /* 0x00000000413c7211 */ /* 0x000fc400018f0eff */
[----:B------:R0:W-:Y:S01]  /*88a0*/  STL [R1+0x7c0], R25 ;  /* 0x0007c01901007387 */ /* 0x0001e20000100800 */
[----:B------:R-:W1:Y:S01]  /*88b0*/  LDC R18, c[0x0][0x268] ;  /* 0x00009a00ff127b82 */ /* 0x000e620000000800 */
[----:B-----5:R-:W-:Y:S02]  /*88c0*/  CS2R R64, SRZ ;  /* 0x0000000000407805 */ /* 0x020fe4000001ff00 */
[----:B------:R5:W-:Y:S04]  /*88d0*/  STL [R1+0x7d0], R49 ;  /* 0x0007d03101007387 */ /* 0x000be80000100800 */
[----:B------:R2:W-:Y:S01]  /*88e0*/  STL [R1+0x7d8], R60 ;  /* 0x0007d83c01007387 */ /* 0x0005e20000100800 */
[----:B------:R-:W1:Y:S01]  /*88f0*/  LDC R22, c[0x0][0x268] ;  /* 0x00009a00ff167b82 */ /* 0x000e620000000800 */
[----:B0-----:R-:W-:Y:S01]  /*8900*/  IMAD R25, R58, 0x4, R27 ;  /* 0x000000043a197824 */ /* 0x001fe200078e021b */
[----:B------:R-:W-:-:S02]  /*8910*/  IADD3 R58, P3, R21, R8, RZ ;  /* 0x00000008153a7210 */ /* 0x000fc40007f7e0ff */
[----:B-----5:R-:W-:-:S04]  /*8920*/  IADD3 R49, P1, R63, R8, RZ ;  /* 0x000000083f317210 */ /* 0x020fc80007f3e0ff */
[----:B------:R-:W0:Y:S01]  /*8930*/  LDC R23, c[0x0][0x268] ;  /* 0x00009a00ff177b82 */ /* 0x000e220000000800 */
[----:B--2---:R-:W-:Y:S01]  /*8940*/  IADD3 R60, P2, R47, R8, RZ ;  /* 0x000000082f3c7210 */ /* 0x004fe20007f5e0ff */
[----:B------:R2:W-:Y:S04]  /*8950*/  STL [R1+0x7e4], R49 ;  /* 0x0007e43101007387 */ /* 0x0005e80000100800 */
[----:B------:R5:W-:Y:S04]  /*8960*/  STL [R1+0x7f4], R60 ;  /* 0x0007f43c01007387 */ /* 0x000be80000100800 */
[----:B------:R3:W-:Y:S01]  /*8970*/  STL [R1+0x7fc], R58 ;  /* 0x0007fc3a01007387 */ /* 0x0007e20000100800 */
[----:B--2---:R-:W-:Y:S01]  /*8980*/  IMAD R49, R56, 0x4, R25 ;  /* 0x0000000438317824 */ /* 0x004fe200078e0219 */
[----:B------:R-:W-:-:S02]  /*8990*/  LEA.HI.X.SX32 R56, R21, R0, 0x1, P3 ;  /* 0x0000000015387211 */ /* 0x000fc400018f0eff */
[----:B-----5:R-:W-:Y:S02]  /*89a0*/  LEA.HI.X.SX32 R60, R63, R0, 0x1, P1 ;  /* 0x000000003f3c7211 */ /* 0x020fe400008f0eff */
[----:B------:R-:W-:Y:S02]  /*89b0*/  CS2R R62, SRZ ;  /* 0x00000000003e7805 */ /* 0x000fe4000001ff00 */
[----:B------:R-:W-:Y:S02]  /*89c0*/  IADD3 R21, P1, R61, R8, RZ ;  /* 0x000000083d157210 */ /* 0x000fe40007f3e0ff */
[----:B---3--:R-:W-:Y:S01]  /*89d0*/  LEA.HI.X.SX32 R58, R47, R0, 0x1, P2 ;  /* 0x000000002f3a7211 */ /* 0x008fe200010f0eff */
[----:B------:R-:W-:Y:S01]  /*89e0*/  STL [R1+0x7e0], R60 ;  /* 0x0007e03c01007387 */ /* 0x000fe20000100800 */
[----:B------:R-:W-:Y:S01]  /*89f0*/  IMAD R47, R54, 0x8, R49 ;  /* 0x00000008362f7824 */ /* 0x000fe200078e0231 */
[-C--:B------:R-:W-:Y:S02]  /*8a00*/  IADD3 R54, P3, R43, R8.reuse, RZ ;  /* 0x000000082b367210 */ /* 0x080fe40007f7e0ff */
[----:B------:R-:W-:Y:S04]  /*8a10*/  STL [R1+0x7f0], R58 ;  /* 0x0007f03a01007387 */ /* 0x000fe80000100800 */
[----:B------:R2:W-:Y:S04]  /*8a20*/  STL [R1+0x7f8], R56 ;  /* 0x0007f83801007387 */ /* 0x0005e80000100800 */
[----:B------:R3:W-:Y:S01]  /*8a30*/  STL [R1+0x804], R21 ;  /* 0x0008041501007387 */ /* 0x0007e20000100800 */
[----:B--2---:R-:W-:Y:S01]  /*8a40*/  IADD3 R56, P2, R45, R8, RZ ;  /* 0x000000082d387210 */ /* 0x004fe20007f5e0ff */
[----:B---3--:R-:W-:-:S04]  /*8a50*/  IMAD R21, R52, 0x4, R47 ;  /* 0x0000000434157824 */ /* 0x008fc800078e022f */
[----:B------:R2:W-:Y:S01]  /*8a60*/  STL [R1+0x814], R56 ;  /* 0x0008143801007387 */ /* 0x0005e20000100800 */
[----:B------:R-:W-:-:S03]  /*8a70*/  LEA.HI.X.SX32 R52, R43, R0, 0x1, P3 ;  /* 0x000000002b347211 */ /* 0x000fc600018f0eff */
[----:B------:R3:W-:Y:S01]  /*8a80*/  STL [R1+0x81c], R54 ;  /* 0x00081c3601007387 */ /* 0x0007e20000100800 */
[----:B--2---:R-:W-:Y:S02]  /*8a90*/  LEA.HI.X.SX32 R56, R61, R0, 0x1, P1 ;  /* 0x000000003d387211 */ /* 0x004fe400008f0eff */
[----:B------:R-:W-:Y:S02]  /*8aa0*/  CS2R R60, SRZ ;  /* 0x00000000003c7805 */ /* 0x000fe4000001ff00 */
[----:B------:R-:W-:Y:S02]  /*8ab0*/  IADD3 R43, P1, R59, R8, RZ ;  /* 0x000000083b2b7210 */ /* 0x000fe40007f3e0ff */
[----:B---3--:R-:W-:Y:S01]  /*8ac0*/  LEA.HI.X.SX32 R54, R45, R0, 0x1, P2 ;  /* 0x000000002d367211 */ /* 0x008fe200010f0eff */
[----:B------:R-:W-:Y:S01]  /*8ad0*/  IMAD R45, R50, 0x4, R21 ;  /* 0x00000004322d7824 */ /* 0x000fe200078e0215 */
[C---:B------:R-:W-:Y:S01]  /*8ae0*/  IADD3 R50, P2, R41.reuse, R8, RZ ;  /* 0x0000000829327210 */ /* 0x040fe20007f5e0ff */
[----:B------:R-:W-:Y:S03]  /*8af0*/  STL [R1+0x800], R56 ;  /* 0x0008003801007387 */ /* 0x000fe60000100800 */
[----:B------:R-:W-:Y:S01]  /*8b00*/  LEA.HI.X.SX32 R41, R41, R0, 0x1, P2 ;  /* 0x0000000029297211 */ /* 0x000fe200010f0eff */
[----:B------:R-:W-:Y:S04]  /*8b10*/  STL [R1+0x810], R54 ;  /* 0x0008103601007387 */ /* 0x000fe80000100800 */
[----:B------:R2:W-:Y:S04]  /*8b20*/  STL [R1+0x818], R52 ;  /* 0x0008183401007387 */ /* 0x0005e80000100800 */
[----:B------:R3:W-:Y:S04]  /*8b30*/  STL [R1+0x824], R43 ;  /* 0x0008242b01007387 */ /* 0x0007e80000100800 */
[----:B------:R5:W-:Y:S01]  /*8b40*/  STL [R1+0x834], R50 ;  /* 0x0008343201007387 */ /* 0x000be20000100800 */
[----:B--2---:R-:W-:Y:S01]  /*8b50*/  IADD3 R52, P3, R15, R8, RZ ;  /* 0x000000080f347210 */ /* 0x004fe20007f7e0ff */
[----:B---3--:R-:W-:-:S03]  /*8b60*/  IMAD R43, R48, 0x8, R45 ;  /* 0x00000008302b7824 */ /* 0x008fc600078e022d */
[-C--:B------:R-:W-:Y:S01]  /*8b70*/  LEA.HI.X.SX32 R48, R15, R0.reuse, 0x1, P3 ;  /* 0x000000000f307211 */ /* 0x080fe200018f0eff */
[----:B------:R-:W-:Y:S01]  /*8b80*/  STL [R1+0x83c], R52 ;  /* 0x00083c3401007387 */ /* 0x000fe20000100800 */
[----:B-----5:R-:W-:Y:S01]  /*8b90*/  LEA.HI.X.SX32 R50, R59, R0, 0x1, P1 ;  /* 0x000000003b327211 */ /* 0x020fe200008f0eff */
[----:B------:R-:W-:Y:S01]  /*8ba0*/  IMAD R15, R46, 0x4, R43 ;  /* 0x000000042e0f7824 */ /* 0x000fe200078e022b */
[-C--:B------:R-:W-:Y:S02]  /*8bb0*/  IADD3 R46, P3, R37, R8.reuse, RZ ;  /* 0x00000008252e7210 */ /* 0x080fe40007f7e0ff */
[----:B------:R-:W-:Y:S01]  /*8bc0*/  CS2R R58, SRZ ;  /* 0x00000000003a7805 */ /* 0x000fe2000001ff00 */
[----:B------:R-:W-:Y:S04]  /*8bd0*/  STL [R1+0x820], R50 ;  /* 0x0008203201007387 */ /* 0x000fe80000100800 */
[----:B------:R2:W-:Y:S04]  /*8be0*/  STL [R1+0x830], R41 ;  /* 0x0008302901007387 */ /* 0x0005e80000100800 */
[----:B------:R3:W-:Y:S01]  /*8bf0*/  STL [R1+0x838], R48 ;  /* 0x0008383001007387 */ /* 0x0007e20000100800 */
[----:B--2---:R-:W-:-:S02]  /*8c00*/  IADD3 R41, P1, R57, R8, RZ ;  /* 0x0000000839297210 */ /* 0x004fc40007f3e0ff */
[----:B---3--:R-:W-:-:S03]  /*8c10*/  IADD3 R48, P2, R39, R8, RZ ;  /* 0x0000000827307210 */ /* 0x008fc60007f5e0ff */
[----:B------:R2:W-:Y:S04]  /*8c20*/  STL [R1+0x844], R41 ;  /* 0x0008442901007387 */ /* 0x0005e80000100800 */
[----:B------:R3:W-:Y:S04]  /*8c30*/  STL [R1+0x854], R48 ;  /* 0x0008543001007387 */ /* 0x0007e80000100800 */
[----:B------:R5:W-:Y:S01]  /*8c40*/  STL [R1+0x85c], R46 ;  /* 0x00085c2e01007387 */ /* 0x000be20000100800 */
[----:B--2---:R-:W-:Y:S01]  /*8c50*/  IMAD R41, R44, 0x4, R15 ;  /* 0x000000042c297824 */ /* 0x004fe200078e020f */
[----:B------:R-:W-:-:S02]  /*8c60*/  LEA.HI.X.SX32 R44, R37, R0, 0x1, P3 ;  /* 0x00000000252c7211 */ /* 0x000fc400018f0eff */
[----:B---3--:R-:W-:Y:S02]  /*8c70*/  LEA.HI.X.SX32 R48, R57, R0, 0x1, P1 ;  /* 0x0000000039307211 */ /* 0x008fe400008f0eff */
[----:B------:R-:W-:Y:S02]  /*8c80*/  CS2R R56, SRZ ;  /* 0x0000000000387805 */ /* 0x000fe4000001ff00 */
[----:B------:R-:W-:Y:S02]  /*8c90*/  IADD3 R37, P1, R55, R8, RZ ;  /* 0x0000000837257210 */ /* 0x000fe40007f3e0ff */
[----:B-----5:R-:W-:Y:S01]  /*8ca0*/  LEA.HI.X.SX32 R46, R39, R0, 0x1, P2 ;  /* 0x00000000272e7211 */ /* 0x020fe200010f0eff */
        /* <DEDUP_REMOVED lines=15> */
[----:B------:R-:W-:Y:S01]  /*8da0*/  STL [R1+0x860], R44 ;  /* 0x0008602c01007387 */ /* 0x000fe20000100800 */
[----:B------:R-:W-:Y:S01]  /*8db0*/  IMAD R35, R38, 0x4, R37 ;  /* 0x0000000426237824 */ /* 0x000fe200078e0225 */
[----:B------:R-:W-:-:S02]  /*8dc0*/  IADD3 R38, P3, R29, R8, RZ ;  /* 0x000000081d267210 */ /* 0x000fc40007f7e0ff */
        /* <DEDUP_REMOVED lines=36> */
[----:B------:R-:W-:Y:S01]  /*9010*/  LEA.HI.X.SX32 R28, R21, R0, 0x1, P3 ;  /* 0x00000000151c7211 */ /* 0x000fe200018f0eff */
[----:B------:R-:W-:Y:S02]  /*9020*/  IMAD R21, R26, 0x4, R25 ;  /* 0x000000041a157824 */ /* 0x000fe400078e0219 */
[----:B------:R3:W-:Y:S01]  /*9030*/  STL [R1+0x8dc], R30 ;  /* 0x0008dc1e01007387 */ /* 0x0007e20000100800 */
[----:B------:R-:W-:Y:S01]  /*9040*/  IADD3 R26, P3, R15, R8, RZ ;  /* 0x000000080f1a7210 */ /* 0x000fe20007f7e0ff */
[----:B------:R-:W-:Y:S01]  /*9050*/  IMAD R20, R20, 0x8, R21 ;  /* 0x0000000814147824 */ /* 0x000fe200078e0215 */
[----:B--2---:R-:W-:-:S03]  /*9060*/  LEA.HI.X.SX32 R32, R49, R0, 0x1, P1 ;  /* 0x0000000031207211 */ /* 0x004fc600008f0eff */
[----:B------:R-:W-:Y:S01]  /*9070*/  IMAD R19, R19, 0x4, R20 ;  /* 0x0000000413137824 */ /* 0x000fe200078e0214 */
[----:B------:R-:W-:Y:S02]  /*9080*/  CS2R R48, SRZ ;  /* 0x0000000000307805 */ /* 0x000fe4000001ff00 */
[----:B---3--:R-:W-:Y:S01]  /*9090*/  LEA.HI.X.SX32 R30, R47, R0, 0x1, P2 ;  /* 0x000000002f1e7211 */ /* 0x008fe200010f0eff */
[----:B------:R-:W-:Y:S01]  /*90a0*/  STL [R1+0x8c0], R32 ;  /* 0x0008c02001007387 */ /* 0x000fe20000100800 */
[----:B------:R-:W-:-:S03]  /*90b0*/  CS2R R46, SRZ ;  /* 0x00000000002e7805 */ /* 0x000fc6000001ff00 */
[----:B------:R2:W-:Y:S04]  /*90c0*/  STL [R1+0x8d0], R30 ;  /* 0x0008d01e01007387 */ /* 0x0005e80000100800 */
[----:B------:R3:W-:Y:S01]  /*90d0*/  STL [R1+0x8d8], R28 ;  /* 0x0008d81c01007387 */ /* 0x0007e20000100800 */
[-C--:B--2---:R-:W-:Y:S02]  /*90e0*/  IADD3 R30, P1, R45, R8.reuse, RZ ;  /* 0x000000082d1e7210 */ /* 0x084fe40007f3e0ff */
[----:B---3--:R-:W-:-:S03]  /*90f0*/  IADD3 R28, P2, R43, R8, RZ ;  /* 0x000000082b1c7210 */ /* 0x008fc60007f5e0ff */
[----:B------:R2:W-:Y:S04]  /*9100*/  STL [R1+0x8e4], R30 ;  /* 0x0008e41e01007387 */ /* 0x0005e80000100800 */
[----:B------:R3:W-:Y:S04]  /*9110*/  STL [R1+0x8f4], R28 ;  /* 0x0008f41c01007387 */ /* 0x0007e80000100800 */
[----:B------:R5:W-:Y:S01]  /*9120*/  STL [R1+0x8fc], R26 ;  /* 0x0008fc1a01007387 */ /* 0x000be20000100800 */
[----:B--2---:R-:W-:Y:S02]  /*9130*/  LEA.HI.X.SX32 R30, R45, R0, 0x1, P1 ;  /* 0x000000002d1e7211 */ /* 0x004fe400008f0eff */
[----:B------:R-:W-:-:S02]  /*9140*/  CS2R R44, SRZ ;  /* 0x00000000002c7805 */ /* 0x000fc4000001ff00 */
[-C--:B---3--:R-:W-:Y:S01]  /*9150*/  LEA.HI.X.SX32 R28, R43, R0.reuse, 0x1, P2 ;  /* 0x000000002b1c7211 */ /* 0x088fe200010f0eff */
[----:B------:R-:W-:Y:S01]  /*9160*/  STL [R1+0x8e0], R30 ;  /* 0x0008e01e01007387 */ /* 0x000fe20000100800 */
[----:B------:R-:W-:Y:S02]  /*9170*/  CS2R R42, SRZ ;  /* 0x00000000002a7805 */ /* 0x000fe4000001ff00 */
[----:B-----5:R-:W-:Y:S01]  /*9180*/  LEA.HI.X.SX32 R26, R15, R0, 0x1, P3 ;  /* 0x000000000f1a7211 */ /* 0x020fe200018f0eff */
[----:B------:R2:W-:Y:S01]  /*9190*/  STL [R1+0x8f0], R28 ;  /* 0x0008f01c01007387 */ /* 0x0005e20000100800 */
[----:B------:R-:W-:-:S03]  /*91a0*/  IADD3 R15, P1, R41, R8, RZ ;  /* 0x00000008290f7210 */ /* 0x000fc60007f3e0ff */
[----:B------:R3:W-:Y:S04]  /*91b0*/  STL [R1+0x8f8], R26 ;  /* 0x0008f81a01007387 */ /* 0x0007e80000100800 */
[----:B------:R5:W-:Y:S01]  /*91c0*/  STL [R1+0x904], R15 ;  /* 0x0009040f01007387 */ /* 0x000be20000100800 */
[-C--:B--2---:R-:W-:Y:S02]  /*91d0*/  IADD3 R28, P2, R39, R8.reuse, RZ ;  /* 0x00000008271c7210 */ /* 0x084fe40007f5e0ff */
[----:B---3--:R-:W-:-:S03]  /*91e0*/  IADD3 R26, P3, R37, R8, RZ ;  /* 0x00000008251a7210 */ /* 0x008fc60007f7e0ff */
[----:B------:R2:W-:Y:S01]  /*91f0*/  STL [R1+0x914], R28 ;  /* 0x0009141c01007387 */ /* 0x0005e20000100800 */
[----:B-----5:R-:W-:-:S03]  /*9200*/  IMAD R15, R24, 0x4, R19 ;  /* 0x00000004180f7824 */ /* 0x020fc600078e0213 */
[----:B------:R3:W-:Y:S01]  /*9210*/  STL [R1+0x91c], R26 ;  /* 0x00091c1a01007387 */ /* 0x0007e20000100800 */
[-C--:B------:R-:W-:Y:S02]  /*9220*/  LEA.HI.X.SX32 R24, R37, R0.reuse, 0x1, P3 ;  /* 0x0000000025187211 */ /* 0x080fe400018f0eff */
[----:B------:R-:W-:Y:S01]  /*9230*/  CS2R R36, SRZ ;  /* 0x0000000000247805 */ /* 0x000fe2000001ff00 */
[----:B------:R-:W-:Y:S01]  /*9240*/  IMAD R14, R14, 0x8, R15 ;  /* 0x000000080e0e7824 */ /* 0x000fe200078e020f */
[----:B--2---:R-:W-:-:S03]  /*9250*/  LEA.HI.X.SX32 R28, R41, R0, 0x1, P1 ;  /* 0x00000000291c7211 */ /* 0x004fc600008f0eff */
[----:B------:R-:W-:Y:S01]  /*9260*/  IMAD R13, R13, 0x4, R14 ;  /* 0x000000040d0d7824 */ /* 0x000fe200078e020e */
[----:B------:R-:W-:Y:S02]  /*9270*/  CS2R R40, SRZ ;  /* 0x0000000000287805 */ /* 0x000fe4000001ff00 */
[----:B---3--:R-:W-:Y:S01]  /*9280*/  LEA.HI.X.SX32 R26, R39, R0, 0x1, P2 ;  /* 0x00000000271a7211 */ /* 0x008fe200010f0eff */
[----:B------:R2:W-:Y:S01]  /*9290*/  STL [R1+0x900], R28 ;  /* 0x0009001c01007387 */ /* 0x0005e20000100800 */
[----:B------:R-:W-:Y:S01]  /*92a0*/  IMAD R12, R12, 0x4, R13 ;  /* 0x000000040c0c7824 */ /* 0x000fe200078e020d */
[----:B------:R-:W-:Y:S02]  /*92b0*/  CS2R R38, SRZ ;  /* 0x0000000000267805 */ /* 0x000fe4000001ff00 */
[----:B------:R3:W-:Y:S01]  /*92c0*/  STL [R1+0x910], R26 ;  /* 0x0009101a01007387 */ /* 0x0007e20000100800 */
[----:B------:R-:W-:-:S03]  /*92d0*/  IMAD R7, R7, 0x8, R12 ;  /* 0x0000000807077824 */ /* 0x000fc600078e020c */
[----:B------:R5:W-:Y:S01]  /*92e0*/  STL [R1+0x918], R24 ;  /* 0x0009181801007387 */ /* 0x000be20000100800 */
[----:B------:R-:W-:Y:S01]  /*92f0*/  IMAD R2, R2, 0x4, R7 ;  /* 0x0000000402027824 */ /* 0x000fe200078e0207 */
[----:B--2---:R-:W-:-:S03]  /*9300*/  IADD3 R28, P1, R35, R8, RZ ;  /* 0x00000008231c7210 */ /* 0x004fc60007f3e0ff */
[----:B------:R-:W-:Y:S01]  /*9310*/  IMAD R11, R11, 0x4, R2 ;  /* 0x000000040b0b7824 */ /* 0x000fe200078e0202 */
[-C--:B---3--:R-:W-:Y:S01]  /*9320*/  IADD3 R26, P2, R33, R8.reuse, RZ ;  /* 0x00000008211a7210 */ /* 0x088fe20007f5e0ff */
[----:B------:R2:W-:Y:S02]  /*9330*/  STL [R1+0x924], R28 ;  /* 0x0009241c01007387 */ /* 0x0005e40000100800 */
[----:B------:R-:W-:Y:S01]  /*9340*/  IMAD R6, R6, 0x8, R11 ;  /* 0x0000000806067824 */ /* 0x000fe200078e020b */
[----:B-----5:R-:W-:Y:S01]  /*9350*/  IADD3 R24, P3, R31, R8, RZ ;  /* 0x000000081f187210 */ /* 0x020fe20007f7e0ff */
[----:B------:R3:W-:Y:S02]  /*9360*/  STL [R1+0x934], R26 ;  /* 0x0009341a01007387 */ /* 0x0007e40000100800 */
[----:B------:R-:W-:Y:S02]  /*9370*/  IMAD R5, R5, 0x4, R6 ;  /* 0x0000000405057824 */ /* 0x000fe400078e0206 */
[----:B------:R5:W-:Y:S01]  /*9380*/  STL [R1+0x93c], R24 ;  /* 0x00093c1801007387 */ /* 0x000be20000100800 */
[----:B--2---:R-:W-:Y:S01]  /*9390*/  LEA.HI.X.SX32 R28, R35, R0, 0x1, P1 ;  /* 0x00000000231c7211 */ /* 0x004fe200008f0eff */
[----:B----4-:R-:W-:Y:S01]  /*93a0*/  IMAD R10, R10, 0x4, R5 ;  /* 0x000000040a0a7824 */ /* 0x010fe200078e0205 */
[----:B------:R-:W-:-:S02]  /*93b0*/  CS2R R34, SRZ ;  /* 0x0000000000227805 */ /* 0x000fc4000001ff00 */
[-C--:B---3--:R-:W-:Y:S01]  /*93c0*/  LEA.HI.X.SX32 R26, R33, R0.reuse, 0x1, P2 ;  /* 0x00000000211a7211 */ /* 0x088fe200010f0eff */
[----:B------:R2:W-:Y:S01]  /*93d0*/  STL [R1+0x920], R28 ;  /* 0x0009201c01007387 */ /* 0x0005e20000100800 */
[----:B------:R-:W-:Y:S01]  /*93e0*/  IMAD R9, R9, 0x8, R10 ;  /* 0x0000000809097824 */ /* 0x000fe200078e020a */
[----:B------:R-:W-:Y:S02]  /*93f0*/  CS2R R32, SRZ ;  /* 0x0000000000207805 */ /* 0x000fe4000001ff00 */
[----:B-----5:R-:W-:Y:S01]  /*9400*/  LEA.HI.X.SX32 R24, R31, R0, 0x1, P3 ;  /* 0x000000001f187211 */ /* 0x020fe200018f0eff */
[----:B------:R3:W-:Y:S01]  /*9410*/  STL [R1+0x930], R26 ;  /* 0x0009301a01007387 */ /* 0x0007e20000100800 */
[----:B------:R-:W-:-:S03]  /*9420*/  CS2R R30, SRZ ;  /* 0x00000000001e7805 */ /* 0x000fc6000001ff00 */
[----:B------:R4:W-:Y:S01]  /*9430*/  STL [R1+0x938], R24 ;  /* 0x0009381801007387 */ /* 0x0009e20000100800 */
[-C--:B--2---:R-:W-:Y:S02]  /*9440*/  IADD3 R28, P1, R29, R8.reuse, RZ ;  /* 0x000000081d1c7210 */ /* 0x084fe40007f3e0ff */
[----:B---3--:R-:W-:-:S03]  /*9450*/  IADD3 R26, P2, R27, R8, RZ ;  /* 0x000000081b1a7210 */ /* 0x008fc60007f5e0ff */
[----:B------:R2:W-:Y:S01]  /*9460*/  STL [R1+0x944], R28 ;  /* 0x0009441c01007387 */ /* 0x0005e20000100800 */
[----:B----4-:R-:W-:-:S03]  /*9470*/  IADD3 R24, P3, R25, R8, RZ ;  /* 0x0000000819187210 */ /* 0x010fc60007f7e0ff */
[----:B------:R3:W-:Y:S04]  /*9480*/  STL [R1+0x954], R26 ;  /* 0x0009541a01007387 */ /* 0x0007e80000100800 */
[----:B------:R4:W-:Y:S01]  /*9490*/  STL [R1+0x95c], R24 ;  /* 0x00095c1801007387 */ /* 0x0009e20000100800 */
[-C--:B--2---:R-:W-:Y:S02]  /*94a0*/  LEA.HI.X.SX32 R28, R29, R0.reuse, 0x1, P1 ;  /* 0x000000001d1c7211 */ /* 0x084fe400008f0eff */
[----:B---3--:R-:W-:-:S03]  /*94b0*/  LEA.HI.X.SX32 R26, R27, R0, 0x1, P2 ;  /* 0x000000001b1a7211 */ /* 0x008fc600010f0eff */
[----:B------:R2:W-:Y:S01]  /*94c0*/  STL [R1+0x940], R28 ;  /* 0x0009401c01007387 */ /* 0x0005e20000100800 */
[----:B----4-:R-:W-:-:S03]  /*94d0*/  LEA.HI.X.SX32 R24, R25, R0, 0x1, P3 ;  /* 0x0000000019187211 */ /* 0x010fc600018f0eff */
[----:B------:R3:W-:Y:S01]  /*94e0*/  STL [R1+0x950], R26 ;  /* 0x0009501a01007387 */ /* 0x0007e20000100800 */
[----:B------:R-:W-:-:S03]  /*94f0*/  IADD3 R25, P2, R20, R8, RZ ;  /* 0x0000000814197210 */ /* 0x000fc60007f5e0ff */
[----:B------:R4:W-:Y:S01]  /*9500*/  STL [R1+0x958], R24 ;  /* 0x0009581801007387 */ /* 0x0009e20000100800 */
[----:B------:R-:W-:Y:S02]  /*9510*/  LEA.HI.X.SX32 R20, R20, R0, 0x1, P2 ;  /* 0x0000000014147211 */ /* 0x000fe400010f0eff */
[----:B--2---:R-:W-:Y:S02]  /*9520*/  CS2R R28, SRZ ;  /* 0x00000000001c7805 */ /* 0x004fe4000001ff00 */
[-C--:B---3--:R-:W-:Y:S02]  /*9530*/  IADD3 R26, P1, R21, R8.reuse, RZ ;  /* 0x00000008151a7210 */ /* 0x088fe40007f3e0ff */
[----:B----4-:R-:W-:-:S03]  /*9540*/  IADD3 R24, P3, R19, R8, RZ ;  /* 0x0000000813187210 */ /* 0x010fc60007f7e0ff */
[----:B------:R2:W-:Y:S01]  /*9550*/  STL [R1+0x964], R26 ;  /* 0x0009641a01007387 */ /* 0x0005e20000100800 */
[-C--:B------:R-:W-:Y:S02]  /*9560*/  LEA.HI.X.SX32 R21, R21, R0.reuse, 0x1, P1 ;  /* 0x0000000015157211 */ /* 0x080fe400008f0eff */
[----:B------:R-:W-:Y:S01]  /*9570*/  LEA.HI.X.SX32 R19, R19, R0, 0x1, P3 ;  /* 0x0000000013137211 */ /* 0x000fe200018f0eff */
[----:B------:R3:W-:Y:S04]  /*9580*/  STL [R1+0x974], R25 ;  /* 0x0009741901007387 */ /* 0x0007e80000100800 */
[----:B------:R-:W-:Y:S01]  /*9590*/  STL [R1+0x97c], R24 ;  /* 0x00097c1801007387 */ /* 0x000fe20000100800 */
[----:B--2---:R-:W-:-:S03]  /*95a0*/  IMAD.MOV.U32 R26, RZ, RZ, -0x800000 ;  /* 0xff800000ff1a7424 */ /* 0x004fc600078e00ff */
[----:B------:R2:W-:Y:S01]  /*95b0*/  STL [R1+0x960], R21 ;  /* 0x0009601501007387 */ /* 0x0005e20000100800 */
[----:B---3--:R-:W-:-:S03]  /*95c0*/  IMAD.MOV.U32 R25, RZ, RZ, -0x800000 ;  /* 0xff800000ff197424 */ /* 0x008fc600078e00ff */
[----:B------:R3:W-:Y:S04]  /*95d0*/  STL [R1+0x970], R20 ;  /* 0x0009701401007387 */ /* 0x0007e80000100800 */
[----:B------:R4:W-:Y:S01]  /*95e0*/  STL [R1+0x978], R19 ;  /* 0x0009781301007387 */ /* 0x0009e20000100800 */
[-C--:B--2---:R-:W-:Y:S02]  /*95f0*/  IADD3 R21, P1, R15, R8.reuse, RZ ;  /* 0x000000080f157210 */ /* 0x084fe40007f3e0ff */
[----:B---3--:R-:W-:-:S03]  /*9600*/  IADD3 R20, P2, R14, R8, RZ ;  /* 0x000000080e147210 */ /* 0x008fc60007f5e0ff */
[----:B------:R2:W-:Y:S01]  /*9610*/  STL [R1+0x984], R21 ;  /* 0x0009841501007387 */ /* 0x0005e20000100800 */
[----:B------:R-:W-:Y:S02]  /*9620*/  LEA.HI.X.SX32 R15, R15, R0, 0x1, P1 ;  /* 0x000000000f0f7211 */ /* 0x000fe400008f0eff */
[C---:B----4-:R-:W-:Y:S01]  /*9630*/  IADD3 R19, P3, R13.reuse, R8, RZ ;  /* 0x000000080d137210 */ /* 0x050fe20007f7e0ff */
[----:B------:R3:W-:Y:S01]  /*9640*/  STL [R1+0x994], R20 ;  /* 0x0009941401007387 */ /* 0x0007e20000100800 */
[-C--:B------:R-:W-:Y:S02]  /*9650*/  LEA.HI.X.SX32 R14, R14, R0.reuse, 0x1, P2 ;  /* 0x000000000e0e7211 */ /* 0x080fe400010f0eff */
[----:B------:R-:W-:Y:S01]  /*9660*/  LEA.HI.X.SX32 R13, R13, R0, 0x1, P3 ;  /* 0x000000000d0d7211 */ /* 0x000fe200018f0eff */
[----:B------:R4:W-:Y:S01]  /*9670*/  STL [R1+0x99c], R19 ;  /* 0x00099c1301007387 */ /* 0x0009e20000100800 */
[----:B--2---:R-:W-:-:S03]  /*9680*/  IMAD R21, R3, 0x14, RZ ;  /* 0x0000001403157824 */ /* 0x004fc600078e02ff */
[----:B------:R2:W-:Y:S01]  /*9690*/  STL [R1+0x980], R15 ;  /* 0x0009800f01007387 */ /* 0x0005e20000100800 */
[----:B---3--:R-:W-:-:S03]  /*96a0*/  IMAD R20, R3, 0x13, RZ ;  /* 0x0000001303147824 */ /* 0x008fc600078e02ff */
[----:B------:R3:W-:Y:S01]  /*96b0*/  STL [R1+0x990], R14 ;  /* 0x0009900e01007387 */ /* 0x0007e20000100800 */
[----:B----4-:R-:W-:-:S03]  /*96c0*/  IMAD R19, R3, 0x12, RZ ;  /* 0x0000001203137824 */ /* 0x010fc600078e02ff */
[----:B------:R4:W-:Y:S01]  /*96d0*/  STL [R1+0x998], R13 ;  /* 0x0009980d01007387 */ /* 0x0009e20000100800 */
[-C--:B--2---:R-:W-:Y:S02]  /*96e0*/  IADD3 R15, P1, R12, R8.reuse, RZ ;  /* 0x000000080c0f7210 */ /* 0x084fe40007f3e0ff */
[----:B---3--:R-:W-:-:S03]  /*96f0*/  IADD3 R14, P3, R2, R8, RZ ;  /* 0x00000008020e7210 */ /* 0x008fc60007f7e0ff */
[----:B------:R2:W-:Y:S01]  /*9700*/  STL [R1+0x9a4], R15 ;  /* 0x0009a40f01007387 */ /* 0x0005e20000100800 */
[----:B----4-:R-:W-:-:S04]  /*9710*/  IADD3 R13, P2, R7, R8, RZ ;  /* 0x00000008070d7210 */ /* 0x010fc80007f5e0ff */
[----:B------:R-:W-:Y:S01]  /*9720*/  LEA.HI.X.SX32 R7, R7, R0, 0x1, P2 ;  /* 0x0000000007077211 */ /* 0x000fe200010f0eff */
[----:B------:R3:W-:Y:S01]  /*9730*/  STL [R1+0x9b4], R13 ;  /* 0x0009b40d01007387 */ /* 0x0007e20000100800 */
[----:B--2---:R-:W-:-:S03]  /*9740*/  IMAD R15, R3, 0xe, RZ ;  /* 0x0000000e030f7824 */ /* 0x004fc600078e02ff */
[----:B------:R2:W-:Y:S01]  /*9750*/  STL [R1+0x9bc], R14 ;  /* 0x0009bc0e01007387 */ /* 0x0005e20000100800 */
[-C--:B---3--:R-:W-:Y:S02]  /*9760*/  LEA.HI.X.SX32 R13, R12, R0.reuse, 0x1, P1 ;  /* 0x000000000c0d7211 */ /* 0x088fe400008f0eff */
[----:B------:R-:W-:Y:S01]  /*9770*/  LEA.HI.X.SX32 R12, R2, R0, 0x1, P3 ;  /* 0x00000000020c7211 */ /* 0x000fe200018f0eff */
[----:B------:R-:W-:Y:S02]  /*9780*/  IMAD R2, R16, 0x4, R9 ;  /* 0x0000000410027824 */ /* 0x000fe400078e0209 */
[----:B------:R3:W-:Y:S01]  /*9790*/  STL [R1+0x9a0], R13 ;  /* 0x0009a00d01007387 */ /* 0x0007e20000100800 */
[C---:B--2---:R-:W-:Y:S02]  /*97a0*/  IMAD R14, R3.reuse, 0xd, RZ ;  /* 0x0000000d030e7824 */ /* 0x044fe400078e02ff */
[----:B------:R-:W-:Y:S01]  /*97b0*/  IMAD R16, R3, 0xf, RZ ;  /* 0x0000000f03107824 */ /* 0x000fe200078e02ff */
[----:B------:R2:W-:Y:S04]  /*97c0*/  STL [R1+0x9b0], R7 ;  /* 0x0009b00701007387 */ /* 0x0005e80000100800 */
[----:B------:R4:W-:Y:S01]  /*97d0*/  STL [R1+0x9b8], R12 ;  /* 0x0009b80c01007387 */ /* 0x0009e20000100800 */
[----:B---3--:R-:W-:-:S02]  /*97e0*/  IADD3 R13, P2, R6, R8, RZ ;  /* 0x00000008060d7210 */ /* 0x008fc40007f5e0ff */
[-C--:B--2---:R-:W-:Y:S02]  /*97f0*/  IADD3 R7, P1, R11, R8.reuse, RZ ;  /* 0x000000080b077210 */ /* 0x084fe40007f3e0ff */
[----:B----4-:R-:W-:-:S03]  /*9800*/  IADD3 R12, P3, R5, R8, RZ ;  /* 0x00000008050c7210 */ /* 0x010fc60007f7e0ff */
[----:B------:R1:W-:Y:S04]  /*9810*/  STL [R1+0x9c4], R7 ;  /* 0x0009c40701007387 */ /* 0x0003e80000100800 */
[----:B------:R2:W-:Y:S04]  /*9820*/  STL [R1+0x9d4], R13 ;  /* 0x0009d40d01007387 */ /* 0x0005e80000100800 */
[----:B------:R3:W-:Y:S01]  /*9830*/  STL [R1+0x9dc], R12 ;  /* 0x0009dc0c01007387 */ /* 0x0007e20000100800 */
[----:B-1----:R-:W-:Y:S02]  /*9840*/  IMAD R7, R17, 0x4, R2 ;  /* 0x0000000411077824 */ /* 0x002fe400078e0202 */
[----:B------:R-:W-:Y:S01]  /*9850*/  IMAD.SHL.U32 R17, R3, 0x10, RZ ;  /* 0x0000001003117824 */ /* 0x000fe200078e00ff */
[----:B--2---:R-:W-:-:S02]  /*9860*/  LEA.HI.X.SX32 R13, R11, R0, 0x1, P1 ;  /* 0x000000000b0d7211 */ /* 0x004fc400008f0eff */
[-C--:B------:R-:W-:Y:S02]  /*9870*/  LEA.HI.X.SX32 R11, R5, R0.reuse, 0x1, P3 ;  /* 0x00000000050b7211 */ /* 0x080fe400018f0eff */
[----:B---3--:R-:W-:Y:S01]  /*9880*/  LEA.HI.X.SX32 R12, R6, R0, 0x1, P2 ;  /* 0x00000000060c7211 */ /* 0x008fe200010f0eff */
[----:B------:R1:W-:Y:S01]  /*9890*/  STL [R1+0x9c0], R13 ;  /* 0x0009c00d01007387 */ /* 0x0003e20000100800 */
[----:B------:R-:W-:Y:S01]  /*98a0*/  IADD3 R5, P1, R10, R8, RZ ;  /* 0x000000080a057210 */ /* 0x000fe20007f3e0ff */
[----:B------:R-:W-:Y:S02]  /*98b0*/  IMAD R6, R18, 0x8, R7 ;  /* 0x0000000812067824 */ /* 0x000fe400078e0207 */
[----:B------:R2:W-:Y:S01]  /*98c0*/  STL [R1+0x9d0], R12 ;  /* 0x0009d00c01007387 */ /* 0x0005e20000100800 */
[----:B------:R-:W-:-:S03]  /*98d0*/  IMAD R18, R3, 0x11, RZ ;  /* 0x0000001103127824 */ /* 0x000fc600078e02ff */
[----:B------:R3:W-:Y:S01]  /*98e0*/  STL [R1+0x9d8], R11 ;  /* 0x0009d80b01007387 */ /* 0x0007e20000100800 */
[----:B-1----:R-:W-:-:S03]  /*98f0*/  IMAD R13, R3, 0xc, RZ ;  /* 0x0000000c030d7824 */ /* 0x002fc600078e02ff */
[----:B------:R1:W-:Y:S01]  /*9900*/  STL [R1+0x9e4], R5 ;  /* 0x0009e40501007387 */ /* 0x0003e20000100800 */
[-C--:B--2---:R-:W-:Y:S02]  /*9910*/  IADD3 R12, P3, R2, R8.reuse, RZ ;  /* 0x00000008020c7210 */ /* 0x084fe40007f7e0ff */
[----:B---3--:R-:W-:-:S04]  /*9920*/  IADD3 R11, P2, R9, R8, RZ ;  /* 0x00000008090b7210 */ /* 0x008fc80007f5e0ff */
[-C--:B------:R-:W-:Y:S01]  /*9930*/  LEA.HI.X.SX32 R9, R9, R0.reuse, 0x1, P2 ;  /* 0x0000000009097211 */ /* 0x080fe200010f0eff */
[----:B------:R2:W-:Y:S01]  /*9940*/  STL [R1+0xa18], R11 ;  /* 0x000a180b01007387 */ /* 0x0005e20000100800 */
[----:B-1----:R-:W-:Y:S02]  /*9950*/  IMAD R5, R22, 0x4, R6 ;  /* 0x0000000416057824 */ /* 0x002fe400078e0206 */
[----:B------:R-:W-:Y:S01]  /*9960*/  IMAD R22, R3, 0x15, RZ ;  /* 0x0000001503167824 */ /* 0x000fe200078e02ff */
[----:B------:R1:W-:Y:S01]  /*9970*/  STL [R1+0xa1c], R12 ;  /* 0x000a1c0c01007387 */ /* 0x0003e20000100800 */
[-C--:B--2---:R-:W-:Y:S02]  /*9980*/  LEA.HI.X.SX32 R11, R10, R0.reuse, 0x1, P1 ;  /* 0x000000000a0b7211 */ /* 0x084fe400008f0eff */
[----:B------:R-:W-:Y:S01]  /*9990*/  LEA.HI.X.SX32 R10, R2, R0, 0x1, P3 ;  /* 0x00000000020a7211 */ /* 0x000fe200018f0eff */
[----:B0-----:R-:W-:Y:S02]  /*99a0*/  IMAD R2, R23, 0x4, R5 ;  /* 0x0000000417027824 */ /* 0x001fe400078e0205 */
[----:B------:R0:W-:Y:S01]  /*99b0*/  STL [R1+0x9e0], R11 ;  /* 0x0009e00b01007387 */ /* 0x0001e20000100800 */
[----:B-1----:R-:W-:-:S02]  /*99c0*/  IMAD R12, R3, 0xb, RZ ;  /* 0x0000000b030c7824 */ /* 0x002fc400078e02ff */
[----:B------:R-:W-:Y:S01]  /*99d0*/  IMAD R23, R3, 0x16, RZ ;  /* 0x0000001603177824 */ /* 0x000fe200078e02ff */
[----:B------:R1:W-:Y:S04]  /*99e0*/  STL [R1+0x9e8], R9 ;  /* 0x0009e80901007387 */ /* 0x0003e80000100800 */
[----:B------:R2:W-:Y:S01]  /*99f0*/  STL [R1+0xa00], R10 ;  /* 0x000a000a01007387 */ /* 0x0005e20000100800 */
[-C--:B0-----:R-:W-:Y:S02]  /*9a00*/  IADD3 R11, P2, R6, R8.reuse, RZ ;  /* 0x00000008060b7210 */ /* 0x081fe40007f5e0ff */
[-C--:B-1----:R-:W-:Y:S02]  /*9a10*/  IADD3 R9, P1, R7, R8.reuse, RZ ;  /* 0x0000000807097210 */ /* 0x082fe40007f3e0ff */
[----:B--2---:R-:W-:-:S03]  /*9a20*/  IADD3 R10, P3, R5, R8, RZ ;  /* 0x00000008050a7210 */ /* 0x004fc60007f7e0ff */
[----:B------:R0:W-:Y:S04]  /*9a30*/  STL [R1+0xa04], R9 ;  /* 0x000a040901007387 */ /* 0x0001e80000100800 */
[----:B------:R1:W-:Y:S04]  /*9a40*/  STL [R1+0xa08], R11 ;  /* 0x000a080b01007387 */ /* 0x0003e80000100800 */
[----:B------:R-:W-:Y:S01]  /*9a50*/  STL [R1+0xa0c], R10 ;  /* 0x000a0c0a01007387 */ /* 0x000fe20000100800 */
[----:B0-----:R-:W-:Y:S02]  /*9a60*/  IADD3 R9, P4, R2, R8, RZ ;  /* 0x0000000802097210 */ /* 0x001fe40007f9e0ff */
[----:B------:R-:W-:-:S02]  /*9a70*/  LEA.HI.X.SX32 R8, R7, R0, 0x1, P1 ;  /* 0x0000000007087211 */ /* 0x000fc400008f0eff */
[-C--:B------:R-:W-:Y:S01]  /*9a80*/  LEA.HI.X.SX32 R7, R6, R0.reuse, 0x1, P2 ;  /* 0x0000000006077211 */ /* 0x080fe200010f0eff */
[----:B------:R0:W-:Y:S01]  /*9a90*/  STL [R1+0x9fc], R9 ;  /* 0x0009fc0901007387 */ /* 0x0001e20000100800 */
[-C--:B------:R-:W-:Y:S01]  /*9aa0*/  LEA.HI.X.SX32 R6, R5, R0.reuse, 0x1, P3 ;  /* 0x0000000005067211 */ /* 0x080fe200018f0eff */
[----:B-1----:R-:W-:Y:S01]  /*9ab0*/  IMAD R11, R3, 0xa, RZ ;  /* 0x0000000a030b7824 */ /* 0x002fe200078e02ff */
[----:B------:R-:W-:Y:S01]  /*9ac0*/  LEA.HI.X.SX32 R5, R2, R0, 0x1, P4 ;  /* 0x0000000002057211 */ /* 0x000fe200020f0eff */
[----:B------:R1:W-:Y:S01]  /*9ad0*/  STL [R1+0x9ec], R8 ;  /* 0x0009ec0801007387 */ /* 0x0003e20000100800 */
[----:B------:R-:W-:Y:S01]  /*9ae0*/  IADD3 R24, P2, R187, R3, RZ ;  /* 0x00000003bb187210 */ /* 0x000fe20007f5e0ff */
[C---:B------:R-:W-:Y:S01]  /*9af0*/  IMAD.SHL.U32 R0, R3.reuse, 0x2, RZ ;  /* 0x0000000203007824 */ /* 0x040fe200078e00ff */
[C---:B------:R-:W-:Y:S01]  /*9b00*/  LOP3.LUT P4, RZ, R252.reuse, 0x2, RZ, 0xc0, !PT ;  /* 0x00000002fcff7812 */ /* 0x040fe2000788c0ff */
[----:B------:R2:W-:Y:S01]  /*9b10*/  STL [R1+0x9f0], R7 ;  /* 0x0009f00701007387 */ /* 0x0005e20000100800 */
[C---:B------:R-:W-:Y:S01]  /*9b20*/  IMAD R2, R3.reuse, 0x3, RZ ;  /* 0x0000000303027824 */ /* 0x040fe200078e02ff */
[----:B------:R-:W-:Y:S01]  /*9b30*/  LOP3.LUT P1, RZ, R252, 0x1, RZ, 0xc0, !PT ;  /* 0x00000001fcff7812 */ /* 0x000fe2000782c0ff */
[C---:B0-----:R-:W-:Y:S01]  /*9b40*/  IMAD.SHL.U32 R9, R3.reuse, 0x8, RZ ;  /* 0x0000000803097824 */ /* 0x041fe200078e00ff */
[----:B------:R0:W-:Y:S01]  /*9b50*/  STL [R1+0x9f4], R6 ;  /* 0x0009f40601007387 */ /* 0x0001e20000100800 */
[C---:B------:R-:W-:Y:S01]  /*9b60*/  IMAD R10, R3.reuse, 0x9, RZ ;  /* 0x00000009030a7824 */ /* 0x040fe200078e02ff */
[----:B------:R-:W-:Y:S01]  /*9b70*/  SEL R246, R246, 0x1054, !P4 ;  /* 0x00001054f6f67807 */ /* 0x000fe20006000000 */
[----:B-1----:R-:W-:Y:S01]  /*9b80*/  IMAD R8, R3, 0x7, RZ ;  /* 0x0000000703087824 */ /* 0x002fe200078e02ff */
[----:B------:R1:W-:Y:S01]  /*9b90*/  STL [R1+0x9f8], R5 ;  /* 0x0009f80501007387 */ /* 0x0003e20000100800 */
[----:B------:R-:W-:Y:S01]  /*9ba0*/  SEL R245, R245, 0x3276, !P4 ;  /* 0x00003276f5f57807 */ /* 0x000fe20006000000 */
[C---:B--2---:R-:W-:Y:S01]  /*9bb0*/  IMAD R7, R3.reuse, 0x6, RZ ;  /* 0x0000000603077824 */ /* 0x044fe200078e02ff */
[----:B------:R-:W-:Y:S01]  /*9bc0*/  SHF.R.S32.HI R141, RZ, 0x1f, R0 ;  /* 0x0000001fff8d7819 */ /* 0x000fe20000011400 */
[----:B------:R2:W-:Y:S01]  /*9bd0*/  STL [R1+0x23c], R24 ;  /* 0x00023c1801007387 */ /* 0x0005e20000100800 */
[C---:B------:R-:W-:Y:S01]  /*9be0*/  IADD3 R165, P4, R0.reuse, R187, RZ ;  /* 0x000000bb00a57210 */ /* 0x040fe20007f9e0ff */
[----:B0-----:R-:W-:Y:S01]  /*9bf0*/  IMAD R6, R3, 0x5, RZ ;  /* 0x0000000503067824 */ /* 0x001fe200078e02ff */
[----:B------:R-:W-:-:S02]  /*9c00*/  IADD3 R0, P5, R0, R189, RZ ;  /* 0x000000bd00007210 */ /* 0x000fc40007fbe0ff */
[----:B------:R-:W-:Y:S01]  /*9c10*/  SHF.R.S32.HI R144, RZ, 0x1f, R2 ;  /* 0x0000001fff907819 */ /* 0x000fe20000011402 */
[----:B-1----:R-:W-:Y:S01]  /*9c20*/  IMAD.SHL.U32 R5, R3, 0x4, RZ ;  /* 0x0000000403057824 */ /* 0x002fe200078e00ff */
[----:B------:R-:W-:Y:S01]  /*9c30*/  IADD3 R3, P3, R189, R3, RZ ;  /* 0x00000003bd037210 */ /* 0x000fe20007f7e0ff */
[C---:B------:R-:W-:Y:S01]  /*9c40*/  IMAD.X R166, R141.reuse, 0x1, R186, P4 ;  /* 0x000000018da67824 */ /* 0x040fe200020e06ba */
[----:B------:R-:W-:Y:S01]  /*9c50*/  SHF.R.S32.HI R149, RZ, 0x1f, R6 ;  /* 0x0000001fff957819 */ /* 0x000fe20000011406 */
[----:B--2---:R-:W-:Y:S01]  /*9c60*/  IMAD.U32 R24, RZ, RZ, UR10 ;  /* 0x0000000aff187e24 */ /* 0x004fe2000f8e00ff */
[----:B------:R-:W-:Y:S01]  /*9c70*/  SHF.R.S32.HI R146, RZ, 0x1f, R5 ;  /* 0x0000001fff927819 */ /* 0x000fe20000011405 */
[----:B------:R0:W-:Y:S01]  /*9c80*/  STL [R1+0x244], R3 ;  /* 0x0002440301007387 */ /* 0x0001e20000100800 */
[----:B------:R-:W-:Y:S01]  /*9c90*/  IMAD.X R141, R141, 0x1, R188, P5 ;  /* 0x000000018d8d7824 */ /* 0x000fe200028e06bc */
[----:B------:R-:W-:Y:S01]  /*9ca0*/  SHF.R.S32.HI R152, RZ, 0x1f, R7 ;  /* 0x0000001fff987819 */ /* 0x000fe20000011407 */
[----:B------:R-:W-:Y:S01]  /*9cb0*/  USGXT.U32 UR10, UR9, 0xe ;  /* 0x0000000e090a789a */ /* 0x000fe20008000000 */
[----:B------:R1:W-:Y:S01]  /*9cc0*/  STL [R1+0x218], R24 ;  /* 0x0002181801007387 */ /* 0x0003e20000100800 */
[----:B------:R-:W-:-:S02]  /*9cd0*/  SHF.R.S32.HI R154, RZ, 0x1f, R8 ;  /* 0x0000001fff9a7819 */ /* 0x000fc40000011408 */
[----:B------:R-:W-:Y:S01]  /*9ce0*/  SHF.R.S32.HI R157, RZ, 0x1f, R9 ;  /* 0x0000001fff9d7819 */ /* 0x000fe20000011409 */
[----:B------:R-:W-:Y:S01]  /*9cf0*/  UIADD3 UR14, UP0, UR10, 0x2, URZ ;  /* 0x000000020a0e7890 */ /* 0x000fe2000ff1e03f */
[----:B0-----:R-:W-:-:S03]  /*9d00*/  SEL R3, RZ, 0x90, !P0 ;  /* 0x00000090ff037807 */ /* 0x001fc60004000000 */
[----:B------:R-:W-:Y:S01]  /*9d10*/  UIADD3.X UR15, UR8, 0x40000040, URZ, UP0, !UPT ;  /* 0x40000040080f7890 */ /* 0x000fe200087fe43f */
[----:B-1----:R-:W-:Y:S01]  /*9d20*/  IMAD.MOV.U32 R24, RZ, RZ, 0x3f800000 ;  /* 0x3f800000ff187424 */ /* 0x002fe200078e00ff */
[----:B------:R-:W-:Y:S01]  /*9d30*/  UIADD3.X UR8, UR8, -0x7fffffe0, URZ, UP0, !UPT ;  /* 0x8000002008087890 */ /* 0x000fe200087fe43f */
[----:B------:R-:W-:Y:S01]  /*9d40*/  LOP3.LUT R3, R3, 0x7f, R252, 0x78, !PT ;  /* 0x0000007f03037812 */ /* 0x000fe200078e78fc */
[----:B------:R-:W-:Y:S02]  /*9d50*/  UIADD3.64 UR12, UR14, 0x2, URZ ;  /* 0x000000020e0c7897 */ /* 0x000fe4000fffe03f */
[----:B------:R-:W-:Y:S01]  /*9d60*/  STL [R1+0x210], R24 ;  /* 0x0002101801007387 */ /* 0x000fe20000100800 */
[----:B------:R-:W-:Y:S02]  /*9d70*/  UIADD3.64 UR12, UR14, 0x1fe, URZ ;  /* 0x000001fe0e0c7897 */ /* 0x000fe4000fffe03f */
[----:B------:R-:W-:Y:S01]  /*9d80*/  UMOV UR9, UR8 ;  /* 0x0000000800097c82 */ /* 0x000fe20008000000 */
[----:B------:R0:W-:Y:S01]  /*9d90*/  STL [R1+0x20c], R26 ;  /* 0x00020c1a01007387 */ /* 0x0001e20000100800 */
[----:B------:R-:W-:Y:S01]  /*9da0*/  UMOV UR8, UR14 ;  /* 0x0000000e00087c82 */ /* 0x000fe20008000000 */
[----:B------:R-:W-:-:S02]  /*9db0*/  UIADD3.64 UR16, UR14, 0x4, URZ ;  /* 0x000000040e107897 */ /* 0x000fc4000fffe03f */
[----:B------:R-:W-:Y:S01]  /*9dc0*/  STL [R1+0x208], R25 ;  /* 0x0002081901007387 */ /* 0x000fe20000100800 */
[----:B------:R-:W-:Y:S02]  /*9dd0*/  UIADD3.64 UR12, UR8, 0x3fe, URZ ;  /* 0x000003fe080c7897 */ /* 0x000fe4000fffe03f */
[----:B------:R-:W-:Y:S01]  /*9de0*/  UIADD3.64 UR18, UR14, 0x200, URZ ;  /* 0x000002000e127897 */ /* 0x000fe2000fffe03f */
[----:B------:R-:W-:Y:S01]  /*9df0*/  STL [R1], RZ ;  /* 0x000000ff01007387 */ /* 0x000fe20000100800 */
[----:B------:R-:W-:Y:S01]  /*9e00*/  UIADD3.64 UR22, UR14, 0x202, URZ ;  /* 0x000002020e167897 */ /* 0x000fe2000fffe03f */
[----:B0-----:R-:W-:Y:S01]  /*9e10*/  CS2R R26, SRZ ;  /* 0x00000000001a7805 */ /* 0x001fe2000001ff00 */
[----:B------:R-:W-:Y:S01]  /*9e20*/  UIADD3.64 UR26, UR14, 0x204, URZ ;  /* 0x000002040e1a7897 */ /* 0x000fe2000fffe03f */
[----:B------:R0:W-:Y:S01]  /*9e30*/  STL [R1+0x214], R24 ;  /* 0x0002141801007387 */ /* 0x0001e20000100800 */
[----:B------:R-:W-:Y:S02]  /*9e40*/  UIADD3.64 UR30, UR14, 0x3fe, URZ ;  /* 0x000003fe0e1e7897 */ /* 0x000fe4000fffe03f */
[----:B------:R-:W-:Y:S01]  /*9e50*/  UIADD3.64 UR34, UR14, 0x400, URZ ;  /* 0x000004000e227897 */ /* 0x000fe2000fffe03f */
[----:B------:R-:W-:Y:S01]  /*9e60*/  STL [R1+0x4], RZ ;  /* 0x000004ff01007387 */ /* 0x000fe20000100800 */
[----:B------:R-:W-:-:S02]  /*9e70*/  UIADD3.64 UR38, UR14, 0x402, URZ ;  /* 0x000004020e267897 */ /* 0x000fc4000fffe03f */
[----:B------:R-:W-:Y:S01]  /*9e80*/  UIADD3.64 UR42, UR14, 0x404, URZ ;  /* 0x000004040e2a7897 */ /* 0x000fe2000fffe03f */
[----:B------:R-:W-:Y:S01]  /*9e90*/  STL [R1+0x8], RZ ;  /* 0x000008ff01007387 */ /* 0x000fe20000100800 */
[----:B------:R-:W-:Y:S01]  /*9ea0*/  UIADD3.64 UR46, UR14, 0x5fe, URZ ;  /* 0x000005fe0e2e7897 */ /* 0x000fe2000fffe03f */
[----:B0-----:R-:W-:Y:S01]  /*9eb0*/  CS2R R24, SRZ ;  /* 0x0000000000187805 */ /* 0x001fe2000001ff00 */
[----:B------:R-:W-:Y:S01]  /*9ec0*/  UIADD3.64 UR50, UR14, 0x600, URZ ;  /* 0x000006000e327897 */ /* 0x000fe2000fffe03f */
[----:B------:R-:W-:Y:S01]  /*9ed0*/  STL [R1+0xc], RZ ;  /* 0x00000cff01007387 */ /* 0x000fe20000100800 */
[----:B------:R-:W-:Y:S02]  /*9ee0*/  UIADD3.64 UR54, UR14, 0x602, URZ ;  /* 0x000006020e367897 */ /* 0x000fe4000fffe03f */
[----:B------:R-:W-:Y:S01]  /*9ef0*/  UIADD3.64 UR58, UR14, 0x604, URZ ;  /* 0x000006040e3a7897 */ /* 0x000fe2000fffe03f */
        /* <DEDUP_REMOVED lines=124> */
[----:B------:R0:W-:Y:S04]  /*a6c0*/  STL [R1+0x24c], R165 ;  /* 0x00024ca501007387 */ /* 0x0001e80000100800 */
[----:B------:R1:W-:Y:S04]  /*a6d0*/  STL [R1+0x254], R0 ;  /* 0x0002540001007387 */ /* 0x0003e80000100800 */
[----:B------:R-:W-:Y:S01]  /*a6e0*/  STL [R1+0x248], R166 ;  /* 0x000248a601007387 */ /* 0x000fe20000100800 */
[----:B0-----:R-:W-:-:S02]  /*a6f0*/  IADD3 R165, P4, R2, R187, RZ ;  /* 0x000000bb02a57210 */ /* 0x001fc40007f9e0ff */
[----:B------:R-:W-:Y:S02]  /*a700*/  IADD3 R2, P5, R2, R189, RZ ;  /* 0x000000bd02027210 */ /* 0x000fe40007fbe0ff */
[----:B-1----:R-:W-:Y:S01]  /*a710*/  SHF.R.S32.HI R0, RZ, 0x1f, R10 ;  /* 0x0000001fff007819 */ /* 0x002fe2000001140a */
[----:B------:R0:W-:Y:S04]  /*a720*/  STL [R1+0x25c], R165 ;  /* 0x00025ca501007387 */ /* 0x0001e80000100800 */
[----:B------:R1:W-:Y:S04]  /*a730*/  STL [R1+0x250], R141 ;  /* 0x0002508d01007387 */ /* 0x0003e80000100800 */
[----:B------:R2:W-:Y:S01]  /*a740*/  STL [R1+0x264], R2 ;  /* 0x0002640201007387 */ /* 0x0005e20000100800 */
[----:B0-----:R-:W-:-:S02]  /*a750*/  IMAD.X R165, R144, 0x1, R186, P4 ;  /* 0x0000000190a57824 */ /* 0x001fc400020e06ba */
[----:B------:R-:W-:Y:S01]  /*a760*/  IMAD.X R144, R144, 0x1, R188, P5 ;  /* 0x0000000190907824 */ /* 0x000fe200028e06bc */
[C---:B-1----:R-:W-:Y:S02]  /*a770*/  IADD3 R141, P4, R5.reuse, R187, RZ ;  /* 0x000000bb058d7210 */ /* 0x042fe40007f9e0ff */
[----:B------:R-:W-:Y:S01]  /*a780*/  STL [R1+0x258], R165 ;  /* 0x000258a501007387 */ /* 0x000fe20000100800 */
[----:B------:R-:W-:Y:S02]  /*a790*/  IADD3 R5, P5, R5, R189, RZ ;  /* 0x000000bd05057210 */ /* 0x000fe40007fbe0ff */
[----:B--2---:R-:W-:Y:S01]  /*a7a0*/  SHF.R.S32.HI R2, RZ, 0x1f, R11 ;  /* 0x0000001fff027819 */ /* 0x004fe2000001140b */
[----:B------:R0:W-:Y:S04]  /*a7b0*/  STL [R1+0x26c], R141 ;  /* 0x00026c8d01007387 */ /* 0x0001e80000100800 */
[----:B------:R1:W-:Y:S04]  /*a7c0*/  STL [R1+0x260], R144 ;  /* 0x0002609001007387 */ /* 0x0003e80000100800 */
[----:B------:R2:W-:Y:S01]  /*a7d0*/  STL [R1+0x274], R5 ;  /* 0x0002740501007387 */ /* 0x0005e20000100800 */
[----:B0-----:R-:W-:Y:S01]  /*a7e0*/  IMAD.X R141, R146, 0x1, R186, P4 ;  /* 0x00000001928d7824 */ /* 0x001fe200020e06ba */
[----:B-1----:R-:W-:-:S04]  /*a7f0*/  IADD3 R144, P4, R6, R187, RZ ;  /* 0x000000bb06907210 */ /* 0x002fc80007f9e0ff */
[----:B------:R0:W-:Y:S01]  /*a800*/  STL [R1+0x268], R141 ;  /* 0x0002688d01007387 */ /* 0x0001e20000100800 */
[----:B--2---:R-:W-:-:S03]  /*a810*/  SHF.R.S32.HI R5, RZ, 0x1f, R12 ;  /* 0x0000001fff057819 */ /* 0x004fc6000001140c */
[----:B------:R1:W-:Y:S01]  /*a820*/  STL [R1+0x27c], R144 ;  /* 0x00027c9001007387 */ /* 0x0003e20000100800 */
[----:B0-----:R-:W-:Y:S01]  /*a830*/  IMAD.X R141, R146, 0x1, R188, P5 ;  /* 0x00000001928d7824 */ /* 0x001fe200028e06bc */
[----:B------:R-:W-:Y:S01]  /*a840*/  IADD3 R6, P5, R6, R189, RZ ;  /* 0x000000bd06067210 */ /* 0x000fe20007fbe0ff */
[----:B-1----:R-:W-:-:S03]  /*a850*/  IMAD.X R144, R149, 0x1, R186, P4 ;  /* 0x0000000195907824 */ /* 0x002fc600020e06ba */
[----:B------:R0:W-:Y:S04]  /*a860*/  STL [R1+0x270], R141 ;  /* 0x0002708d01007387 */ /* 0x0001e80000100800 */
[----:B------:R1:W-:Y:S04]  /*a870*/  STL [R1+0x284], R6 ;  /* 0x0002840601007387 */ /* 0x0003e80000100800 */
[----:B------:R2:W-:Y:S01]  /*a880*/  STL [R1+0x278], R144 ;  /* 0x0002789001007387 */ /* 0x0005e20000100800 */
[----:B0-----:R-:W-:Y:S02]  /*a890*/  IADD3 R141, P4, R7, R187, RZ ;  /* 0x000000bb078d7210 */ /* 0x001fe40007f9e0ff */
[----:B-1----:R-:W-:-:S03]  /*a8a0*/  SHF.R.S32.HI R6, RZ, 0x1f, R13 ;  /* 0x0000001fff067819 */ /* 0x002fc6000001140d */
[----:B------:R0:W-:Y:S01]  /*a8b0*/  STL [R1+0x28c], R141 ;  /* 0x00028c8d01007387 */ /* 0x0001e20000100800 */
[----:B--2---:R-:W-:Y:S01]  /*a8c0*/  IMAD.X R144, R149, 0x1, R188, P5 ;  /* 0x0000000195907824 */ /* 0x004fe200028e06bc */
[----:B------:R-:W-:-:S04]  /*a8d0*/  IADD3 R7, P5, R7, R189, RZ ;  /* 0x000000bd07077210 */ /* 0x000fc80007fbe0ff */
[----:B------:R1:W-:Y:S01]  /*a8e0*/  STL [R1+0x280], R144 ;  /* 0x0002809001007387 */ /* 0x0003e20000100800 */
[----:B0-----:R-:W-:-:S03]  /*a8f0*/  IMAD.X R141, R152, 0x1, R186, P4 ;  /* 0x00000001988d7824 */ /* 0x001fc600020e06ba */
[----:B------:R0:W-:Y:S04]  /*a900*/  STL [R1+0x294], R7 ;  /* 0x0002940701007387 */ /* 0x0001e80000100800 */
[----:B------:R2:W-:Y:S01]  /*a910*/  STL [R1+0x288], R141 ;  /* 0x0002888d01007387 */ /* 0x0005e20000100800 */
[----:B-1----:R-:W-:Y:S02]  /*a920*/  IADD3 R144, P4, R8, R187, RZ ;  /* 0x000000bb08907210 */ /* 0x002fe40007f9e0ff */
[----:B0-----:R-:W-:-:S03]  /*a930*/  SHF.R.S32.HI R7, RZ, 0x1f, R14 ;  /* 0x0000001fff077819 */ /* 0x001fc6000001140e */
        /* <DEDUP_REMOVED lines=30> */
[----:B------:R-:W-:Y:S01]  /*ab20*/  STL [R1+0x2c0], R144 ;  /* 0x0002c09001007387 */ /* 0x000fe20000100800 */
[----:B0-----:R-:W-:Y:S01]  /*ab30*/  IMAD.X R141, R2, 0x1, R186, P4 ;  /* 0x00000001028d7824 */ /* 0x001fe200020e06ba */
[----:B------:R-:W-:Y:S02]  /*ab40*/  IADD3 R11, P4, R12, R187, RZ ;  /* 0x000000bb0c0b7210 */ /* 0x000fe40007f9e0ff */
[----:B------:R0:W-:Y:S04]  /*ab50*/  STL [R1+0x2d4], R0 ;  /* 0x0002d40001007387 */ /* 0x0001e80000100800 */
[----:B------:R1:W-:Y:S04]  /*ab60*/  STL [R1+0x2c8], R141 ;  /* 0x0002c88d01007387 */ /* 0x0003e80000100800 */
[----:B------:R2:W-:Y:S01]  /*ab70*/  STL [R1+0x2dc], R11 ;  /* 0x0002dc0b01007387 */ /* 0x0005e20000100800 */
[----:B0-----:R-:W-:Y:S01]  /*ab80*/  SHF.R.S32.HI R0, RZ, 0x1f, R18 ;  /* 0x0000001fff007819 */ /* 0x001fe20000011412 */
[----:B-1----:R-:W-:Y:S01]  /*ab90*/  IMAD.X R141, R2, 0x1, R188, P5 ;  /* 0x00000001028d7824 */ /* 0x002fe200028e06bc */
[----:B------:R-:W-:Y:S01]  /*aba0*/  IADD3 R2, P5, R12, R189, RZ ;  /* 0x000000bd0c027210 */ /* 0x000fe20007fbe0ff */
[----:B--2---:R-:W-:-:S03]  /*abb0*/  IMAD.X R11, R5, 0x1, R186, P4 ;  /* 0x00000001050b7824 */ /* 0x004fc600020e06ba */
[----:B------:R-:W-:Y:S01]  /*abc0*/  STL [R1+0x2d0], R141 ;  /* 0x0002d08d01007387 */ /* 0x000fe20000100800 */
[----:B------:R-:W-:-:S03]  /*abd0*/  IADD3 R12, P4, R13, R187, RZ ;  /* 0x000000bb0d0c7210 */ /* 0x000fc60007f9e0ff */
[----:B------:R0:W-:Y:S04]  /*abe0*/  STL [R1+0x2e4], R2 ;  /* 0x0002e40201007387 */ /* 0x0001e80000100800 */
[----:B------:R1:W-:Y:S04]  /*abf0*/  STL [R1+0x2d8], R11 ;  /* 0x0002d80b01007387 */ /* 0x0003e80000100800 */
[----:B------:R2:W-:Y:S01]  /*ac00*/  STL [R1+0x2ec], R12 ;  /* 0x0002ec0c01007387 */ /* 0x0005e20000100800 */
[----:B0-----:R-:W-:Y:S01]  /*ac10*/  SHF.R.S32.HI R2, RZ, 0x1f, R19 ;  /* 0x0000001fff027819 */ /* 0x001fe20000011413 */
[----:B-1----:R-:W-:Y:S01]  /*ac20*/  IMAD.X R11, R5, 0x1, R188, P5 ;  /* 0x00000001050b7824 */ /* 0x002fe200028e06bc */
[----:B------:R-:W-:Y:S01]  /*ac30*/  IADD3 R5, P5, R13, R189, RZ ;  /* 0x000000bd0d057210 */ /* 0x000fe20007fbe0ff */
[----:B--2---:R-:W-:-:S03]  /*ac40*/  IMAD.X R12, R6, 0x1, R186, P4 ;  /* 0x00000001060c7824 */ /* 0x004fc600020e06ba */
        /* <DEDUP_REMOVED lines=106> */
[----:B------:R-:W-:Y:S02]  /*b2f0*/  IADD3 R9, P5, R117, R189, RZ ;  /* 0x000000bd75097210 */ /* 0x000fe40007fbe0ff */
[----:B------:R-:W-:Y:S02]  /*b300*/  CS2R R116, SRZ ;  /* 0x0000000000747805 */ /* 0x000fe4000001ff00 */
        /* <DEDUP_REMOVED lines=307> */
[----:B------:R0:W-:Y:S01]  /*c640*/  STL [R1+0x5bc], R9 ;  /* 0x0005bc0901007387 */ /* 0x0001e20000100800 */
[----:B------:R-:W-:-:S03]  /*c650*/  IMAD.X R10, R10, 0x1, R188, P5 ;  /* 0x000000010a0a7824 */ /* 0x000fc600028e06bc */
[----:B------:R2:W-:Y:S01]  /*c660*/  STL [R1+0x5b0], R12 ;  /* 0x0005b00c01007387 */ /* 0x0005e20000100800 */
[----:B-1----:R-:W-:Y:S02]  /*c670*/  IADD3 R11, P4, R156, R187, RZ ;  /* 0x000000bb9c0b7210 */ /* 0x002fe40007f9e0ff */
[----:B0-----:R-:W-:-:S03]  /*c680*/  SHF.R.S32.HI R9, RZ, 0x1f, R163 ;  /* 0x0000001fff097819 */ /* 0x001fc600000114a3 */
[----:B------:R0:W-:Y:S01]  /*c690*/  STL [R1+0x5c4], R11 ;  /* 0x0005c40b01007387 */ /* 0x0001e20000100800 */
[----:B--2---:R-:W-:-:S03]  /*c6a0*/  IADD3 R12, P5, R156, R189, RZ ;  /* 0x000000bd9c0c7210 */ /* 0x004fc60007fbe0ff */
[----:B------:R1:W-:Y:S04]  /*c6b0*/  STL [R1+0x5b8], R10 ;  /* 0x0005b80a01007387 */ /* 0x0003e80000100800 */
[----:B------:R-:W-:Y:S01]  /*c6c0*/  STL [R1+0x5cc], R12 ;  /* 0x0005cc0c01007387 */ /* 0x000fe20000100800 */
[C---:B0-----:R-:W-:Y:S02]  /*c6d0*/  IMAD.X R11, R0.reuse, 0x1, R186, P4 ;  /* 0x00000001000b7824 */ /* 0x041fe400020e06ba */
[----:B------:R-:W-:Y:S01]  /*c6e0*/  IMAD.X R0, R0, 0x1, R188, P5 ;  /* 0x0000000100007824 */ /* 0x000fe200028e06bc */
[C---:B-1----:R-:W-:Y:S02]  /*c6f0*/  IADD3 R10, P4, R158.reuse, R187, RZ ;  /* 0x000000bb9e0a7210 */ /* 0x042fe40007f9e0ff */
[----:B------:R0:W-:Y:S04]  /*c700*/  STL [R1+0x5c0], R11 ;  /* 0x0005c00b01007387 */ /* 0x0001e80000100800 */
[----:B------:R1:W-:Y:S04]  /*c710*/  STL [R1+0x5d4], R10 ;  /* 0x0005d40a01007387 */ /* 0x0003e80000100800 */
[----:B------:R2:W-:Y:S01]  /*c720*/  STL [R1+0x5c8], R0 ;  /* 0x0005c80001007387 */ /* 0x0005e20000100800 */
[----:B0-----:R-:W-:Y:S01]  /*c730*/  IADD3 R11, P5, R158, R189, RZ ;  /* 0x000000bd9e0b7210 */ /* 0x001fe20007fbe0ff */
[----:B-1----:R-:W-:-:S04]  /*c740*/  IMAD.X R10, R2, 0x1, R186, P4 ;  /* 0x00000001020a7824 */ /* 0x002fc800020e06ba */
[----:B------:R-:W-:Y:S01]  /*c750*/  STL [R1+0x5dc], R11 ;  /* 0x0005dc0b01007387 */ /* 0x000fe20000100800 */
[----:B------:R-:W-:Y:S01]  /*c760*/  IMAD.X R2, R2, 0x1, R188, P5 ;  /* 0x0000000102027824 */ /* 0x000fe200028e06bc */
[C---:B--2---:R-:W-:Y:S02]  /*c770*/  IADD3 R0, P4, R159.reuse, R187, RZ ;  /* 0x000000bb9f007210 */ /* 0x044fe40007f9e0ff */
[----:B------:R0:W-:Y:S04]  /*c780*/  STL [R1+0x5d0], R10 ;  /* 0x0005d00a01007387 */ /* 0x0001e80000100800 */
[----:B------:R1:W-:Y:S04]  /*c790*/  STL [R1+0x5e4], R0 ;  /* 0x0005e40001007387 */ /* 0x0003e80000100800 */
[----:B------:R2:W-:Y:S01]  /*c7a0*/  STL [R1+0x5d8], R2 ;  /* 0x0005d80201007387 */ /* 0x0005e20000100800 */
[----:B0-----:R-:W-:Y:S01]  /*c7b0*/  IADD3 R10, P5, R159, R189, RZ ;  /* 0x000000bd9f0a7210 */ /* 0x001fe20007fbe0ff */
[----:B-1----:R-:W-:-:S04]  /*c7c0*/  IMAD.X R0, R5, 0x1, R186, P4 ;  /* 0x0000000105007824 */ /* 0x002fc800020e06ba */
[----:B------:R-:W-:Y:S01]  /*c7d0*/  STL [R1+0x5ec], R10 ;  /* 0x0005ec0a01007387 */ /* 0x000fe20000100800 */
[----:B--2---:R-:W-:-:S03]  /*c7e0*/  IADD3 R2, P4, R160, R187, RZ ;  /* 0x000000bba0027210 */ /* 0x004fc60007f9e0ff */
[----:B------:R0:W-:Y:S04]  /*c7f0*/  STL [R1+0x5e0], R0 ;  /* 0x0005e00001007387 */ /* 0x0001e80000100800 */
[----:B------:R1:W-:Y:S01]  /*c800*/  STL [R1+0x5f4], R2 ;  /* 0x0005f40201007387 */ /* 0x0003e20000100800 */
[----:B0-----:R-:W-:Y:S01]  /*c810*/  IMAD.X R0, R5, 0x1, R188, P5 ;  /* 0x0000000105007824 */ /* 0x001fe200028e06bc */
[----:B------:R-:W-:Y:S01]  /*c820*/  IADD3 R5, P5, R160, R189, RZ ;  /* 0x000000bda0057210 */ /* 0x000fe20007fbe0ff */
[----:B-1----:R-:W-:-:S03]  /*c830*/  IMAD.X R2, R6, 0x1, R186, P4 ;  /* 0x0000000106027824 */ /* 0x002fc600020e06ba */
[----:B------:R0:W-:Y:S04]  /*c840*/  STL [R1+0x5e8], R0 ;  /* 0x0005e80001007387 */ /* 0x0001e80000100800 */
[----:B------:R1:W-:Y:S04]  /*c850*/  STL [R1+0x5fc], R5 ;  /* 0x0005fc0501007387 */ /* 0x0003e80000100800 */
[----:B------:R-:W-:Y:S01]  /*c860*/  STL [R1+0x5f0], R2 ;  /* 0x0005f00201007387 */ /* 0x000fe20000100800 */
[----:B0-----:R-:W-:Y:S02]  /*c870*/  IADD3 R0, P4, R161, R187, RZ ;  /* 0x000000bba1007210 */ /* 0x001fe40007f9e0ff */
[----:B-1----:R-:W-:-:S03]  /*c880*/  LOP3.LUT R5, R4, 0x10, RZ, 0x3c, !PT ;  /* 0x0000001004057812 */ /* 0x002fc600078e3cff */
[----:B------:R0:W-:Y:S01]  /*c890*/  STL [R1+0x604], R0 ;  /* 0x0006040001007387 */ /* 0x0001e20000100800 */
[C---:B------:R-:W-:Y:S02]  /*c8a0*/  LOP3.LUT R5, R4.reuse, 0x40, RZ, 0x3c, !PT ;  /* 0x0000004004057812 */ /* 0x040fe400078e3cff */
[----:B------:R-:W-:Y:S01]  /*c8b0*/  LOP3.LUT R5, R4, 0x70, RZ, 0x3c, !PT ;  /* 0x0000007004057812 */ /* 0x000fe200078e3cff */
[----:B0-----:R-:W-:Y:S01]  /*c8c0*/  IMAD.X R0, R6, 0x1, R188, P5 ;  /* 0x0000000106007824 */ /* 0x001fe200028e06bc */
[----:B------:R-:W-:Y:S01]  /*c8d0*/  IADD3 R2, P5, R161, R189, RZ ;  /* 0x000000bda1027210 */ /* 0x000fe20007fbe0ff */
[----:B------:R-:W-:-:S03]  /*c8e0*/  IMAD.U32 R6, RZ, RZ, UR8 ;  /* 0x00000008ff067e24 */ /* 0x000fc6000f8e00ff */
[----:B------:R0:W-:Y:S04]  /*c8f0*/  STL [R1+0x5f8], R0 ;  /* 0x0005f80001007387 */ /* 0x0001e80000100800 */
[----:B------:R1:W-:Y:S01]  /*c900*/  STL [R1+0x60c], R2 ;  /* 0x00060c0201007387 */ /* 0x0003e20000100800 */
[----:B0-----:R-:W-:Y:S01]  /*c910*/  IMAD.X R0, R7, 0x1, R186, P4 ;  /* 0x0000000107007824 */ /* 0x001fe200020e06ba */
[----:B-1----:R-:W-:-:S04]  /*c920*/  IADD3 R2, P4, R162, R187, RZ ;  /* 0x000000bba2027210 */ /* 0x002fc80007f9e0ff */
[----:B------:R0:W-:Y:S04]  /*c930*/  STL [R1+0x600], R0 ;  /* 0x0006000001007387 */ /* 0x0001e80000100800 */
[----:B------:R1:W-:Y:S01]  /*c940*/  STL [R1+0x614], R2 ;  /* 0x0006140201007387 */ /* 0x0003e20000100800 */
[----:B0-----:R-:W-:Y:S02]  /*c950*/  IMAD.X R0, R7, 0x1, R188, P5 ;  /* 0x0000000107007824 */ /* 0x001fe400028e06bc */
[----:B------:R-:W-:Y:S01]  /*c960*/  IMAD.U32 R7, RZ, RZ, UR9 ;  /* 0x00000009ff077e24 */ /* 0x000fe2000f8e00ff */
[----:B------:R-:W-:Y:S01]  /*c970*/  UIADD3.64 UR8, UR8, 0x400, URZ ;  /* 0x0000040008087897 */ /* 0x000fe2000fffe03f */
[----:B-1----:R-:W-:Y:S01]  /*c980*/  IADD3 R2, P5, R162, R189, RZ ;  /* 0x000000bda2027210 */ /* 0x002fe20007fbe0ff */
[----:B------:R0:W-:Y:S04]  /*c990*/  STL [R1+0x608], R0 ;  /* 0x0006080001007387 */ /* 0x0001e80000100800 */
[----:B------:R1:W-:Y:S01]  /*c9a0*/  STL [R1+0x61c], R2 ;  /* 0x00061c0201007387 */ /* 0x0003e20000100800 */
[----:B0-----:R-:W-:Y:S01]  /*c9b0*/  IMAD.X R0, R8, 0x1, R186, P4 ;  /* 0x0000000108007824 */ /* 0x001fe200020e06ba */
[----:B-1----:R-:W-:-:S04]  /*c9c0*/  IADD3 R2, P4, R163, R187, RZ ;  /* 0x000000bba3027210 */ /* 0x002fc80007f9e0ff */
[----:B------:R0:W-:Y:S04]  /*c9d0*/  STL [R1+0x610], R0 ;  /* 0x0006100001007387 */ /* 0x0001e80000100800 */
[----:B------:R1:W-:Y:S01]  /*c9e0*/  STL [R1+0x624], R2 ;  /* 0x0006240201007387 */ /* 0x0003e20000100800 */
[----:B0-----:R-:W-:Y:S01]  /*c9f0*/  IMAD.X R0, R8, 0x1, R188, P5 ;  /* 0x0000000108007824 */ /* 0x001fe200028e06bc */
[----:B-1----:R-:W-:-:S04]  /*ca00*/  IADD3 R2, P5, R163, R189, RZ ;  /* 0x000000bda3027210 */ /* 0x002fc80007fbe0ff */
[----:B------:R0:W-:Y:S04]  /*ca10*/  STL [R1+0x618], R0 ;  /* 0x0006180001007387 */ /* 0x0001e80000100800 */
[----:B------:R1:W-:Y:S01]  /*ca20*/  STL [R1+0x62c], R2 ;  /* 0x00062c0201007387 */ /* 0x0003e20000100800 */
[C---:B0-----:R-:W-:Y:S02]  /*ca30*/  IMAD.X R0, R164.reuse, 0x1, R186, P2 ;  /* 0x00000001a4007824 */ /* 0x041fe400010e06ba */
[----:B-1----:R-:W-:-:S03]  /*ca40*/  IMAD.X R2, R164, 0x1, R188, P3 ;  /* 0x00000001a4027824 */ /* 0x002fc600018e06bc */
[----:B------:R0:W-:Y:S04]  /*ca50*/  STL [R1+0x238], R0 ;  /* 0x0002380001007387 */ /* 0x0001e80000100800 */
[----:B------:R1:W-:Y:S01]  /*ca60*/  STL [R1+0x240], R2 ;  /* 0x0002400201007387 */ /* 0x0003e20000100800 */
[----:B0-----:R-:W-:Y:S01]  /*ca70*/  IMAD.X R0, R9, 0x1, R186, P4 ;  /* 0x0000000109007824 */ /* 0x001fe200020e06ba */
[----:B-1----:R-:W-:-:S04]  /*ca80*/  LOP3.LUT R2, R4, 0x20, RZ, 0x3c, !PT ;  /* 0x0000002004027812 */ /* 0x002fc800078e3cff */
[----:B------:R0:W-:Y:S01]  /*ca90*/  STL [R1+0x620], R0 ;  /* 0x0006200001007387 */ /* 0x0001e20000100800 */
[----:B------:R-:W-:Y:S02]  /*caa0*/  LOP3.LUT R2, R4, 0x50, RZ, 0x3c, !PT ;  /* 0x0000005004027812 */ /* 0x000fe400078e3cff */
[----:B------:R-:W-:Y:S01]  /*cab0*/  LOP3.LUT R2, R3, 0x20, RZ, 0x3c, !PT ;  /* 0x0000002003027812 */ /* 0x000fe200078e3cff */
[----:B------:R1:W-:Y:S01]  /*cac0*/  STL.64 [R1+0x220], R6 ;  /* 0x0002200601007387 */ /* 0x0003e20000100a00 */
[----:B0-----:R-:W-:-:S05]  /*cad0*/  IMAD.X R0, R9, 0x1, R188, P5 ;  /* 0x0000000109007824 */ /* 0x001fca00028e06bc */
[----:B------:R0:W-:Y:S01]  /*cae0*/  STL [R1+0x628], R0 ;  /* 0x0006280001007387 */ /* 0x0001e20000100800 */
[----:B-1----:R-:W-:Y:S02]  /*caf0*/  IMAD.U32 R6, RZ, RZ, UR12 ;  /* 0x0000000cff067e24 */ /* 0x002fe4000f8e00ff */
[----:B------:R-:W-:-:S05]  /*cb00*/  IMAD.U32 R7, RZ, RZ, UR13 ;  /* 0x0000000dff077e24 */ /* 0x000fca000f8e00ff */
[----:B------:R1:W-:Y:S01]  /*cb10*/  STL.64 [R1+0x230], R6 ;  /* 0x0002300601007387 */ /* 0x0003e20000100a00 */
[C---:B0-----:R-:W-:Y:S02]  /*cb20*/  LOP3.LUT R0, R4.reuse, 0x30, RZ, 0x3c, !PT ;  /* 0x0000003004007812 */ /* 0x041fe400078e3cff */
[----:B------:R-:W-:Y:S02]  /*cb30*/  LOP3.LUT R0, R4, 0x60, RZ, 0x3c, !PT ;  /* 0x0000006004007812 */ /* 0x000fe400078e3cff */
[----:B------:R-:W-:Y:S01]  /*cb40*/  LOP3.LUT R0, R184, 0x1, RZ, 0x3c, !PT ;  /* 0x00000001b8007812 */ /* 0x000fe200078e3cff */
[----:B-1----:R-:W-:Y:S02]  /*cb50*/  IMAD.U32 R6, RZ, RZ, UR8 ;  /* 0x00000008ff067e24 */ /* 0x002fe4000f8e00ff */
[----:B------:R-:W-:-:S05]  /*cb60*/  IMAD.U32 R7, RZ, RZ, UR9 ;  /* 0x00000009ff077e24 */ /* 0x000fca000f8e00ff */
[----:B------:R0:W-:Y:S02]  /*cb70*/  STL.64 [R1+0x228], R6 ;  /* 0x0002280601007387 */ /* 0x0001e40000100a00 */
.L_x_1:
[----:B------:R-:W2:Y:S04]  /*cb80*/  LDL R10, [R1+0x23c] ;  /* 0x00023c00010a7983 */ /* 0x000ea80000100800 */
[----:B------:R-:W3:Y:S04]  /*cb90*/  LDL R17, [R1+0x244] ;  /* 0x0002440001117983 */ /* 0x000ee80000100800 */
[----:B------:R-:W4:Y:S04]  /*cba0*/  LDL R13, [R1+0x238] ;  /* 0x00023800010d7983 */ /* 0x000f280000100800 */
[----:B------:R-:W3:Y:S04]  /*cbb0*/  LDL R16, [R1+0x24c] ;  /* 0x00024c0001107983 */ /* 0x000ee80000100800 */
[----:B------:R-:W3:Y:S04]  /*cbc0*/  LDL R12, [R1+0x240] ;  /* 0x00024000010c7983 */ /* 0x000ee80000100800 */
[----:B------:R-:W3:Y:S04]  /*cbd0*/  LDL R15, [R1+0x254] ;  /* 0x00025400010f7983 */ /* 0x000ee80000100800 */
[----:B-1----:R-:W3:Y:S04]  /*cbe0*/  LDL R5, [R1+0x248] ;  /* 0x0002480001057983 */ /* 0x002ee80000100800 */
[----:B------:R-:W3:Y:S04]  /*cbf0*/  LDL R21, [R1+0x25c] ;  /* 0x00025c0001157983 */ /* 0x000ee80000100800 */
[----:B------:R-:W3:Y:S04]  /*cc00*/  LDL R2, [R1+0x250] ;  /* 0x0002500001027983 */ /* 0x000ee80000100800 */
[----:B------:R-:W3:Y:S04]  /*cc10*/  LDL R20, [R1+0x264] ;  /* 0x0002640001147983 */ /* 0x000ee80000100800 */
[----:B------:R-:W3:Y:S01]  /*cc20*/  LDL R0, [R1+0x258] ;  /* 0x0002580001007983 */ /* 0x000ee20000100800 */
[----:B------:R-:W-:-:S02]  /*cc30*/  USHF.R.S32.HI UR8, URZ, 0x1f, UR5 ;  /* 0x0000001f3f087899 */ /* 0x000fc40008011405 */
[----:B0----5:R-:W-:Y:S01]  /*cc40*/  IADD3 R6, P2, R187, UR5, RZ ;  /* 0x00000005bb067c10 */ /* 0x021fe2000ff5e0ff */
[----:B------:R0:W-:Y:S01]  /*cc50*/  STL.64 [R1+0xea0], R150 ;  /* 0x000ea09601007387 */ /* 0x0001e20000100a00 */
[----:B------:R-:W-:Y:S02]  /*cc60*/  IADD3 R8, P3, R189, UR5, RZ ;  /* 0x00000005bd087c10 */ /* 0x000fe4000ff7e0ff */
[----:B------:R-:W-:Y:S01]  /*cc70*/  IADD3.X R7, R186, UR8, RZ, P2, !PT ;  /* 0x00000008ba077c10 */ /* 0x000fe200097fe4ff */
[----:B------:R1:W-:Y:S04]  /*cc80*/  STL.64 [R1+0xe98], R148 ;  /* 0x000e989401007387 */ /* 0x0003e80000100a00 */
[----:B------:R1:W-:Y:S04]  /*cc90*/  STL.64 [R1+0xe90], R146 ;  /* 0x000e909201007387 */ /* 0x0003e80000100a00 */
[----:B------:R-:W-:Y:S01]  /*cca0*/  STL.64 [R1+0xe88], R144 ;  /* 0x000e889001007387 */ /* 0x000fe20000100a00 */
[----:B------:R-:W-:Y:S01]  /*ccb0*/  UMOV UR11, 0x40000040 ;  /* 0x40000040000b7882 */ /* 0x000fe20000000000 */
[----:B0-----:R-:W-:-:S02]  /*ccc0*/  MOV R150, UR59 ;  /* 0x0000003b00967c02 */ /* 0x001fc40008000f00 */
[----:B------:R-:W-:Y:S01]  /*ccd0*/  STL.64 [R1+0xe80], R142 ;  /* 0x000e808e01007387 */ /* 0x000fe20000100a00 */
[----:B------:R-:W-:Y:S02]  /*cce0*/  IADD3.X R9, R188, UR8, RZ, P3, !PT ;  /* 0x00000008bc097c10 */ /* 0x000fe40009ffe4ff */
[----:B-1----:R-:W-:Y:S01]  /*ccf0*/  MOV R148, UR55 ;  /* 0x0000003700947c02 */ /* 0x002fe20008000f00 */
[----:B------:R-:W-:Y:S01]  /*cd00*/  STL.64 [R1+0xe78], R140 ;  /* 0x000e788c01007387 */ /* 0x000fe20000100a00 */
[----:B------:R-:W-:Y:S02]  /*cd10*/  MOV R146, UR51 ;  /* 0x0000003300927c02 */ /* 0x000fe40008000f00 */
[----:B------:R-:W-:Y:S01]  /*cd20*/  MOV R147, UR50 ;  /* 0x0000003200937c02 */ /* 0x000fe20008000f00 */
[----:B------:R-:W-:Y:S01]  /*cd30*/  STL.64 [R1+0xe70], R138 ;  /* 0x000e708a01007387 */ /* 0x000fe20000100a00 */
[----:B------:R-:W-:Y:S02]  /*cd40*/  MOV R149, UR54 ;  /* 0x0000003600957c02 */ /* 0x000fe40008000f00 */
[----:B------:R-:W-:Y:S01]  /*cd50*/  MOV R151, UR58 ;  /* 0x0000003a00977c02 */ /* 0x000fe20008000f00 */
[----:B------:R-:W-:Y:S04]  /*cd60*/  STL.64 [R1+0xe68], R136 ;  /* 0x000e688801007387 */ /* 0x000fe80000100a00 */
        /* <DEDUP_REMOVED lines=49> */
[----:B------:R0:W-:Y:S04]  /*d080*/  STL.64 [R1+0xcd8], R36 ;  /* 0x000cd82401007387 */ /* 0x0001e80000100a00 */
[----:B------:R1:W-:Y:S04]  /*d090*/  STL.64 [R1+0xcd0], R34 ;  /* 0x000cd02201007387 */ /* 0x0003e80000100a00 */
[----:B------:R3:W-:Y:S04]  /*d0a0*/  STL.64 [R1+0xcc8], R32 ;  /* 0x000cc82001007387 */ /* 0x0007e80000100a00 */
[----:B------:R3:W-:Y:S04]  /*d0b0*/  STL.64 [R1+0xcc0], R30 ;  /* 0x000cc01e01007387 */ /* 0x0007e80000100a00 */
[----:B------:R3:W-:Y:S04]  /*d0c0*/  STL.64 [R1+0xcb8], R28 ;  /* 0x000cb81c01007387 */ /* 0x0007e80000100a00 */
[----:B------:R3:W-:Y:S04]  /*d0d0*/  STL.64 [R1+0xcb0], R26 ;  /* 0x000cb01a01007387 */ /* 0x0007e80000100a00 */
[----:B------:R3:W-:Y:S04]  /*d0e0*/  STL.64 [R1+0xca8], R24 ;  /* 0x000ca81801007387 */ /* 0x0007e80000100a00 */
[----:B------:R-:W-:Y:S01]  /*d0f0*/  STL [R1+0xa58], R187 ;  /* 0x000a58bb01007387 */ /* 0x000fe20000100800 */
[----:B--2---:R-:W-:-:S03]  /*d100*/  IADD3 R10, P2, R10, UR5, RZ ;  /* 0x000000050a0a7c10 */ /* 0x004fc6000ff5e0ff */
[----:B------:R-:W-:Y:S04]  /*d110*/  STL [R1+0xa5c], R189 ;  /* 0x000a5cbd01007387 */ /* 0x000fe80000100800 */
[----:B------:R-:W-:Y:S04]  /*d120*/  STL [R1+0xa60], R186 ;  /* 0x000a60ba01007387 */ /* 0x000fe80000100800 */
[----:B------:R-:W2:Y:S04]  /*d130*/  LDL R14, [R1+0x26c] ;  /* 0x00026c00010e7983 */ /* 0x000ea80000100800 */
[----:B------:R-:W2:Y:S04]  /*d140*/  LDL R19, [R1+0x260] ;  /* 0x0002600001137983 */ /* 0x000ea80000100800 */
[----:B------:R-:W2:Y:S04]  /*d150*/  LDL R18, [R1+0x274] ;  /* 0x0002740001127983 */ /* 0x000ea80000100800 */
[----:B0-----:R3:W2:Y:S01]  /*d160*/  LDG.E.U8 R37, desc[UR6][R6.64] ;  /* 0x0000000606257981 */ /* 0x0016a2000c1e1100 */
[----:B----4-:R-:W-:-:S03]  /*d170*/  IADD3.X R11, R13, UR8, RZ, P2, !PT ;  /* 0x000000080d0b7c10 */ /* 0x010fc600097fe4ff */
[----:B------:R-:W-:Y:S04]  /*d180*/  STL [R1+0xa64], R188 ;  /* 0x000a64bc01007387 */ /* 0x000fe80000100800 */
[----:B-1----:R0:W4:Y:S01]  /*d190*/  LDG.E.U8 R34, desc[UR6][R8.64] ;  /* 0x0000000608227981 */ /* 0x002122000c1e1100 */
[----:B---3--:R-:W-:-:S03]  /*d1a0*/  IADD3 R6, P3, R17, UR5, RZ ;  /* 0x0000000511067c10 */ /* 0x008fc6000ff7e0ff */
[----:B------:R-:W3:Y:S01]  /*d1b0*/  LDL R17, [R1+0x268] ;  /* 0x0002680001117983 */ /* 0x000ee20000100800 */
[----:B------:R-:W-:-:S03]  /*d1c0*/  IADD3.X R7, R12, UR8, RZ, P3, !PT ;  /* 0x000000080c077c10 */ /* 0x000fc60009ffe4ff */
[----:B------:R-:W4:Y:S01]  /*d1d0*/  LDL R13, [R1+0x27c] ;  /* 0x00027c00010d7983 */ /* 0x000f220000100800 */
[----:B0-----:R-:W-:-:S03]  /*d1e0*/  IADD3 R8, P2, R16, UR5, RZ ;  /* 0x0000000510087c10 */ /* 0x001fc6000ff5e0ff */
[----:B------:R-:W4:Y:S04]  /*d1f0*/  LDL R16, [R1+0x270] ;  /* 0x0002700001107983 */ /* 0x000f280000100800 */
[----:B------:R-:W4:Y:S01]  /*d200*/  LDL R12, [R1+0x284] ;  /* 0x00028400010c7983 */ /* 0x000f220000100800 */
[----:B------:R-:W-:-:S03]  /*d210*/  IADD3.X R9, R5, UR8, RZ, P2, !PT ;  /* 0x0000000805097c10 */ /* 0x000fc600097fe4ff */
[----:B------:R0:W4:Y:S04]  /*d220*/  LDG.E.U8 R36, desc[UR6][R10.64] ;  /* 0x000000060a247981 */ /* 0x000128000c1e1100 */
[----:B------:R-:W4:Y:S04]  /*d230*/  LDL R5, [R1+0x28c] ;  /* 0x00028c0001057983 */ /* 0x000f280000100800 */
[----:B------:R1:W4:Y:S01]  /*d240*/  LDG.E.U8 R35, desc[UR6][R6.64] ;  /* 0x0000000606237981 */ /* 0x000322000c1e1100 */
[----:B0-----:R-:W-:-:S03]  /*d250*/  IADD3 R10, P3, R15, UR5, RZ ;  /* 0x000000050f0a7c10 */ /* 0x001fc6000ff7e0ff */
[----:B------:R-:W4:Y:S01]  /*d260*/  LDL R15, [R1+0x278] ;  /* 0x00027800010f7983 */ /* 0x000f220000100800 */
[----:B------:R-:W-:-:S03]  /*d270*/  IADD3.X R11, R2, UR8, RZ, P3, !PT ;  /* 0x00000008020b7c10 */ /* 0x000fc60009ffe4ff */
[----:B------:R-:W4:Y:S01]  /*d280*/  LDL R2, [R1+0x294] ;  /* 0x0002940001027983 */ /* 0x000f220000100800 */
[----:B-1----:R-:W-:-:S03]  /*d290*/  IADD3 R6, P2, R21, UR5, RZ ;  /* 0x0000000515067c10 */ /* 0x002fc6000ff5e0ff */
[----:B------:R-:W4:Y:S01]  /*d2a0*/  LDL R21, [R1+0x280] ;  /* 0x0002800001157983 */ /* 0x000f220000100800 */
[----:B------:R-:W-:-:S03]  /*d2b0*/  IADD3.X R7, R0, UR8, RZ, P2, !PT ;  /* 0x0000000800077c10 */ /* 0x000fc600097fe4ff */
[----:B------:R0:W4:Y:S04]  /*d2c0*/  LDG.E.U8 R33, desc[UR6][R8.64] ;  /* 0x0000000608217981 */ /* 0x000128000c1e1100 */
[----:B------:R-:W4:Y:S04]  /*d2d0*/  LDL R0, [R1+0x29c] ;  /* 0x00029c0001007983 */ /* 0x000f280000100800 */
[----:B------:R2:W4:Y:S01]  /*d2e0*/  LDG.E.U8 R32, desc[UR6][R10.64] ;  /* 0x000000060a207981 */ /* 0x000522000c1e1100 */
[----:B0-----:R-:W-:-:S03]  /*d2f0*/  IADD3 R8, P3, R20, UR5, RZ ;  /* 0x0000000514087c10 */ /* 0x001fc6000ff7e0ff */
[----:B------:R-:W4:Y:S04]  /*d300*/  LDL R20, [R1+0x288] ;  /* 0x0002880001147983 */ /* 0x000f280000100800 */
[----:B------:R0:W4:Y:S04]  /*d310*/  LDG.E.U8 R31, desc[UR6][R6.64] ;  /* 0x00000006061f7981 */ /* 0x000128000c1e1100 */
[----:B------:R-:W4:Y:S04]  /*d320*/  LDL R22, [R1+0x4d4] ;  /* 0x0004d40001167983 */ /* 0x000f280000100800 */
        /* <DEDUP_REMOVED lines=11> */
[----:B------:R-:W4:Y:S01]  /*d3e0*/  LDL R40, [R1+0x624] ;  /* 0x0006240001287983 */ /* 0x000f220000100800 */
[----:B--2---:R-:W-:-:S03]  /*d3f0*/  IADD3 R10, P2, R14, UR5, RZ ;  /* 0x000000050e0a7c10 */ /* 0x004fc6000ff5e0ff */
[----:B------:R-:W2:Y:S01]  /*d400*/  LDL R14, [R1+0x290] ;  /* 0x00029000010e7983 */ /* 0x000ea20000100800 */
[----:B------:R-:W-:-:S03]  /*d410*/  IADD3.X R9, R19, UR8, RZ, P3, !PT ;  /* 0x0000000813097c10 */ /* 0x000fc60009ffe4ff */
[----:B------:R-:W2:Y:S01]  /*d420*/  LDL R19, [R1+0x2a4] ;  /* 0x0002a40001137983 */ /* 0x000ea20000100800 */
[----:B0-----:R-:W-:-:S03]  /*d430*/  IADD3 R6, P3, R18, UR5, RZ ;  /* 0x0000000512067c10 */ /* 0x001fc6000ff7e0ff */
[----:B------:R-:W2:Y:S04]  /*d440*/  LDL R18, [R1+0x298] ;  /* 0x0002980001127983 */ /* 0x000ea80000100800 */
[----:B------:R4:W2:Y:S01]  /*d450*/  LDG.E.U8 R30, desc[UR6][R8.64] ;  /* 0x00000006081e7981 */ /* 0x0008a2000c1e1100 */
[----:B---3--:R-:W-:-:S03]  /*d460*/  IADD3.X R11, R17, UR8, RZ, P2, !PT ;  /* 0x00000008110b7c10 */ /* 0x008fc600097fe4ff */
[----:B------:R-:W3:Y:S01]  /*d470*/  LDL R17, [R1+0x2ac] ;  /* 0x0002ac0001117983 */ /* 0x000ee20000100800 */
[----:B----4-:R-:W-:-:S03]  /*d480*/  IADD3 R8, P2, R13, UR5, RZ ;  /* 0x000000050d087c10 */ /* 0x010fc6000ff5e0ff */
[----:B------:R-:W4:Y:S01]  /*d490*/  LDL R13, [R1+0x2a0] ;  /* 0x0002a000010d7983 */ /* 0x000f220000100800 */
[----:B------:R-:W-:-:S03]  /*d4a0*/  IADD3.X R7, R16, UR8, RZ, P3, !PT ;  /* 0x0000000810077c10 */ /* 0x000fc60009ffe4ff */
[----:B------:R-:W4:Y:S04]  /*d4b0*/  LDL R16, [R1+0x2b4] ;  /* 0x0002b40001107983 */ /* 0x000f280000100800 */
[----:B------:R0:W4:Y:S04]  /*d4c0*/  LDG.E.U8 R29, desc[UR6][R10.64] ;  /* 0x000000060a1d7981 */ /* 0x000128000c1e1100 */
        /* <DEDUP_REMOVED lines=16> */
[----:B------:R-:W4:Y:S04]  /*d5d0*/  LDL R0, [R1+0x2c0] ;  /* 0x0002c00001007983 */ /* 0x000f280000100800 */
[----:B------:R0:W4:Y:S01]  /*d5e0*/  LDG.E.U8 R25, desc[UR6][R6.64] ;  /* 0x0000000606197981 */ /* 0x000122000c1e1100 */
[----:B--2---:R-:W-:-:S03]  /*d5f0*/  IADD3.X R9, R14, UR8, RZ, P3, !PT ;  /* 0x000000080e097c10 */ /* 0x004fc60009ffe4ff */
[----:B------:R-:W2:Y:S01]  /*d600*/  LDL R14, [R1+0x2d4] ;  /* 0x0002d400010e7983 */ /* 0x000ea20000100800 */
[----:B0-----:R-:W-:-:S03]  /*d610*/  IADD3 R6, P3, R19, UR5, RZ ;  /* 0x0000000513067c10 */ /* 0x001fc6000ff7e0ff */
[----:B------:R-:W2:Y:S01]  /*d620*/  LDL R19, [R1+0x2c8] ;  /* 0x0002c80001137983 */ /* 0x000ea20000100800 */
[----:B------:R-:W-:-:S03]  /*d630*/  IADD3.X R11, R18, UR8, RZ, P2, !PT ;  /* 0x00000008120b7c10 */ /* 0x000fc600097fe4ff */
[----:B------:R-:W2:Y:S04]  /*d640*/  LDL R18, [R1+0x2dc] ;  /* 0x0002dc0001127983 */ /* 0x000ea80000100800 */
[----:B------:R3:W2:Y:S04]  /*d650*/  LDG.E.U8 R24, desc[UR6][R8.64] ;  /* 0x0000000608187981 */ /* 0x0006a8000c1e1100 */
[----:B------:R0:W2:Y:S01]  /*d660*/  LDG.E.U8 R252, desc[UR6][R10.64] ;  /* 0x000000060afc7981 */ /* 0x0000a2000c1e1100 */
[----:B---3--:R-:W-:-:S03]  /*d670*/  IADD3 R8, P2, R17, UR5, RZ ;  /* 0x0000000511087c10 */ /* 0x008fc6000ff5e0ff */
[----:B------:R-:W3:Y:S01]  /*d680*/  LDL R17, [R1+0x2d0] ;  /* 0x0002d00001117983 */ /* 0x000ee20000100800 */
[----:B----4-:R-:W-:-:S03]  /*d690*/  IADD3.X R7, R13, UR8, RZ, P3, !PT ;  /* 0x000000080d077c10 */ /* 0x010fc60009ffe4ff */
[----:B------:R-:W4:Y:S01]  /*d6a0*/  LDL R13, [R1+0x2e4] ;  /* 0x0002e400010d7983 */ /* 0x000f220000100800 */
[----:B0-----:R-:W-:-:S03]  /*d6b0*/  IADD3 R10, P3, R16, UR5, RZ ;  /* 0x00000005100a7c10 */ /* 0x001fc6000ff7e0ff */
[----:B------:R-:W4:Y:S04]  /*d6c0*/  LDL R16, [R1+0x2d8] ;  /* 0x0002d80001107983 */ /* 0x000f280000100800 */
[----:B------:R0:W4:Y:S01]  /*d6d0*/  LDG.E.U8 R251, desc[UR6][R6.64] ;  /* 0x0000000606fb7981 */ /* 0x000122000c1e1100 */
[----:B------:R-:W-:-:S03]  /*d6e0*/  IADD3.X R9, R12, UR8, RZ, P2, !PT ;  /* 0x000000080c097c10 */ /* 0x000fc600097fe4ff */
[----:B------:R-:W4:Y:S01]  /*d6f0*/  LDL R12, [R1+0x2ec] ;  /* 0x0002ec00010c7983 */ /* 0x000f220000100800 */
[----:B0-----:R-:W-:-:S03]  /*d700*/  IADD3 R6, P2, R15, UR5, RZ ;  /* 0x000000050f067c10 */ /* 0x001fc6000ff5e0ff */
        /* <DEDUP_REMOVED lines=9> */
[----:B-1----:R-:W-:Y:S02]  /*d7a0*/  IADD3 R10, P2, R20, UR5, RZ ;  /* 0x00000005140a7c10 */ /* 0x002fe4000ff5e0ff */
[----:B------:R-:W-:Y:S01]  /*d7b0*/  IADD3.X R9, R0, UR8, RZ, P3, !PT ;  /* 0x0000000800097c10 */ /* 0x000fe20009ffe4ff */
[----:B------:R-:W4:Y:S04]  /*d7c0*/  LDL R20, [R1+0x2f0] ;  /* 0x0002f00001147983 */ /* 0x000f280000100800 */
[----:B------:R-:W4:Y:S04]  /*d7d0*/  LDL R0, [R1+0x304] ;  /* 0x0003040001007983 */ /* 0x000f280000100800 */
[----:B------:R2:W4:Y:S04]  /*d7e0*/  LDG.E.U8 R248, desc[UR6][R6.64] ;  /* 0x0000000606f87981 */ /* 0x000528000c1e1100 */
[----:B------:R0:W4:Y:S01]  /*d7f0*/  LDG.E.U8 R247, desc[UR6][R8.64] ;  /* 0x0000000608f77981 */ /* 0x000122000c1e1100 */
        /* <DEDUP_REMOVED lines=22> */
[----:B------:R-:W-:-:S03]  /*d960*/  IADD3.X R7, R21, UR8, RZ, P2, !PT ;  /* 0x0000000815077c10 */ /* 0x000fc600097fe4ff */
[----:B------:R-:W4:Y:S01]  /*d970*/  LDL R21, [R1+0x334] ;  /* 0x0003340001157983 */ /* 0x000f220000100800 */
[----:B0-----:R-:W-:-:S03]  /*d980*/  IADD3 R10, P2, R2, UR5, RZ ;  /* 0x00000005020a7c10 */ /* 0x001fc6000ff5e0ff */
[----:B------:R-:W4:Y:S01]  /*d990*/  LDL R2, [R1+0x328] ;  /* 0x0003280001027983 */ /* 0x000f220000100800 */
[----:B------:R-:W-:-:S03]  /*d9a0*/  IADD3.X R9, R20, UR8, RZ, P3, !PT ;  /* 0x0000000814097c10 */ /* 0x000fc60009ffe4ff */
[----:B------:R0:W4:Y:S04]  /*d9b0*/  LDG.E.U8 R240, desc[UR6][R6.64] ;  /* 0x0000000606f07981 */ /* 0x000128000c1e1100 */
[----:B------:R-:W4:Y:S04]  /*d9c0*/  LDL R20, [R1+0x33c] ;  /* 0x00033c0001147983 */ /* 0x000f280000100800 */
[----:B------:R1:W4:Y:S01]  /*d9d0*/  LDG.E.U8 R239, desc[UR6][R8.64] ;  /* 0x0000000608ef7981 */ /* 0x000322000c1e1100 */
[----:B0-----:R-:W-:-:S03]  /*d9e0*/  IADD3 R6, P3, R0, UR5, RZ ;  /* 0x0000000500067c10 */ /* 0x001fc6000ff7e0ff */
[----:B------:R-:W4:Y:S01]  /*d9f0*/  LDL R0, [R1+0x330] ;  /* 0x0003300001007983 */ /* 0x000f220000100800 */
[----:B--2---:R-:W-:-:S03]  /*da00*/  IADD3.X R11, R14, UR8, RZ, P2, !PT ;  /* 0x000000080e0b7c10 */ /* 0x004fc600097fe4ff */
[----:B------:R-:W2:Y:S01]  /*da10*/  LDL R14, [R1+0x344] ;  /* 0x00034400010e7983 */ /* 0x000ea20000100800 */
[----:B-1----:R-:W-:-:S03]  /*da20*/  IADD3 R8, P2, R19, UR5, RZ ;  /* 0x0000000513087c10 */ /* 0x002fc6000ff5e0ff */
        /* <DEDUP_REMOVED lines=23> */
[----:B------:R-:W4:Y:S04]  /*dba0*/  LDL R2, [R1+0x36c] ;  /* 0x00036c0001027983 */ /* 0x000f280000100800 */
[----:B------:R2:W4:Y:S01]  /*dbb0*/  LDG.E.U8 R233, desc[UR6][R8.64] ;  /* 0x0000000608e97981 */ /* 0x000522000c1e1100 */
[----:B-1----:R-:W-:-:S03]  /*dbc0*/  IADD3 R6, P3, R20, UR5, RZ ;  /* 0x0000000514067c10 */ /* 0x002fc6000ff7e0ff */
[----:B------:R-:W4:Y:S01]  /*dbd0*/  LDL R20, [R1+0x360] ;  /* 0x0003600001147983 */ /* 0x000f220000100800 */
[----:B------:R-:W-:-:S03]  /*dbe0*/  IADD3.X R11, R0, UR8, RZ, P2, !PT ;  /* 0x00000008000b7c10 */ /* 0x000fc600097fe4ff */
[----:B------:R-:W4:Y:S04]  /*dbf0*/  LDL R0, [R1+0x374] ;  /* 0x0003740001007983 */ /* 0x000f280000100800 */
        /* <DEDUP_REMOVED lines=26> */
[----:B------:R-:W4:Y:S04]  /*dda0*/  LDL R2, [R1+0x390] ;  /* 0x0003900001027983 */ /* 0x000f280000100800 */
[----:B------:R0:W4:Y:S01]  /*ddb0*/  LDG.E.U8 R227, desc[UR6][R8.64] ;  /* 0x0000000608e37981 */ /* 0x000122000c1e1100 */
[----:B------:R-:W-:-:S03]  /*ddc0*/  IADD3.X R11, R20, UR8, RZ, P2, !PT ;  /* 0x00000008140b7c10 */ /* 0x000fc600097fe4ff */
        /* <DEDUP_REMOVED lines=137> */
[----:B------:R3:W2:Y:S01]  /*e660*/  LDG.E.U8 R199, desc[UR6][R10.64] ;  /* 0x000000060ac77981 */ /* 0x0006a2000c1e1100 */
[----:B------:R-:W-:-:S03]  /*e670*/  IADD3.X R7, R18, UR8, RZ, P2, !PT ;  /* 0x0000000812077c10 */ /* 0x000fc600097fe4ff */
[----:B------:R-:W2:Y:S04]  /*e680*/  LDL R19, [R1+0x470] ;  /* 0x0004700001137983 */ /* 0x000ea80000100800 */
[----:B------:R-:W2:Y:S04]  /*e690*/  LDL R18, [R1+0x484] ;  /* 0x0004840001127983 */ /* 0x000ea80000100800 */
        /* <DEDUP_REMOVED lines=36> */
[----:B------:R0:W4:Y:S01]  /*e8e0*/  LDG.E.U8 R191, desc[UR6][R8.64] ;  /* 0x0000000608bf7981 */ /* 0x000122000c1e1100 */
[----:B------:R-:W-:-:S03]  /*e8f0*/  IADD3.X R11, R16, UR8, RZ, P2, !PT ;  /* 0x00000008100b7c10 */ /* 0x000fc600097fe4ff */
[----:B------:R-:W4:Y:S04]  /*e900*/  LDL R13, [R1+0x4b0] ;  /* 0x0004b000010d7983 */ /* 0x000f280000100800 */
        /* <DEDUP_REMOVED lines=20> */
[----:B------:R-:W2:Y:S04]  /*ea50*/  LDL R14, [R1+0x4e4] ;  /* 0x0004e400010e7983 */ /* 0x000ea80000100800 */
[----:B------:R3:W2:Y:S01]  /*ea60*/  LDG.E.U8 R181, desc[UR6][R6.64] ;  /* 0x0000000606b57981 */ /* 0x0006a2000c1e1100 */
[----:B-1----:R-:W-:-:S03]  /*ea70*/  IADD3 R10, P2, R19, UR5, RZ ;  /* 0x00000005130a7c10 */ /* 0x002fc6000ff5e0ff */
[----:B------:R-:W2:Y:S01]  /*ea80*/  LDL R19, [R1+0x4d8] ;  /* 0x0004d80001137983 */ /* 0x000ea20000100800 */
[----:B------:R-:W-:-:S03]  /*ea90*/  IADD3.X R9, R18, UR8, RZ, P3, !PT ;  /* 0x0000000812097c10 */ /* 0x000fc60009ffe4ff */
[----:B------:R-:W2:Y:S04]  /*eaa0*/  LDL R18, [R1+0x4ec] ;  /* 0x0004ec0001127983 */ /* 0x000ea80000100800 */
[----:B------:R0:W2:Y:S01]  /*eab0*/  LDG.E.U8 R180, desc[UR6][R8.64] ;  /* 0x0000000608b47981 */ /* 0x0000a2000c1e1100 */
[----:B---3--:R-:W-:-:S03]  /*eac0*/  IADD3 R6, P3, R17, UR5, RZ ;  /* 0x0000000511067c10 */ /* 0x008fc6000ff7e0ff */
[----:B------:R-:W3:Y:S01]  /*ead0*/  LDL R17, [R1+0x4f4] ;  /* 0x0004f40001117983 */ /* 0x000ee20000100800 */
[----:B----4-:R-:W-:-:S03]  /*eae0*/  IADD3.X R11, R13, UR8, RZ, P2, !PT ;  /* 0x000000080d0b7c10 */ /* 0x010fc600097fe4ff */
[----:B------:R-:W4:Y:S01]  /*eaf0*/  LDL R13, [R1+0x4e8] ;  /* 0x0004e800010d7983 */ /* 0x000f220000100800 */
[----:B0-----:R-:W-:-:S03]  /*eb00*/  IADD3 R8, P2, R16, UR5, RZ ;  /* 0x0000000510087c10 */ /* 0x001fc6000ff5e0ff */
[----:B------:R-:W3:Y:S04]  /*eb10*/  LDL R16, [R1+0x4f0] ;  /* 0x0004f00001107983 */ /* 0x000ee80000100800 */
[----:B------:R0:W3:Y:S01]  /*eb20*/  LDG.E.U8 R179, desc[UR6][R10.64] ;  /* 0x000000060ab37981 */ /* 0x0000e2000c1e1100 */
[----:B------:R-:W-:-:S03]  /*eb30*/  IADD3.X R7, R12, UR8, RZ, P3, !PT ;  /* 0x000000080c077c10 */ /* 0x000fc60009ffe4ff */
[----:B------:R-:W3:Y:S01]  /*eb40*/  LDL R12, [R1+0x4fc] ;  /* 0x0004fc00010c7983 */ /* 0x000ee20000100800 */
[----:B------:R-:W-:-:S03]  /*eb50*/  IADD3.X R9, R5, UR8, RZ, P2, !PT ;  /* 0x0000000805097c10 */ /* 0x000fc600097fe4ff */
[----:B------:R1:W3:Y:S04]  /*eb60*/  LDG.E.U8 R178, desc[UR6][R6.64] ;  /* 0x0000000606b27981 */ /* 0x0002e8000c1e1100 */
[----:B------:R-:W3:Y:S01]  /*eb70*/  LDL R5, [R1+0x4f8] ;  /* 0x0004f80001057983 */ /* 0x000ee20000100800 */
[----:B0-----:R-:W-:-:S03]  /*eb80*/  IADD3 R10, P3, R15, UR5, RZ ;  /* 0x000000050f0a7c10 */ /* 0x001fc6000ff7e0ff */
[----:B------:R-:W3:Y:S01]  /*eb90*/  LDL R15, [R1+0x504] ;  /* 0x00050400010f7983 */ /* 0x000ee20000100800 */
[----:B-1----:R-:W-:-:S03]  /*eba0*/  IADD3 R6, P2, R22, UR5, RZ ;  /* 0x0000000516067c10 */ /* 0x002fc6000ff5e0ff */
[----:B------:R0:W3:Y:S04]  /*ebb0*/  LDG.E.U8 R177, desc[UR6][R8.64] ;  /* 0x0000000608b17981 */ /* 0x0000e8000c1e1100 */
[----:B------:R-:W3:Y:S01]  /*ebc0*/  LDL R22, [R1+0x554] ;  /* 0x0005540001167983 */ /* 0x000ee20000100800 */
[----:B------:R-:W-:-:S03]  /*ebd0*/  IADD3.X R11, R2, UR8, RZ, P3, !PT ;  /* 0x00000008020b7c10 */ /* 0x000fc60009ffe4ff */
[----:B------:R-:W3:Y:S04]  /*ebe0*/  LDL R2, [R1+0x50c] ;  /* 0x00050c0001027983 */ /* 0x000ee80000100800 */
[----:B------:R2:W3:Y:S01]  /*ebf0*/  LDG.E.U8 R176, desc[UR6][R10.64] ;  /* 0x000000060ab07981 */ /* 0x0004e2000c1e1100 */
[----:B0-----:R-:W-:-:S03]  /*ec00*/  IADD3 R8, P3, R20, UR5, RZ ;  /* 0x0000000514087c10 */ /* 0x001fc6000ff7e0ff */
[----:B------:R-:W3:Y:S01]  /*ec10*/  LDL R20, [R1+0x500] ;  /* 0x0005000001147983 */ /* 0x000ee20000100800 */
[----:B------:R-:W-:-:S03]  /*ec20*/  IADD3.X R7, R0, UR8, RZ, P2, !PT ;  /* 0x0000000800077c10 */ /* 0x000fc600097fe4ff */
[----:B------:R-:W3:Y:S04]  /*ec30*/  LDL R0, [R1+0x514] ;  /* 0x0005140001007983 */ /* 0x000ee80000100800 */
[----:B------:R0:W3:Y:S01]  /*ec40*/  LDG.E.U8 R175, desc[UR6][R6.64] ;  /* 0x0000000606af7981 */ /* 0x0000e2000c1e1100 */
[----:B--2---:R-:W-:-:S03]  /*ec50*/  IADD3 R10, P2, R14, UR5, RZ ;  /* 0x000000050e0a7c10 */ /* 0x004fc6000ff5e0ff */
[----:B------:R-:W2:Y:S01]  /*ec60*/  LDL R14, [R1+0x508] ;  /* 0x00050800010e7983 */ /* 0x000ea20000100800 */
[----:B------:R-:W-:-:S03]  /*ec70*/  IADD3.X R11, R21, UR8, RZ, P2, !PT ;  /* 0x00000008150b7c10 */ /* 0x000fc600097fe4ff */
[----:B------:R-:W2:Y:S01]  /*ec80*/  LDL R21, [R1+0x548] ;  /* 0x0005480001157983 */ /* 0x000ea20000100800 */
[----:B------:R-:W-:-:S03]  /*ec90*/  IADD3.X R9, R19, UR8, RZ, P3, !PT ;  /* 0x0000000813097c10 */ /* 0x000fc60009ffe4ff */
[----:B------:R-:W2:Y:S01]  /*eca0*/  LDL R19, [R1+0x51c] ;  /* 0x00051c0001137983 */ /* 0x000ea20000100800 */
[----:B0-----:R-:W-:-:S03]  /*ecb0*/  IADD3 R6, P3, R18, UR5, RZ ;  /* 0x0000000512067c10 */ /* 0x001fc6000ff7e0ff */
[----:B------:R-:W2:Y:S04]  /*ecc0*/  LDG.E.U8 R173, desc[UR6][R10.64] ;  /* 0x000000060aad7981 */ /* 0x000ea8000c1e1100 */
[----:B------:R-:W2:Y:S04]  /*ecd0*/  LDL R18, [R1+0x510] ;  /* 0x0005100001127983 */ /* 0x000ea80000100800 */
[----:B------:R3:W2:Y:S01]  /*ece0*/  LDG.E.U8 R174, desc[UR6][R8.64] ;  /* 0x0000000608ae7981 */ /* 0x0006a2000c1e1100 */
[----:B----4-:R-:W-:-:S03]  /*ecf0*/  IADD3.X R7, R13, UR8, RZ, P3, !PT ;  /* 0x000000080d077c10 */ /* 0x010fc60009ffe4ff */
[----:B------:R-:W4:Y:S01]  /*ed00*/  LDL R13, [R1+0x518] ;  /* 0x00051800010d7983 */ /* 0x000f220000100800 */
[----:B---3--:R-:W-:-:S03]  /*ed10*/  IADD3 R8, P2, R17, UR5, RZ ;  /* 0x0000000511087c10 */ /* 0x008fc6000ff5e0ff */
[----:B------:R-:W3:Y:S01]  /*ed20*/  LDL R17, [R1+0x524] ;  /* 0x0005240001117983 */ /* 0x000ee20000100800 */
[----:B------:R-:W-:-:S03]  /*ed30*/  IADD3 R10, P3, R12, UR5, RZ ;  /* 0x000000050c0a7c10 */ /* 0x000fc6000ff7e0ff */
[----:B------:R0:W3:Y:S04]  /*ed40*/  LDG.E.U8 R172, desc[UR6][R6.64] ;  /* 0x0000000606ac7981 */ /* 0x0000e8000c1e1100 */
[----:B------:R-:W3:Y:S01]  /*ed50*/  LDL R12, [R1+0x52c] ;  /* 0x00052c00010c7983 */ /* 0x000ee20000100800 */
[----:B------:R-:W-:-:S03]  /*ed60*/  IADD3.X R11, R5, UR8, RZ, P3, !PT ;  /* 0x00000008050b7c10 */ /* 0x000fc60009ffe4ff */
[----:B------:R-:W3:Y:S01]  /*ed70*/  LDL R5, [R1+0x528] ;  /* 0x0005280001057983 */ /* 0x000ee20000100800 */
[----:B------:R-:W-:-:S03]  /*ed80*/  IADD3.X R9, R16, UR8, RZ, P2, !PT ;  /* 0x0000000810097c10 */ /* 0x000fc600097fe4ff */
[----:B------:R-:W3:Y:S04]  /*ed90*/  LDL R16, [R1+0x534] ;  /* 0x0005340001107983 */ /* 0x000ee80000100800 */
[----:B------:R1:W3:Y:S01]  /*eda0*/  LDG.E.U8 R171, desc[UR6][R8.64] ;  /* 0x0000000608ab7981 */ /* 0x0002e2000c1e1100 */
[----:B0-----:R-:W-:-:S03]  /*edb0*/  IADD3 R6, P2, R15, UR5, RZ ;  /* 0x000000050f067c10 */ /* 0x001fc6000ff5e0ff */
[----:B------:R-:W3:Y:S04]  /*edc0*/  LDL R15, [R1+0x53c] ;  /* 0x00053c00010f7983 */ /* 0x000ee80000100800 */
[----:B------:R0:W3:Y:S01]  /*edd0*/  LDG.E.U8 R170, desc[UR6][R10.64] ;  /* 0x000000060aaa7981 */ /* 0x0000e2000c1e1100 */
[----:B-1----:R-:W-:-:S03]  /*ede0*/  IADD3 R8, P3, R2, UR5, RZ ;  /* 0x0000000502087c10 */ /* 0x002fc6000ff7e0ff */
[----:B------:R-:W3:Y:S01]  /*edf0*/  LDL R2, [R1+0x530] ;  /* 0x0005300001027983 */ /* 0x000ee20000100800 */
[----:B------:R-:W-:-:S03]  /*ee00*/  IADD3.X R7, R20, UR8, RZ, P2, !PT ;  /* 0x0000000814077c10 */ /* 0x000fc600097fe4ff */
[----:B------:R-:W3:Y:S04]  /*ee10*/  LDL R20, [R1+0x55c] ;  /* 0x00055c0001147983 */ /* 0x000ee80000100800 */
[----:B------:R1:W3:Y:S01]  /*ee20*/  LDG.E.U8 R169, desc[UR6][R6.64] ;  /* 0x0000000606a97981 */ /* 0x0002e2000c1e1100 */
[----:B0-----:R-:W-:-:S03]  /*ee30*/  IADD3 R10, P2, R0, UR5, RZ ;  /* 0x00000005000a7c10 */ /* 0x001fc6000ff5e0ff */
[----:B------:R-:W3:Y:S01]  /*ee40*/  LDL R0, [R1+0x538] ;  /* 0x0005380001007983 */ /* 0x000ee20000100800 */
[----:B--2---:R-:W-:-:S03]  /*ee50*/  IADD3.X R9, R14, UR8, RZ, P3, !PT ;  /* 0x000000080e097c10 */ /* 0x004fc60009ffe4ff */
[----:B------:R-:W2:Y:S04]  /*ee60*/  LDL R14, [R1+0x540] ;  /* 0x00054000010e7983 */ /* 0x000ea80000100800 */
[----:B------:R3:W2:Y:S01]  /*ee70*/  LDG.E.U8 R168, desc[UR6][R8.64] ;  /* 0x0000000608a87981 */ /* 0x0006a2000c1e1100 */
[----:B-1----:R-:W-:-:S03]  /*ee80*/  IADD3 R6, P3, R19, UR5, RZ ;  /* 0x0000000513067c10 */ /* 0x002fc6000ff7e0ff */
[----:B------:R-:W2:Y:S01]  /*ee90*/  LDL R19, [R1+0x550] ;  /* 0x0005500001137983 */ /* 0x000ea20000100800 */
[----:B------:R-:W-:-:S03]  /*eea0*/  IADD3.X R11, R18, UR8, RZ, P2, !PT ;  /* 0x00000008120b7c10 */ /* 0x000fc600097fe4ff */
[----:B------:R-:W2:Y:S04]  /*eeb0*/  LDL R18, [R1+0x564] ;  /* 0x0005640001127983 */ /* 0x000ea80000100800 */
[----:B------:R-:W2:Y:S01]  /*eec0*/  LDG.E.U8 R167, desc[UR6][R10.64] ;  /* 0x000000060aa77981 */ /* 0x000ea2000c1e1100 */
[----:B----4-:R-:W-:Y:S02]  /*eed0*/  IADD3.X R7, R13, UR8, RZ, P3, !PT ;  /* 0x000000080d077c10 */ /* 0x010fe40009ffe4ff */
[----:B---3--:R-:W-:-:S03]  /*eee0*/  IADD3 R8, P2, R17, UR5, RZ ;  /* 0x0000000511087c10 */ /* 0x008fc6000ff5e0ff */
[----:B------:R0:W3:Y:S01]  /*eef0*/  LDG.E.U8 R166, desc[UR6][R6.64] ;  /* 0x0000000606a67981 */ /* 0x0000e2000c1e1100 */
[----:B------:R-:W-:-:S03]  /*ef00*/  IADD3 R12, P3, R12, UR5, RZ ;  /* 0x000000050c0c7c10 */ /* 0x000fc6000ff7e0ff */
[----:B------:R-:W4:Y:S01]  /*ef10*/  LDL R17, [R1+0x558] ;  /* 0x0005580001117983 */ /* 0x000f220000100800 */
[----:B------:R-:W-:-:S03]  /*ef20*/  IADD3.X R13, R5, UR8, RZ, P3, !PT ;  /* 0x00000008050d7c10 */ /* 0x000fc60009ffe4ff */
[----:B------:R-:W3:Y:S01]  /*ef30*/  LDL R5, [R1+0x560] ;  /* 0x0005600001057983 */ /* 0x000ee20000100800 */
[----:B------:R-:W-:Y:S02]  /*ef40*/  IADD3.X R9, R39, UR8, RZ, P2, !PT ;  /* 0x0000000827097c10 */ /* 0x000fe400097fe4ff */
[----:B0-----:R-:W-:Y:S01]  /*ef50*/  IADD3 R6, P2, R16, UR5, RZ ;  /* 0x0000000510067c10 */ /* 0x001fe2000ff5e0ff */
[----:B------:R0:W3:Y:S04]  /*ef60*/  LDG.E.U8 R164, desc[UR6][R12.64] ;  /* 0x000000060ca47981 */ /* 0x0000e8000c1e1100 */
[----:B------:R-:W3:Y:S01]  /*ef70*/  LDL R16, [R1+0x56c] ;  /* 0x00056c0001107983 */ /* 0x000ee20000100800 */
[----:B------:R-:W-:-:S03]  /*ef80*/  IADD3 R10, P3, R15, UR5, RZ ;  /* 0x000000050f0a7c10 */ /* 0x000fc6000ff7e0ff */
[----:B------:R-:W3:Y:S04]  /*ef90*/  LDL R15, [R1+0x574] ;  /* 0x00057400010f7983 */ /* 0x000ee80000100800 */
[----:B------:R1:W3:Y:S01]  /*efa0*/  LDG.E.U8 R165, desc[UR6][R8.64] ;  /* 0x0000000608a57981 */ /* 0x0002e2000c1e1100 */
[----:B------:R-:W-:-:S03]  /*efb0*/  IADD3.X R7, R2, UR8, RZ, P2, !PT ;  /* 0x0000000802077c10 */ /* 0x000fc600097fe4ff */
[----:B------:R-:W3:Y:S04]  /*efc0*/  LDL R2, [R1+0x568] ;  /* 0x0005680001027983 */ /* 0x000ee80000100800 */
[----:B------:R-:W3:Y:S01]  /*efd0*/  LDL R39, [R1+0x62c] ;  /* 0x00062c0001277983 */ /* 0x000ee20000100800 */
[----:B------:R-:W-:-:S03]  /*efe0*/  IADD3.X R11, R0, UR8, RZ, P3, !PT ;  /* 0x00000008000b7c10 */ /* 0x000fc60009ffe4ff */
[----:B------:R-:W3:Y:S04]  /*eff0*/  LDG.E.U8 R163, desc[UR6][R6.64] ;  /* 0x0000000606a37981 */ /* 0x000ee8000c1e1100 */
[----:B------:R-:W3:Y:S01]  /*f000*/  LDL R0, [R1+0x570] ;  /* 0x0005700001007983 */ /* 0x000ee20000100800 */
[----:B0-----:R-:W-:Y:S02]  /*f010*/  IADD3 R12, P2, R38, UR5, RZ ;  /* 0x00000005260c7c10 */ /* 0x001fe4000ff5e0ff */
[----:B-1----:R-:W-:Y:S01]  /*f020*/  IADD3 R8, P3, R23, UR5, RZ ;  /* 0x0000000517087c10 */ /* 0x002fe2000ff7e0ff */
[----:B------:R-:W3:Y:S04]  /*f030*/  LDL R38, [R1+0x578] ;  /* 0x0005780001267983 */ /* 0x000ee80000100800 */
[----:B------:R-:W3:Y:S01]  /*f040*/  LDL R23, [R1+0x580] ;  /* 0x0005800001177983 */ /* 0x000ee20000100800 */
[----:B------:R-:W-:-:S03]  /*f050*/  IADD3.X R9, R21, UR8, RZ, P3, !PT ;  /* 0x0000000815097c10 */ /* 0x000fc60009ffe4ff */
[----:B------:R-:W3:Y:S04]  /*f060*/  LDL R21, [R1+0x588] ;  /* 0x0005880001157983 */ /* 0x000ee80000100800 */
[----:B------:R0:W3:Y:S04]  /*f070*/  LDG.E.U8 R162, desc[UR6][R10.64] ;  /* 0x000000060aa27981 */ /* 0x0000e8000c1e1100 */
[----:B------:R1:W3:Y:S01]  /*f080*/  LDG.E.U8 R160, desc[UR6][R8.64] ;  /* 0x0000000608a07981 */ /* 0x0002e2000c1e1100 */
[----:B0-----:R-:W-:-:S03]  /*f090*/  IADD3 R10, P3, R20, UR5, RZ ;  /* 0x00000005140a7c10 */ /* 0x001fc6000ff7e0ff */
[----:B------:R-:W3:Y:S01]  /*f0a0*/  LDL R20, [R1+0x594] ;  /* 0x0005940001147983 */ /* 0x000ee20000100800 */
[----:B--2---:R-:W-:-:S03]  /*f0b0*/  IADD3.X R13, R14, UR8, RZ, P2, !PT ;  /* 0x000000080e0d7c10 */ /* 0x004fc600097fe4ff */
[----:B------:R-:W2:Y:S04]  /*f0c0*/  LDL R14, [R1+0x57c] ;  /* 0x00057c00010e7983 */ /* 0x000ea80000100800 */
[----:B------:R-:W2:Y:S04]  /*f0d0*/  LDG.E.U8 R161, desc[UR6][R12.64] ;  /* 0x000000060ca17981 */ /* 0x000ea8000c1e1100 */
[----:B------:R-:W2:Y:S01]  /*f0e0*/  LDL R12, [R1+0x584] ;  /* 0x00058400010c7983 */ /* 0x000ea20000100800 */
[----:B------:R-:W-:-:S03]  /*f0f0*/  IADD3 R6, P2, R22, UR5, RZ ;  /* 0x0000000516067c10 */ /* 0x000fc6000ff5e0ff */
[----:B------:R-:W2:Y:S01]  /*f100*/  LDL R22, [R1+0x58c] ;  /* 0x00058c0001167983 */ /* 0x000ea20000100800 */
[----:B------:R-:W-:Y:S02]  /*f110*/  IADD3.X R7, R19, UR8, RZ, P2, !PT ;  /* 0x0000000813077c10 */ /* 0x000fe400097fe4ff */
[----:B-1----:R-:W-:Y:S01]  /*f120*/  IADD3 R8, P2, R18, UR5, RZ ;  /* 0x0000000512087c10 */ /* 0x002fe2000ff5e0ff */
[----:B------:R-:W2:Y:S04]  /*f130*/  LDL R19, [R1+0x590] ;  /* 0x0005900001137983 */ /* 0x000ea80000100800 */
[----:B------:R-:W2:Y:S04]  /*f140*/  LDL R18, [R1+0x598] ;  /* 0x0005980001127983 */ /* 0x000ea80000100800 */
[----:B------:R0:W2:Y:S04]  /*f150*/  LDG.E.U8 R159, desc[UR6][R6.64] ;  /* 0x00000006069f7981 */ /* 0x0000a8000c1e1100 */
[----:B------:R-:W2:Y:S01]  /*f160*/  LDL R13, [R1+0x5bc] ;  /* 0x0005bc00010d7983 */ /* 0x000ea20000100800 */
[----:B----4-:R-:W-:-:S03]  /*f170*/  IADD3.X R11, R17, UR8, RZ, P3, !PT ;  /* 0x00000008110b7c10 */ /* 0x010fc60009ffe4ff */
[----:B------:R-:W4:Y:S04]  /*f180*/  LDL R17, [R1+0x5a4] ;  /* 0x0005a40001117983 */ /* 0x000f280000100800 */
[----:B------:R1:W4:Y:S01]  /*f190*/  LDG.E.U8 R158, desc[UR6][R10.64] ;  /* 0x000000060a9e7981 */ /* 0x000322000c1e1100 */
[----:B---3--:R-:W-:-:S03]  /*f1a0*/  IADD3.X R9, R5, UR8, RZ, P2, !PT ;  /* 0x0000000805097c10 */ /* 0x008fc600097fe4ff */
[----:B------:R-:W3:Y:S04]  /*f1b0*/  LDL R5, [R1+0x59c] ;  /* 0x00059c0001057983 */ /* 0x000ee80000100800 */
[----:B------:R2:W4:Y:S01]  /*f1c0*/  LDG.E.U8 R157, desc[UR6][R8.64] ;  /* 0x00000006089d7981 */ /* 0x000522000c1e1100 */
[----:B0-----:R-:W-:-:S03]  /*f1d0*/  IADD3 R6, P3, R16, UR5, RZ ;  /* 0x0000000510067c10 */ /* 0x001fc6000ff7e0ff */
[----:B------:R-:W4:Y:S01]  /*f1e0*/  LDL R16, [R1+0x5ac] ;  /* 0x0005ac0001107983 */ /* 0x000f220000100800 */
[----:B-1----:R-:W-:-:S03]  /*f1f0*/  IADD3 R10, P2, R15, UR5, RZ ;  /* 0x000000050f0a7c10 */ /* 0x002fc6000ff5e0ff */
[----:B------:R-:W4:Y:S01]  /*f200*/  LDL R15, [R1+0x5b4] ;  /* 0x0005b400010f7983 */ /* 0x000f220000100800 */
[----:B------:R-:W-:-:S03]  /*f210*/  IADD3.X R7, R2, UR8, RZ, P3, !PT ;  /* 0x0000000802077c10 */ /* 0x000fc60009ffe4ff */
[----:B------:R-:W4:Y:S04]  /*f220*/  LDL R2, [R1+0x5a0] ;  /* 0x0005a00001027983 */ /* 0x000f280000100800 */
[----:B------:R0:W4:Y:S01]  /*f230*/  LDG.E.U8 R156, desc[UR6][R6.64] ;  /* 0x00000006069c7981 */ /* 0x000122000c1e1100 */
[----:B------:R-:W-:-:S03]  /*f240*/  IADD3.X R11, R0, UR8, RZ, P2, !PT ;  /* 0x00000008000b7c10 */ /* 0x000fc600097fe4ff */
[----:B------:R-:W4:Y:S04]  /*f250*/  LDL R0, [R1+0x5a8] ;  /* 0x0005a80001007983 */ /* 0x000f280000100800 */
[----:B------:R-:W4:Y:S04]  /*f260*/  LDG.E.U8 R155, desc[UR6][R10.64] ;  /* 0x000000060a9b7981 */ /* 0x000f28000c1e1100 */
[----:B------:R-:W4:Y:S04]  /*f270*/  LDL R11, [R1+0x5c4] ;  /* 0x0005c400010b7983 */ /* 0x000f280000100800 */
[----:B------:R-:W4:Y:S01]  /*f280*/  LDL R10, [R1+0x5c0] ;  /* 0x0005c000010a7983 */ /* 0x000f220000100800 */
[----:B--2---:R-:W-:-:S03]  /*f290*/  IADD3 R8, P2, R14, UR5, RZ ;  /* 0x000000050e087c10 */ /* 0x004fc6000ff5e0ff */
[----:B------:R-:W2:Y:S01]  /*f2a0*/  LDL R14, [R1+0x5b0] ;  /* 0x0005b000010e7983 */ /* 0x000ea20000100800 */
[----:B0-----:R-:W-:-:S03]  /*f2b0*/  IADD3 R6, P3, R12, UR5, RZ ;  /* 0x000000050c067c10 */ /* 0x001fc6000ff7e0ff */
[----:B------:R-:W2:Y:S01]  /*f2c0*/  LDL R12, [R1+0x5b8] ;  /* 0x0005b800010c7983 */ /* 0x000ea20000100800 */
[----:B------:R-:W-:Y:S02]  /*f2d0*/  IADD3.X R7, R23, UR8, RZ, P3, !PT ;  /* 0x0000000817077c10 */ /* 0x000fe40009ffe4ff */
[----:B------:R-:W-:Y:S02]  /*f2e0*/  IADD3.X R9, R38, UR8, RZ, P2, !PT ;  /* 0x0000000826097c10 */ /* 0x000fe400097fe4ff */
[----:B------:R-:W2:Y:S04]  /*f2f0*/  LDL R38, [R1+0x5dc] ;  /* 0x0005dc0001267983 */ /* 0x000ea80000100800 */
[----:B------:R0:W2:Y:S04]  /*f300*/  LDG.E.U8 R153, desc[UR6][R6.64] ;  /* 0x0000000606997981 */ /* 0x0000a8000c1e1100 */
[----:B------:R-:W2:Y:S01]  /*f310*/  LDG.E.U8 R154, desc[UR6][R8.64] ;  /* 0x00000006089a7981 */ /* 0x000ea2000c1e1100 */
[----:B0-----:R-:W-:-:S04]  /*f320*/  IADD3 R6, P2, R22, UR5, RZ ;  /* 0x0000000516067c10 */ /* 0x001fc8000ff5e0ff */
[----:B------:R-:W-:Y:S01]  /*f330*/  IADD3.X R7, R21, UR8, RZ, P2, !PT ;  /* 0x0000000815077c10 */ /* 0x000fe200097fe4ff */
[----:B------:R-:W2:Y:S04]  /*f340*/  LDL R8, [R1+0x5cc] ;  /* 0x0005cc0001087983 */ /* 0x000ea80000100800 */
[----:B------:R0:W2:Y:S04]  /*f350*/  LDG.E.U8 R152, desc[UR6][R6.64] ;  /* 0x0000000606987981 */ /* 0x0000a8000c1e1100 */
[----:B------:R-:W2:Y:S01]  /*f360*/  LDL R9, [R1+0x600] ;  /* 0x0006000001097983 */ /* 0x000ea20000100800 */
[----:B0-----:R-:W-:-:S04]  /*f370*/  IADD3 R6, P2, R20, UR5, RZ ;  /* 0x0000000514067c10 */ /* 0x001fc8000ff5e0ff */
[----:B------:R-:W-:-:S05]  /*f380*/  IADD3.X R7, R19, UR8, RZ, P2, !PT ;  /* 0x0000000813077c10 */ /* 0x000fca00097fe4ff */
[----:B------:R3:W2:Y:S02]  /*f390*/  LDG.E.U8 R23, desc[UR6][R6.64] ;  /* 0x0000000606177981 */ /* 0x0006a4000c1e1100 */
[----:B---3--:R-:W-:Y:S02]  /*f3a0*/  IADD3 R6, P2, R5, UR5, RZ ;  /* 0x0000000505067c10 */ /* 0x008fe4000ff5e0ff */
[----:B------:R-:W3:Y:S02]  /*f3b0*/  LDL R5, [R1+0x5c8] ;  /* 0x0005c80001057983 */ /* 0x000ee40000100800 */
[----:B------:R-:W-:-:S05]  /*f3c0*/  IADD3.X R7, R18, UR8, RZ, P2, !PT ;  /* 0x0000000812077c10 */ /* 0x000fca00097fe4ff */
[----:B------:R4:W3:Y:S02]  /*f3d0*/  LDG.E.U8 R22, desc[UR6][R6.64] ;  /* 0x0000000606167981 */ /* 0x0008e4000c1e1100 */
[----:B----4-:R-:W-:-:S04]  /*f3e0*/  IADD3 R6, P2, R17, UR5, RZ ;  /* 0x0000000511067c10 */ /* 0x010fc8000ff5e0ff */
[----:B------:R-:W-:Y:S02]  /*f3f0*/  IADD3.X R7, R2, UR8, RZ, P2, !PT ;  /* 0x0000000802077c10 */ /* 0x000fe400097fe4ff */
[----:B------:R-:W4:Y:S04]  /*f400*/  LDL R2, [R1+0x5d4] ;  /* 0x0005d40001027983 */ /* 0x000f280000100800 */
[----:B------:R0:W4:Y:S02]  /*f410*/  LDG.E.U8 R21, desc[UR6][R6.64] ;  /* 0x0000000606157981 */ /* 0x000124000c1e1100 */
[----:B0-----:R-:W-:-:S04]  /*f420*/  IADD3 R6, P2, R16, UR5, RZ ;  /* 0x0000000510067c10 */ /* 0x001fc8000ff5e0ff */
[----:B------:R-:W-:Y:S02]  /*f430*/  IADD3.X R7, R0, UR8, RZ, P2, !PT ;  /* 0x0000000800077c10 */ /* 0x000fe400097fe4ff */
[----:B------:R-:W4:Y:S04]  /*f440*/  LDL R0, [R1+0x5d0] ;  /* 0x0005d00001007983 */ /* 0x000f280000100800 */
[----:B------:R0:W4:Y:S02]  /*f450*/  LDG.E.U8 R20, desc[UR6][R6.64] ;  /* 0x0000000606147981 */ /* 0x000124000c1e1100 */
[----:B0-----:R-:W-:-:S04]  /*f460*/  IADD3 R6, P2, R15, UR5, RZ ;  /* 0x000000050f067c10 */ /* 0x001fc8000ff5e0ff */
[----:B--2---:R-:W-:Y:S02]  /*f470*/  IADD3.X R7, R14, UR8, RZ, P2, !PT ;  /* 0x000000080e077c10 */ /* 0x004fe400097fe4ff */
[----:B------:R-:W2:Y:S04]  /*f480*/  LDL R14, [R1+0x5d8] ;  /* 0x0005d800010e7983 */ /* 0x000ea80000100800 */
[----:B------:R0:W2:Y:S02]  /*f490*/  LDG.E.U8 R19, desc[UR6][R6.64] ;  /* 0x0000000606137981 */ /* 0x0000a4000c1e1100 */
[----:B0-----:R-:W-:Y:S02]  /*f4a0*/  IADD3 R6, P2, R13, UR5, RZ ;  /* 0x000000050d067c10 */ /* 0x001fe4000ff5e0ff */
[----:B------:R-:W2:Y:S02]  /*f4b0*/  LDL R13, [R1+0x5e0] ;  /* 0x0005e000010d7983 */ /* 0x000ea40000100800 */
[----:B------:R-:W-:-:S02]  /*f4c0*/  IADD3.X R7, R12, UR8, RZ, P2, !PT ;  /* 0x000000080c077c10 */ /* 0x000fc400097fe4ff */
        /* <DEDUP_REMOVED lines=9> */
[----:B---3--:R-:W-:-:S02]  /*f560*/  IADD3.X R7, R5, UR8, RZ, P2, !PT ;  /* 0x0000000805077c10 */ /* 0x008fc400097fe4ff */
[----:B------:R-:W3:Y:S04]  /*f570*/  LDL R5, [R1+0x610] ;  /* 0x0006100001057983 */ /* 0x000ee80000100800 */
[----:B------:R4:W3:Y:S02]  /*f580*/  LDG.E.U8 R16, desc[UR6][R6.64] ;  /* 0x0000000606107981 */ /* 0x0008e4000c1e1100 */
[----:B----4-:R-:W-:Y:S02]  /*f590*/  IADD3 R6, P2, R2, UR5, RZ ;  /* 0x0000000502067c10 */ /* 0x010fe4000ff5e0ff */
[----:B------:R-:W4:Y:S02]  /*f5a0*/  LDL R2, [R1+0x618] ;  /* 0x0006180001027983 */ /* 0x000f240000100800 */
[----:B------:R-:W-:-:S02]  /*f5b0*/  IADD3.X R7, R0, UR8, RZ, P2, !PT ;  /* 0x0000000800077c10 */ /* 0x000fc400097fe4ff */
[----:B------:R-:W4:Y:S04]  /*f5c0*/  LDL R0, [R1+0x620] ;  /* 0x0006200001007983 */ /* 0x000f280000100800 */
[----:B------:R0:W4:Y:S02]  /*f5d0*/  LDG.E.U8 R15, desc[UR6][R6.64] ;  /* 0x00000006060f7981 */ /* 0x000124000c1e1100 */
[----:B0-----:R-:W-:Y:S02]  /*f5e0*/  IADD3 R6, P2, R38, UR5, RZ ;  /* 0x0000000526067c10 */ /* 0x001fe4000ff5e0ff */
[----:B------:R-:W4:Y:S02]  /*f5f0*/  LDL R38, [R1+0x628] ;  /* 0x0006280001267983 */ /* 0x000f240000100800 */
[----:B--2---:R-:W-:-:S05]  /*f600*/  IADD3.X R7, R14, UR8, RZ, P2, !PT ;  /* 0x000000080e077c10 */ /* 0x004fca00097fe4ff */
[----:B------:R0:W2:Y:S02]  /*f610*/  LDG.E.U8 R14, desc[UR6][R6.64] ;  /* 0x00000006060e7981 */ /* 0x0000a4000c1e1100 */
[----:B0-----:R-:W-:-:S04]  /*f620*/  IADD3 R6, P2, R48, UR5, RZ ;  /* 0x0000000530067c10 */ /* 0x001fc8000ff5e0ff */
[----:B------:R-:W-:-:S05]  /*f630*/  IADD3.X R7, R13, UR8, RZ, P2, !PT ;  /* 0x000000080d077c10 */ /* 0x000fca00097fe4ff */
        /* <DEDUP_REMOVED lines=17> */
[----:B---3--:R-:W-:-:S05]  /*f750*/  IADD3.X R7, R5, UR8, RZ, P2, !PT ;  /* 0x0000000805077c10 */ /* 0x008fca00097fe4ff */
[----:B------:R0:W3:Y:S02]  /*f760*/  LDG.E.U8 R5, desc[UR6][R6.64] ;  /* 0x0000000606057981 */ /* 0x0000e4000c1e1100 */
[----:B0-----:R-:W-:-:S04]  /*f770*/  IADD3 R6, P2, R41, UR5, RZ ;  /* 0x0000000529067c10 */ /* 0x001fc8000ff5e0ff */
[----:B----4-:R-:W-:-:S05]  /*f780*/  IADD3.X R7, R2, UR8, RZ, P2, !PT ;  /* 0x0000000802077c10 */ /* 0x010fca00097fe4ff */
[----:B------:R0:W4:Y:S02]  /*f790*/  LDG.E.U8 R2, desc[UR6][R6.64] ;  /* 0x0000000606027981 */ /* 0x000124000c1e1100 */
[----:B0-----:R-:W-:-:S04]  /*f7a0*/  IADD3 R6, P2, R40, UR5, RZ ;  /* 0x0000000528067c10 */ /* 0x001fc8000ff5e0ff */
[----:B------:R-:W-:-:S05]  /*f7b0*/  IADD3.X R7, R0, UR8, RZ, P2, !PT ;  /* 0x0000000800077c10 */ /* 0x000fca00097fe4ff */
[----:B------:R0:W4:Y:S02]  /*f7c0*/  LDG.E.U8 R0, desc[UR6][R6.64] ;  /* 0x0000000606007981 */ /* 0x000124000c1e1100 */
[----:B0-----:R-:W-:-:S04]  /*f7d0*/  IADD3 R6, P2, R39, UR5, RZ ;  /* 0x0000000527067c10 */ /* 0x001fc8000ff5e0ff */
[----:B------:R-:W-:-:S05]  /*f7e0*/  IADD3.X R7, R38, UR8, RZ, P2, !PT ;  /* 0x0000000826077c10 */ /* 0x000fca00097fe4ff */
[----:B------:R0:W4:Y:S01]  /*f7f0*/  LDG.E.U8 R6, desc[UR6][R6.64] ;  /* 0x0000000606067981 */ /* 0x000122000c1e1100 */
[----:B------:R-:W1:Y:S01]  /*f800*/  S2R R144, SR_TID.X ;  /* 0x0000000000907919 */ /* 0x000e620000002100 */
[----:B------:R-:W-:Y:S06]  /*f810*/  BAR.SYNC.DEFER_BLOCKING 0x0 ;  /* 0x0000000000007b1d */ /* 0x000fec0000010000 */
[----:B------:R0:W-:Y:S04]  /*f820*/  STS.U8 [R4+UR61+0x14000], R34 ;  /* 0x0140002204007988 */ /* 0x0001e8000800003d */
[----:B------:R-:W-:Y:S01]  /*f830*/  STS.U8 [R4+UR61+0x10000], R37 ;  /* 0x0100002504007988 */ /* 0x000fe2000800003d */
[----:B0-----:R-:W-:-:S03]  /*f840*/  LOP3.LUT R34, R4, 0x10, RZ, 0x3c, !PT ;  /* 0x0000001004227812 */ /* 0x001fc600078e3cff */
[----:B------:R-:W-:Y:S01]  /*f850*/  STS.U8 [R4+UR61+0x10400], R250 ;  /* 0x010400fa04007988 */ /* 0x000fe2000800003d */
[----:B-1----:R-:W-:-:S03]  /*f860*/  LOP3.LUT R145, R144, 0x7f, RZ, 0xc0, !PT ;  /* 0x0000007f90917812 */ /* 0x002fc600078ec0ff */
[----:B------:R-:W-:Y:S01]  /*f870*/  STS.U8 [R4+UR61+0x14400], R249 ;  /* 0x014400f904007988 */ /* 0x000fe2000800003d */
[----:B------:R-:W-:-:S03]  /*f880*/  LOP3.LUT R7, R144, 0x80, RZ, 0xc0, !PT ;  /* 0x0000008090077812 */ /* 0x000fc600078ec0ff */
        /* <DEDUP_REMOVED lines=14> */
[----:B------:R-:W-:Y:S01]  /*f970*/  STS.U8 [R34+UR61+0x10480], R248 ;  /* 0x010480f822007988 */ /* 0x000fe2000800003d */
[----:B------:R-:W-:-:S03]  /*f980*/  IMAD R7, R7, 0x40, R145 ;  /* 0x0000004007077824 */ /* 0x000fc600078e0291 */
[----:B------:R-:W-:Y:S04]  /*f990*/  STS.U8 [R34+UR61+0x14480], R247 ;  /* 0x014480f722007988 */ /* 0x000fe8000800003d */
[----:B------:R-:W-:Y:S04]  /*f9a0*/  STS.U8 [R34+UR61+0x10880], R230 ;  /* 0x010880e622007988 */ /* 0x000fe8000800003d */
[----:B------:R-:W-:Y:S04]  /*f9b0*/  STS.U8 [R34+UR61+0x14880], R229 ;  /* 0x014880e522007988 */ /* 0x000fe8000800003d */
[----:B------:R-:W-:Y:S04]  /*f9c0*/  STS.U8 [R34+UR61+0x10c80], R214 ;  /* 0x010c80d622007988 */ /* 0x000fe8000800003d */
        /* <DEDUP_REMOVED lines=10> */
[----:B------:R0:W-:Y:S04]  /*fa70*/  STL [R1+0xc68], R4 ;  /* 0x000c680401007387 */ /* 0x0001e80000100800 */
[----:B------:R-:W-:Y:S04]  /*fa80*/  STS.U8 [R7+UR61+0x10100], R33 ;  /* 0x0101002107007988 */ /* 0x000fe8000800003d */
[----:B------:R-:W-:Y:S01]  /*fa90*/  STS.U8 [R7+UR61+0x14100], R32 ;  /* 0x0141002007007988 */ /* 0x000fe2000800003d */
[----:B0-----:R-:W-:-:S03]  /*faa0*/  LOP3.LUT R4, R144, 0x80, RZ, 0xc0, !PT ;  /* 0x0000008090047812 */ /* 0x001fc600078ec0ff */
[----:B------:R-:W-:Y:S04]  /*fab0*/  STS.U8 [R7+UR61+0x10500], R244 ;  /* 0x010500f407007988 */ /* 0x000fe8000800003d */
[----:B------:R-:W-:Y:S01]  /*fac0*/  STS.U8 [R7+UR61+0x14500], R243 ;  /* 0x014500f307007988 */ /* 0x000fe2000800003d */
[----:B------:R-:W-:-:S03]  /*fad0*/  IMAD R4, R4, 0x40, R145 ;  /* 0x0000004004047824 */ /* 0x000fc600078e0291 */
        /* <DEDUP_REMOVED lines=12> */
[----:B--2---:R0:W-:Y:S04]  /*fba0*/  STS.U8 [R7+UR61+0x15d00], R14 ;  /* 0x015d000e07007988 */ /* 0x0041e8000800003d */
        /* <DEDUP_REMOVED lines=13> */
[----:B0-----:R-:W-:-:S03]  /*fc80*/  LOP3.LUT R7, R144, 0x80, RZ, 0xc0, !PT ;  /* 0x0000008090077812 */ /* 0x001fc600078ec0ff */
[----:B------:R-:W-:Y:S04]  /*fc90*/  STS.U8 [R4+UR61+0x15980], R156 ;  /* 0x0159809c04007988 */ /* 0x000fe8000800003d */
[----:B------:R-:W-:Y:S04]  /*fca0*/  STS.U8 [R4+UR61+0x11d80], R13 ;  /* 0x011d800d04007988 */ /* 0x000fe8000800003d */
[----:B------:R0:W-:Y:S01]  /*fcb0*/  STS.U8 [R4+UR61+0x15d80], R12 ;  /* 0x015d800c04007988 */ /* 0x0001e2000800003d */
[----:B------:R-:W-:-:S03]  /*fcc0*/  IMAD R7, R7, 0x40, R145 ;  /* 0x0000004007077824 */ /* 0x000fc600078e0291 */
[----:B------:R-:W2:Y:S04]  /*fcd0*/  LDL R18, [R1+0x640] ;  /* 0x0006400001127983 */ /* 0x000ea80000100800 */
[----:B------:R-:W2:Y:S01]  /*fce0*/  LDL R19, [R1+0x64c] ;  /* 0x00064c0001137983 */ /* 0x000ea20000100800 */
[----:B0-----:R-:W-:-:S03]  /*fcf0*/  LOP3.LUT R4, R144, 0x80, RZ, 0xc0, !PT ;  /* 0x0000008090047812 */ /* 0x001fc600078ec0ff */
[----:B------:R-:W2:Y:S02]  /*fd00*/  LDL R14, [R1+0x654] ;  /* 0x00065400010e7983 */ /* 0x000ea40000100800 */
[----:B------:R-:W-:Y:S02]  /*fd10*/  IMAD R4, R4, 0x40, R145 ;  /* 0x0000004004047824 */ /* 0x000fe400078e0291 */
[----:B------:R-:W2:Y:S01]  /*fd20*/  LDL R13, [R1+0x648] ;  /* 0x00064800010d7983 */ /* 0x000ea20000100800 */
[----:B------:R-:W0:Y:S01]  /*fd30*/  S2R R145, SR_TID.X ;  /* 0x0000000000917919 */ /* 0x000e220000002100 */
[----:B------:R-:W-:Y:S02]  /*fd40*/  LOP3.LUT R7, R7, 0x40, RZ, 0x3c, !PT ;  /* 0x0000004007077812 */ /* 0x000fe400078e3cff */
[----:B------:R-:W2:Y:S04]  /*fd50*/  LDL R17, [R1+0x664] ;  /* 0x0006640001117983 */ /* 0x000ea80000100800 */
        /* <DEDUP_REMOVED lines=14> */
[----:B------:R-:W-:Y:S01]  /*fe40*/  STS.U8 [R7+UR61+0x15a00], R154 ;  /* 0x015a009a07007988 */ /* 0x000fe2000800003d */
[----:B------:R-:W-:-:S03]  /*fe50*/  LOP3.LUT R144, R144, 0x7f, RZ, 0xc0, !PT ;  /* 0x0000007f90907812 */ /* 0x000fc600078ec0ff */
[----:B------:R-:W-:Y:S01]  /*fe60*/  STS.U8 [R7+UR61+0x11e00], R11 ;  /* 0x011e000b07007988 */ /* 0x000fe2000800003d */
[----:B0-----:R-:W-:-:S03]  /*fe70*/  LOP3.LUT R12, R145, 0x80, RZ, 0xc0, !PT ;  /* 0x00000080910c7812 */ /* 0x001fc600078ec0ff */
        /* <DEDUP_REMOVED lines=36> */
[----:B---3--:R0:W-:Y:S04]  /*100c0*/  STS.U8 [R12+UR61+0x11f00], R5 ;  /* 0x011f00050c007988 */ /* 0x0081e8000800003d */
[----:B----4-:R-:W-:Y:S04]  /*100d0*/  STS.U8 [R12+UR61+0x15f00], R2 ;  /* 0x015f00020c007988 */ /* 0x010fe8000800003d */
[----:B------:R-:W-:Y:S04]  /*100e0*/  STS.U8 [R4+UR61+0x10380], R252 ;  /* 0x010380fc04007988 */ /* 0x000fe8000800003d */
[----:B------:R-:W-:Y:S04]  /*100f0*/  STS.U8 [R4+UR61+0x14380], R251 ;  /* 0x014380fb04007988 */ /* 0x000fe8000800003d */
[----:B------:R-:W-:Y:S04]  /*10100*/  STS.U8 [R4+UR61+0x10780], R234 ;  /* 0x010780ea04007988 */ /* 0x000fe8000800003d */
[----:B------:R-:W-:Y:S04]  /*10110*/  STS.U8 [R4+UR61+0x14780], R233 ;  /* 0x014780e904007988 */ /* 0x000fe8000800003d */
[----:B------:R-:W-:Y:S04]  /*10120*/  STS.U8 [R4+UR61+0x10b80], R218 ;  /* 0x010b80da04007988 */ /* 0x000fe8000800003d */
[----:B------:R-:W-:Y:S04]  /*10130*/  STS.U8 [R4+UR61+0x14b80], R217 ;  /* 0x014b80d904007988 */ /* 0x000fe8000800003d */
[----:B------:R-:W-:Y:S04]  /*10140*/  STS.U8 [R4+UR61+0x10f80], R202 ;  /* 0x010f80ca04007988 */ /* 0x000fe8000800003d */
[----:B0-----:R-:W3:Y:S04]  /*10150*/  LDL R5, [R1+0x634] ;  /* 0x0006340001057983 */ /* 0x001ee80000100800 */
        /* <DEDUP_REMOVED lines=8> */
[----:B------:R1:W-:Y:S04]  /*101e0*/  STS.U8 [R4+UR61+0x15f80], R6 ;  /* 0x015f800604007988 */ /* 0x0003e8000800003d */
[----:B------:R-:W4:Y:S04]  /*101f0*/  LDL R11, [R1+0x630] ;  /* 0x00063000010b7983 */ /* 0x000f280000100800 */
[----:B0-----:R-:W2:Y:S04]  /*10200*/  LDL R20, [R1+0x638] ;  /* 0x0006380001147983 */ /* 0x001ea80000100800 */
[----:B-1----:R-:W4:Y:S04]  /*10210*/  LDL R4, [R1+0x63c] ;  /* 0x00063c0001047983 */ /* 0x002f280000100800 */
[----:B------:R-:W2:Y:S04]  /*10220*/  LDL R10, [R1+0x644] ;  /* 0x00064400010a7983 */ /* 0x000ea80000100800 */
[----:B------:R-:W2:Y:S04]  /*10230*/  LDL R12, [R1+0x65c] ;  /* 0x00065c00010c7983 */ /* 0x000ea80000100800 */
[----:B------:R-:W2:Y:S04]  /*10240*/  LDL R2, [R1+0x650] ;  /* 0x0006500001027983 */ /* 0x000ea80000100800 */
[----:B------:R-:W2:Y:S04]  /*10250*/  LDL R0, [R1+0x658] ;  /* 0x0006580001007983 */ /* 0x000ea80000100800 */
[----:B------:R-:W2:Y:S04]  /*10260*/  LDL R16, [R1+0x66c] ;  /* 0x00066c0001107983 */ /* 0x000ea80000100800 */
[----:B------:R-:W2:Y:S01]  /*10270*/  LDL R15, [R1+0x660] ;  /* 0x00066000010f7983 */ /* 0x000ea20000100800 */
[----:B------:R0:W-:Y:S06]  /*10280*/  MEMBAR.ALL.CTA ;  /* 0x0000000000007992 */ /* 0x0001ec0000008000 */
[----:B0-----:R-:W0:Y:S01]  /*10290*/  FENCE.VIEW.ASYNC.S ;  /* 0x00000000000073c6 */ /* 0x001e220000000000 */
[----:B------:R-:W-:-:S04]  /*102a0*/  SHF.R.U32.HI R7, RZ, 0x5, R145 ;  /* 0x00000005ff077819 */ /* 0x000fc80000011691 */
[----:B------:R-:W-:Y:S01]  /*102b0*/  R2UR UR9, R7 ;  /* 0x00000000070972ca */ /* 0x000fe200000e0000 */
[----:B0-----:R-:W-:-:S12]  /*102c0*/  BAR.SYNC.DEFER_BLOCKING 0x0 ;  /* 0x0000000000007b1d */ /* 0x001fd80000010000 */
[----:B------:R-:W-:-:S04]  /*102d0*/  USHF.L.U32 UR8, UR9, 0x7, URZ ;  /* 0x0000000709087899 */ /* 0x000fc8000800063f */
[----:B------:R-:W-:-:S04]  /*102e0*/  ULOP3.LUT UR8, UR8, 0x200, URZ, 0xc0, !UPT ;  /* 0x0000020008087892 */ /* 0x000fc8000f8ec03f */
[----:B------:R-:W-:-:S04]  /*102f0*/  ULEA.HI UR8, UR61, UR8, URZ, 0x1c ;  /* 0x000000083d087291 */ /* 0x000fc8000f8fe03f */
[----:B------:R-:W-:Y:S01]  /*10300*/  ULOP3.LUT UR8, UR8, 0x3fff, URZ, 0xc0, !UPT ;  /* 0x00003fff08087892 */ /* 0x000fe2000f8ec03f */
[----:B------:R-:W-:-:S03]  /*10310*/  UMOV UR9, 0x40000040 ;  /* 0x4000004000097882 */ /* 0x000fc60000000000 */
[----:B------:R-:W-:Y:S01]  /*10320*/  UIADD3 UR12, UP0, UR8, 0x2, URZ ;  /* 0x00000002080c7890 */ /* 0x000fe2000ff1e03f */
[----:B------:R-:W-:-:S06]  /*10330*/  WARPGROUP.ARRIVE ;  /* 0x00000000000079c5 */ /* 0x000fcc0000000000 */
[----:B------:R-:W-:Y:S01]  /*10340*/  QGMMA.64x64x32.F32.E4M3.E4M3 R152, gdesc[UR8], RZ, !UPT, gsb0 ;  /* 0x00e00000089879f3 */ /* 0x000fe2000c0008ff */
[----:B------:R-:W-:Y:S02]  /*10350*/  UMOV UR8, URZ ;  /* 0x0000003f00087c82 */ /* 0x000fe40008000000 */
[----:B------:R-:W-:Y:S02]  /*10360*/  UIADD3.X UR13, UR8, 0x40000040, URZ, UP0, !UPT ;  /* 0x40000040080d7890 */ /* 0x000fe400087fe43f */
[----:B------:R-:W-:Y:S02]  /*10370*/  USHF.R.S32.HI UR8, URZ, 0x1f, UR4 ;  /* 0x0000001f3f087899 */ /* 0x000fe40008011404 */
[----:B---3--:R-:W-:Y:S02]  /*10380*/  IADD3 R6, P2, R5, UR4, RZ ;  /* 0x0000000405067c10 */ /* 0x008fe4000ff5e0ff */
[----:B------:R-:W3:Y:S01]  /*10390*/  LDL R5, [R1+0x674] ;  /* 0x0006740001057983 */ /* 0x000ee20000100800 */
[----:B----4-:R-:W-:-:S03]  /*103a0*/  IADD3 R8, P3, R4, UR4, RZ ;  /* 0x0000000404087c10 */ /* 0x010fc6000ff7e0ff */
[----:B------:R-:W4:Y:S01]  /*103b0*/  LDL R4, [R1+0x668] ;  /* 0x0006680001047983 */ /* 0x000f220000100800 */
[----:B------:R-:W-:Y:S02]  /*103c0*/  IADD3.X R7, R11, UR8, RZ, P2, !PT ;  /* 0x000000080b077c10 */ /* 0x000fe400097fe4ff */
[----:B--2---:R-:W-:Y:S02]  /*103d0*/  IADD3.X R9, R20, UR8, RZ, P3, !PT ;  /* 0x0000000814097c10 */ /* 0x004fe40009ffe4ff */
[----:B------:R-:W-:Y:S01]  /*103e0*/  IADD3 R10, P2, R10, UR4, RZ ;  /* 0x000000040a0a7c10 */ /* 0x000fe2000ff5e0ff */
[----:B------:R0:W2:Y:S03]  /*103f0*/  LDG.E.U8 R76, desc[UR6][R6.64] ;  /* 0x00000006064c7981 */ /* 0x0000a6000c1e1100 */
[----:B------:R-:W-:Y:S01]  /*10400*/  IADD3.X R11, R18, UR8, RZ, P2, !PT ;  /* 0x00000008120b7c10 */ /* 0x000fe200097fe4ff */
[----:B------:R1:W2:Y:S04]  /*10410*/  LDG.E.U8 R54, desc[UR6][R8.64] ;  /* 0x0000000608367981 */ /* 0x0002a8000c1e1100 */
[----:B------:R1:W2:Y:S01]  /*10420*/  LDG.E.U8 R75, desc[UR6][R10.64] ;  /* 0x000000060a4b7981 */ /* 0x0002a2000c1e1100 */
[----:B0-----:R-:W-:-:S03]  /*10430*/  IADD3 R6, P3, R19, UR4, RZ ;  /* 0x0000000413067c10 */ /* 0x001fc6000ff7e0ff */
[----:B------:R-:W2:Y:S01]  /*10440*/  LDL R19, [R1+0x68c] ;  /* 0x00068c0001137983 */ /* 0x000ea20000100800 */
[----:B-1----:R-:W-:-:S03]  /*10450*/  IADD3 R8, P2, R14, UR4, RZ ;  /* 0x000000040e087c10 */ /* 0x002fc6000ff5e0ff */
[----:B------:R-:W2:Y:S01]  /*10460*/  LDL R14, [R1+0x67c] ;  /* 0x00067c00010e7983 */ /* 0x000ea20000100800 */
[----:B------:R-:W-:Y:S02]  /*10470*/  IADD3.X R7, R13, UR8, RZ, P3, !PT ;  /* 0x000000080d077c10 */ /* 0x000fe40009ffe4ff */
[----:B------:R-:W-:Y:S01]  /*10480*/  IADD3 R10, P3, R12, UR4, RZ ;  /* 0x000000040c0a7c10 */ /* 0x000fe2000ff7e0ff */
[----:B------:R-:W2:Y:S01]  /*10490*/  LDL R13, [R1+0x670] ;  /* 0x00067000010d7983 */ /* 0x000ea20000100800 */
[----:B------:R-:W-:-:S03]  /*104a0*/  IADD3.X R9, R2, UR8, RZ, P2, !PT ;  /* 0x0000000802097c10 */ /* 0x000fc600097fe4ff */
[----:B------:R-:W2:Y:S04]  /*104b0*/  LDL R12, [R1+0x684] ;  /* 0x00068400010c7983 */ /* 0x000ea80000100800 */
[----:B------:R-:W2:Y:S01]  /*104c0*/  LDL R2, [R1+0x678] ;  /* 0x0006780001027983 */ /* 0x000ea20000100800 */
[----:B------:R-:W-:-:S03]  /*104d0*/  IADD3.X R11, R0, UR8, RZ, P3, !PT ;  /* 0x00000008000b7c10 */ /* 0x000fc60009ffe4ff */
[----:B------:R-:W2:Y:S04]  /*104e0*/  LDL R0, [R1+0x680] ;  /* 0x0006800001007983 */ /* 0x000ea80000100800 */
[----:B------:R0:W2:Y:S04]  /*104f0*/  LDG.E.U8 R53, desc[UR6][R6.64] ;  /* 0x0000000606357981 */ /* 0x0000a8000c1e1100 */
[----:B------:R1:W2:Y:S04]  /*10500*/  LDG.E.U8 R74, desc[UR6][R8.64] ;  /* 0x00000006084a7981 */ /* 0x0002a8000c1e1100 */
[----:B------:R-:W2:Y:S01]  /*10510*/  LDL R18, [R1+0x694] ;  /* 0x0006940001127983 */ /* 0x000ea20000100800 */
[----:B0-----:R-:W-:-:S03]  /*10520*/  IADD3 R6, P2, R17, UR4, RZ ;  /* 0x0000000411067c10 */ /* 0x001fc6000ff5e0ff */
[----:B------:R3:W2:Y:S01]  /*10530*/  LDG.E.U8 R52, desc[UR6][R10.64] ;  /* 0x000000060a347981 */ /* 0x0006a2000c1e1100 */
[----:B-1----:R-:W-:Y:S02]  /*10540*/  IADD3 R8, P3, R16, UR4, RZ ;  /* 0x0000000410087c10 */ /* 0x002fe4000ff7e0ff */
[----:B------:R-:W-:Y:S01]  /*10550*/  IADD3.X R7, R15, UR8, RZ, P2, !PT ;  /* 0x000000080f077c10 */ /* 0x000fe200097fe4ff */
[----:B------:R-:W2:Y:S04]  /*10560*/  LDL R16, [R1+0x688] ;  /* 0x0006880001107983 */ /* 0x000ea80000100800 */
[----:B------:R-:W2:Y:S01]  /*10570*/  LDL R15, [R1+0x69c] ;  /* 0x00069c00010f7983 */ /* 0x000ea20000100800 */
[----:B------:R-:W-:Y:S02]  /*10580*/  WARPGROUP.DEPBAR.LE gsb0, 0x0 ;  /* 0x00008000000079c5 */ /* 0x000fe40000010000 */
[----:B------:R-:W-:Y:S01]  /*10590*/  WARPGROUP.ARRIVE ;  /* 0x00000000000079c5 */ /* 0x000fe20000000000 */
[----:B------:R-:W-:Y:S01]  /*105a0*/  MOV R189, UR19 ;  /* 0x0000001300bd7c02 */ /* 0x000fe20008000f00 */
[----:B------:R-:W2:Y:S04]  /*105b0*/  LDL.64 R20, [R1+0x220] ;  /* 0x0002200001147983 */ /* 0x000ea80000100a00 */
[----:B------:R-:W-:Y:S01]  /*105c0*/  QGMMA.64x64x32.F32.E4M3.E4M3 R152, gdesc[UR12], R152, gsb0 ;  /* 0x00e000000c9879f3 */ /* 0x000fe20008000898 */
[----:B------:R-:W-:Y:S01]  /*105d0*/  MOV R187, UR18 ;  /* 0x0000001200bb7c02 */ /* 0x000fe20008000f00 */
[----:B------:R-:W2:Y:S04]  /*105e0*/  LDL R17, [R1+0x698] ;  /* 0x0006980001117983 */ /* 0x000ea80000100800 */
[----:B------:R2:W2:Y:S01]  /*105f0*/  LDG.E.U8 R73, desc[UR6][R6.64] ;  /* 0x0000000606497981 */ /* 0x0004a2000c1e1100 */
[----:B---3--:R-:W-:-:S03]  /*10600*/  IADD3 R10, P2, R5, UR4, RZ ;  /* 0x00000004050a7c10 */ /* 0x008fc6000ff5e0ff */
[----:B------:R-:W3:Y:S01]  /*10610*/  LDL R5, [R1+0x690] ;  /* 0x0006900001057983 */ /* 0x000ee20000100800 */
[----:B----4-:R-:W-:-:S03]  /*10620*/  IADD3.X R9, R4, UR8, RZ, P3, !PT ;  /* 0x0000000804097c10 */ /* 0x010fc60009ffe4ff */
[----:B------:R-:W4:Y:S04]  /*10630*/  LDL R4, [R1+0x6a4] ;  /* 0x0006a40001047983 */ /* 0x000f280000100800 */
[----:B------:R-:W-:Y:S04]  /*10640*/  STL [R1+0xc6c], R189 ;  /* 0x000c6cbd01007387 */ /* 0x000fe80000100800 */
[----:B------:R-:W-:Y:S04]  /*10650*/  STL [R1+0xc70], R187 ;  /* 0x000c70bb01007387 */ /* 0x000fe80000100800 */
[----:B------:R0:W4:Y:S01]  /*10660*/  LDG.E.U8 R51, desc[UR6][R8.64] ;  /* 0x0000000608337981 */ /* 0x000122000c1e1100 */
[----:B------:R-:W-:-:S02]  /*10670*/  UIADD3.64 UR50, UR14, 0x2, URZ ;  /* 0x000000020e327897 */ /* 0x000fc4000fffe03f */
[----:B------:R-:W-:Y:S01]  /*10680*/  UIADD3.64 UR48, UR12, 0x2, URZ ;  /* 0x000000020c307897 */ /* 0x000fe2000fffe03f */
[----:B------:R-:W-:Y:S02]  /*10690*/  WARPGROUP.DEPBAR.LE gsb0, 0x0 ;  /* 0x00008000000079c5 */ /* 0x000fe40000010000 */
[----:B--2---:R-:W-:Y:S01]  /*106a0*/  IADD3 R6, P3, R14, UR4, RZ ;  /* 0x000000040e067c10 */ /* 0x004fe2000ff7e0ff */
[----:B------:R-:W-:Y:S01]  /*106b0*/  UIADD3.64 UR54, UR14, 0x4, URZ ;  /* 0x000000040e367897 */ /* 0x000fe2000fffe03f */
[----:B------:R-:W2:Y:S01]  /*106c0*/  LDL R14, [R1+0x6ac] ;  /* 0x0006ac00010e7983 */ /* 0x000ea20000100800 */
[----:B------:R-:W-:-:S03]  /*106d0*/  IADD3.X R11, R13, UR8, RZ, P2, !PT ;  /* 0x000000080d0b7c10 */ /* 0x000fc600097fe4ff */
[----:B------:R-:W2:Y:S01]  /*106e0*/  LDL R13, [R1+0x6a0] ;  /* 0x0006a000010d7983 */ /* 0x000ea20000100800 */
[----:B0-----:R-:W-:-:S03]  /*106f0*/  IADD3 R8, P2, R12, UR4, RZ ;  /* 0x000000040c087c10 */ /* 0x001fc6000ff5e0ff */
[----:B------:R-:W2:Y:S01]  /*10700*/  LDL R12, [R1+0x6b4] ;  /* 0x0006b400010c7983 */ /* 0x000ea20000100800 */
[----:B------:R-:W-:-:S03]  /*10710*/  IADD3.X R7, R2, UR8, RZ, P3, !PT ;  /* 0x0000000802077c10 */ /* 0x000fc60009ffe4ff */
[----:B------:R-:W2:Y:S01]  /*10720*/  LDL R2, [R1+0x6a8] ;  /* 0x0006a80001027983 */ /* 0x000ea20000100800 */
[----:B------:R-:W-:-:S03]  /*10730*/  IADD3.X R9, R0, UR8, RZ, P2, !PT ;  /* 0x0000000800097c10 */ /* 0x000fc600097fe4ff */
[----:B------:R-:W2:Y:S01]  /*10740*/  LDL R0, [R1+0x6b0] ;  /* 0x0006b00001007983 */ /* 0x000ea20000100800 */
[----:B------:R-:W-:Y:S01]  /*10750*/  WARPGROUP.ARRIVE ;  /* 0x00000000000079c5 */ /* 0x000fe20000000000 */
[----:B------:R-:W-:Y:S02]  /*10760*/  UIADD3.64 UR52, UR12, 0x4, URZ ;  /* 0x000000040c347897 */ /* 0x000fe4000fffe03f */
[----:B------:R0:W2:Y:S03]  /*10770*/  LDG.E.U8 R72, desc[UR6][R10.64] ;  /* 0x000000060a487981 */ /* 0x0000a6000c1e1100 */
[----:B------:R-:W-:Y:S01]  /*10780*/  QGMMA.64x64x32.F32.E4M3.E4M3 R152, gdesc[UR48], R152, gsb0 ;  /* 0x00e00000309879f3 */ /* 0x000fe20008000898 */
[----:B------:R-:W2:Y:S04]  /*10790*/  LDL R23, [R1+0x6bc] ;  /* 0x0006bc0001177983 */ /* 0x000ea80000100800 */
[----:B------:R1:W2:Y:S01]  /*107a0*/  LDG.E.U8 R50, desc[UR6][R6.64] ;  /* 0x0000000606327981 */ /* 0x0002a2000c1e1100 */
[----:B0-----:R-:W-:-:S03]  /*107b0*/  IADD3 R10, P3, R19, UR4, RZ ;  /* 0x00000004130a7c10 */ /* 0x001fc6000ff7e0ff */
[----:B------:R-:W2:Y:S01]  /*107c0*/  LDL R22, [R1+0x6c4] ;  /* 0x0006c40001167983 */ /* 0x000ea20000100800 */
[----:B------:R-:W-:-:S03]  /*107d0*/  IADD3.X R11, R16, UR8, RZ, P3, !PT ;  /* 0x00000008100b7c10 */ /* 0x000fc60009ffe4ff */
[----:B------:R0:W2:Y:S01]  /*107e0*/  LDG.E.U8 R71, desc[UR6][R8.64] ;  /* 0x0000000608477981 */ /* 0x0000a2000c1e1100 */
[----:B-1----:R-:W-:-:S03]  /*107f0*/  IADD3 R6, P2, R18, UR4, RZ ;  /* 0x0000000412067c10 */ /* 0x002fc6000ff5e0ff */
[----:B------:R-:W2:Y:S04]  /*10800*/  LDL R16, [R1+0x6b8] ;  /* 0x0006b80001107983 */ /* 0x000ea80000100800 */
[----:B------:R4:W2:Y:S01]  /*10810*/  LDG.E.U8 R49, desc[UR6][R10.64] ;  /* 0x000000060a317981 */ /* 0x0008a2000c1e1100 */
[----:B0-----:R-:W-:-:S03]  /*10820*/  IADD3 R8, P3, R15, UR4, RZ ;  /* 0x000000040f087c10 */ /* 0x001fc6000ff7e0ff */
[----:B------:R-:W2:Y:S01]  /*10830*/  LDL R15, [R1+0x6cc] ;  /* 0x0006cc00010f7983 */ /* 0x000ea20000100800 */
[----:B------:R-:W-:Y:S02]  /*10840*/  UIADD3.64 UR58, UR14, 0x1fe, URZ ;  /* 0x000001fe0e3a7897 */ /* 0x000fe4000fffe03f */
[----:B------:R-:W-:Y:S01]  /*10850*/  UIADD3.64 UR56, UR12, 0x3fe, URZ ;  /* 0x000003fe0c387897 */ /* 0x000fe2000fffe03f */
[----:B------:R-:W2:Y:S01]  /*10860*/  LDL R19, [R1+0x6d0] ;  /* 0x0006d00001137983 */ /* 0x000ea20000100800 */
[----:B------:R-:W-:Y:S02]  /*10870*/  WARPGROUP.DEPBAR.LE gsb0, 0x0 ;  /* 0x00008000000079c5 */ /* 0x000fe40000010000 */
[----:B------:R-:W-:Y:S01]  /*10880*/  WARPGROUP.ARRIVE ;  /* 0x00000000000079c5 */ /* 0x000fe20000000000 */
[----:B------:R-:W-:Y:S01]  /*10890*/  UIADD3.64 UR16, UR12, 0x400, URZ ;  /* 0x000004000c107897 */ /* 0x000fe2000fffe03f */
[----:B------:R-:W2:Y:S04]  /*108a0*/  LDL R18, [R1+0x6e4] ;  /* 0x0006e40001127983 */ /* 0x000ea80000100800 */
[----:B------:R-:W-:Y:S01]  /*108b0*/  QGMMA.64x64x32.F32.E4M3.E4M3 R152, gdesc[UR52], R152, gsb0 ;  /* 0x00e00000349879f3 */ /* 0x000fe20008000898 */
[----:B---3--:R-:W-:-:S02]  /*108c0*/  IADD3.X R7, R5, UR8, RZ, P2, !PT ;  /* 0x0000000805077c10 */ /* 0x008fc400097fe4ff */
[----:B------:R-:W3:Y:S01]  /*108d0*/  LDL R5, [R1+0x6c0] ;  /* 0x0006c00001057983 */ /* 0x000ee20000100800 */
[----:B------:R-:W-:Y:S02]  /*108e0*/  WARPGROUP.DEPBAR.LE gsb0, 0x0 ;  /* 0x00008000000079c5 */ /* 0x000fe40000010000 */
[----:B------:R-:W-:Y:S01]  /*108f0*/  WARPGROUP.ARRIVE ;  /* 0x00000000000079c5 */ /* 0x000fe20000000000 */
[----:B------:R-:W-:Y:S01]  /*10900*/  IADD3.X R9, R17, UR8, RZ, P3, !PT ;  /* 0x0000000811097c10 */ /* 0x000fe20009ffe4ff */
[----:B------:R2:W3:Y:S04]  /*10910*/  LDG.E.U8 R70, desc[UR6][R6.64] ;  /* 0x0000000606467981 */ /* 0x0004e8000c1e1100 */
[----:B------:R-:W-:Y:S01]  /*10920*/  QGMMA.64x64x32.F32.E4M3.E4M3 R152, gdesc[UR56], R152, gsb0 ;  /* 0x00e00000389879f3 */ /* 0x000fe20008000898 */
[----:B------:R-:W3:Y:S04]  /*10930*/  LDL R17, [R1+0x6d8] ;  /* 0x0006d80001117983 */ /* 0x000ee80000100800 */
[----:B------:R0:W3:Y:S01]  /*10940*/  LDG.E.U8 R48, desc[UR6][R8.64] ;  /* 0x0000000608307981 */ /* 0x0000e2000c1e1100 */
[----:B----4-:R-:W-:-:S03]  /*10950*/  IADD3 R10, P2, R4, UR4, RZ ;  /* 0x00000004040a7c10 */ /* 0x010fc6000ff5e0ff */
[----:B------:R-:W4:Y:S01]  /*10960*/  LDL R4, [R1+0x6d4] ;  /* 0x0006d40001047983 */ /* 0x000f220000100800 */
[----:B--2---:R-:W-:-:S03]  /*10970*/  IADD3 R6, P3, R14, UR4, RZ ;  /* 0x000000040e067c10 */ /* 0x004fc6000ff7e0ff */
[----:B------:R-:W2:Y:S01]  /*10980*/  LDL R14, [R1+0x6ec] ;  /* 0x0006ec00010e7983 */ /* 0x000ea20000100800 */
[----:B------:R-:W-:Y:S02]  /*10990*/  WARPGROUP.DEPBAR.LE gsb0, 0x0 ;  /* 0x00008000000079c5 */ /* 0x000fe40000010000 */
[----:B------:R-:W-:-:S06]  /*109a0*/  WARPGROUP.ARRIVE ;  /* 0x00000000000079c5 */ /* 0x000fcc0000000000 */
[----:B------:R-:W-:Y:S01]  /*109b0*/  QGMMA.64x64x32.F32.E4M3.E4M3 R152, gdesc[UR16], R152, gsb0 ;  /* 0x00e00000109879f3 */ /* 0x000fe20008000898 */
[----:B------:R-:W-:Y:S02]  /*109c0*/  R2UR UR19, R21 ;  /* 0x00000000151372ca */ /* 0x000fe400000e0000 */
[----:B------:R-:W-:Y:S01]  /*109d0*/  R2UR UR18, R20 ;  /* 0x00000000141272ca */ /* 0x000fe200000e0000 */
[----:B------:R-:W2:Y:S04]  /*109e0*/  LDL R21, [R1+0x6c8] ;  /* 0x0006c80001157983 */ /* 0x000ea80000100800 */
[----:B------:R-:W2:Y:S01]  /*109f0*/  LDL R20, [R1+0x6dc] ;  /* 0x0006dc0001147983 */ /* 0x000ea20000100800 */
[----:B------:R-:W-:Y:S02]  /*10a00*/  IADD3.X R11, R13, UR8, RZ, P2, !PT ;  /* 0x000000080d0b7c10 */ /* 0x000fe400097fe4ff */
[----:B0-----:R-:W-:Y:S01]  /*10a10*/  IADD3 R8, P2, R12, UR4, RZ ;  /* 0x000000040c087c10 */ /* 0x001fe2000ff5e0ff */
        /* <DEDUP_REMOVED lines=8> */
[----:B------:R1:W2:Y:S01]  /*10aa0*/  LDG.E.U8 R68, desc[UR6][R8.64] ;  /* 0x0000000608447981 */ /* 0x0002a2000c1e1100 */
[----:B0-----:R-:W-:-:S02]  /*10ab0*/  IADD3 R10, P3, R23, UR4, RZ ;  /* 0x00000004170a7c10 */ /* 0x001fc4000ff7e0ff */
[----:B-1----:R-:W-:Y:S02]  /*10ac0*/  IADD3 R6, P2, R22, UR4, RZ ;  /* 0x0000000416067c10 */ /* 0x002fe4000ff5e0ff */
[----:B------:R-:W-:Y:S02]  /*10ad0*/  IADD3.X R11, R16, UR8, RZ, P3, !PT ;  /* 0x00000008100b7c10 */ /* 0x000fe40009ffe4ff */
[----:B------:R-:W2:Y:S01]  /*10ae0*/  LDL R16, [R1+0x6f0] ;  /* 0x0006f00001107983 */ /* 0x000ea20000100800 */
[----:B------:R-:W-:-:S03]  /*10af0*/  IADD3 R8, P3, R15, UR4, RZ ;  /* 0x000000040f087c10 */ /* 0x000fc6000ff7e0ff */
[----:B------:R-:W2:Y:S04]  /*10b00*/  LDL R15, [R1+0x704] ;  /* 0x00070400010f7983 */ /* 0x000ea80000100800 */
[----:B------:R4:W2:Y:S01]  /*10b10*/  LDG.E.U8 R46, desc[UR6][R10.64] ;  /* 0x000000060a2e7981 */ /* 0x0008a2000c1e1100 */
[----:B---3--:R-:W-:-:S03]  /*10b20*/  IADD3.X R7, R5, UR8, RZ, P2, !PT ;  /* 0x0000000805077c10 */ /* 0x008fc600097fe4ff */
[----:B------:R-:W3:Y:S04]  /*10b30*/  LDL R5, [R1+0x6f8] ;  /* 0x0006f80001057983 */ /* 0x000ee80000100800 */
[----:B------:R0:W3:Y:S01]  /*10b40*/  LDG.E.U8 R67, desc[UR6][R6.64] ;  /* 0x0000000606437981 */ /* 0x0000e2000c1e1100 */
[----:B----4-:R-:W-:-:S03]  /*10b50*/  IADD3 R10, P2, R4, UR4, RZ ;  /* 0x00000004040a7c10 */ /* 0x010fc6000ff5e0ff */
[----:B------:R-:W4:Y:S01]  /*10b60*/  LDL R4, [R1+0x70c] ;  /* 0x00070c0001047983 */ /* 0x000f220000100800 */
[----:B------:R-:W-:-:S03]  /*10b70*/  IADD3.X R11, R19, UR8, RZ, P2, !PT ;  /* 0x00000008130b7c10 */ /* 0x000fc600097fe4ff */
[----:B------:R-:W4:Y:S04]  /*10b80*/  LDL R19, [R1+0x718] ;  /* 0x0007180001137983 */ /* 0x000f280000100800 */
[----:B------:R1:W4:Y:S01]  /*10b90*/  LDG.E.U8 R66, desc[UR6][R10.64] ;  /* 0x000000060a427981 */ /* 0x000322000c1e1100 */
[----:B--2---:R-:W-:Y:S02]  /*10ba0*/  IADD3.X R9, R21, UR8, RZ, P3, !PT ;  /* 0x0000000815097c10 */ /* 0x004fe40009ffe4ff */
[----:B0-----:R-:W-:-:S03]  /*10bb0*/  IADD3 R6, P3, R20, UR4, RZ ;  /* 0x0000000414067c10 */ /* 0x001fc6000ff7e0ff */
[----:B------:R0:W2:Y:S01]  /*10bc0*/  LDG.E.U8 R45, desc[UR6][R8.64] ;  /* 0x00000006082d7981 */ /* 0x0000a2000c1e1100 */
[----:B------:R-:W-:-:S03]  /*10bd0*/  IADD3.X R7, R17, UR8, RZ, P3, !PT ;  /* 0x0000000811077c10 */ /* 0x000fc60009ffe4ff */
[----:B------:R-:W2:Y:S01]  /*10be0*/  LDL R20, [R1+0x728] ;  /* 0x0007280001147983 */ /* 0x000ea20000100800 */
[----:B-1----:R-:W-:-:S03]  /*10bf0*/  IADD3 R10, P3, R14, UR4, RZ ;  /* 0x000000040e0a7c10 */ /* 0x002fc6000ff7e0ff */
[----:B------:R-:W2:Y:S01]  /*10c00*/  LDL R14, [R1+0x700] ;  /* 0x00070000010e7983 */ /* 0x000ea20000100800 */
[----:B0-----:R-:W-:-:S03]  /*10c10*/  IADD3 R8, P2, R18, UR4, RZ ;  /* 0x0000000412087c10 */ /* 0x001fc6000ff5e0ff */
[----:B------:R0:W2:Y:S01]  /*10c20*/  LDG.E.U8 R44, desc[UR6][R6.64] ;  /* 0x00000006062c7981 */ /* 0x0000a2000c1e1100 */
[----:B------:R-:W-:Y:S02]  /*10c30*/  IADD3.X R9, R13, UR8, RZ, P2, !PT ;  /* 0x000000080d097c10 */ /* 0x000fe400097fe4ff */
[----:B------:R-:W-:Y:S01]  /*10c40*/  IADD3.X R11, R2, UR8, RZ, P3, !PT ;  /* 0x00000008020b7c10 */ /* 0x000fe20009ffe4ff */
[----:B------:R-:W2:Y:S04]  /*10c50*/  LDL R13, [R1+0x714] ;  /* 0x00071400010d7983 */ /* 0x000ea80000100800 */
[----:B------:R-:W2:Y:S01]  /*10c60*/  LDL R2, [R1+0x71c] ;  /* 0x00071c0001027983 */ /* 0x000ea20000100800 */
[----:B0-----:R-:W-:-:S03]  /*10c70*/  IADD3 R6, P2, R12, UR4, RZ ;  /* 0x000000040c067c10 */ /* 0x001fc6000ff5e0ff */
[----:B------:R-:W2:Y:S04]  /*10c80*/  LDL R12, [R1+0x708] ;  /* 0x00070800010c7983 */ /* 0x000ea80000100800 */
[----:B------:R0:W2:Y:S04]  /*10c90*/  LDG.E.U8 R65, desc[UR6][R8.64] ;  /* 0x0000000608417981 */ /* 0x0000a8000c1e1100 */
[----:B------:R-:W2:Y:S04]  /*10ca0*/  LDL R17, [R1+0x710] ;  /* 0x0007100001117983 */ /* 0x000ea80000100800 */
[----:B------:R1:W2:Y:S01]  /*10cb0*/  LDG.E.U8 R43, desc[UR6][R10.64] ;  /* 0x000000060a2b7981 */ /* 0x0002a2000c1e1100 */
[----:B0-----:R-:W-:-:S03]  /*10cc0*/  IADD3 R8, P3, R0, UR4, RZ ;  /* 0x0000000400087c10 */ /* 0x001fc6000ff7e0ff */
[----:B------:R-:W2:Y:S01]  /*10cd0*/  LDL R0, [R1+0x724] ;  /* 0x0007240001007983 */ /* 0x000ea20000100800 */
[----:B------:R-:W-:-:S03]  /*10ce0*/  IADD3.X R7, R16, UR8, RZ, P2, !PT ;  /* 0x0000000810077c10 */ /* 0x000fc600097fe4ff */
[----:B------:R-:W2:Y:S01]  /*10cf0*/  LDL R16, [R1+0x72c] ;  /* 0x00072c0001107983 */ /* 0x000ea20000100800 */
[----:B-1----:R-:W-:-:S03]  /*10d00*/  IADD3 R10, P2, R15, UR4, RZ ;  /* 0x000000040f0a7c10 */ /* 0x002fc6000ff5e0ff */
[----:B------:R-:W2:Y:S04]  /*10d10*/  LDL R15, [R1+0x720] ;  /* 0x00072000010f7983 */ /* 0x000ea80000100800 */
[----:B------:R4:W2:Y:S01]  /*10d20*/  LDG.E.U8 R64, desc[UR6][R6.64] ;  /* 0x0000000606407981 */ /* 0x0008a2000c1e1100 */
[----:B------:R-:W-:Y:S02]  /*10d30*/  MOV R188, UR23 ;  /* 0x0000001700bc7c02 */ /* 0x000fe40008000f00 */
[----:B------:R-:W-:Y:S01]  /*10d40*/  MOV R186, UR22 ;  /* 0x0000001600ba7c02 */ /* 0x000fe20008000f00 */
[----:B------:R-:W2:Y:S01]  /*10d50*/  LDL R18, [R1+0x73c] ;  /* 0x00073c0001127983 */ /* 0x000ea20000100800 */
[----:B---3--:R-:W-:-:S03]  /*10d60*/  IADD3.X R9, R5, UR8, RZ, P3, !PT ;  /* 0x0000000805097c10 */ /* 0x008fc60009ffe4ff */
[----:B------:R-:W3:Y:S04]  /*10d70*/  LDL R5, [R1+0x734] ;  /* 0x0007340001057983 */ /* 0x000ee80000100800 */
[----:B------:R0:W3:Y:S01]  /*10d80*/  LDG.E.U8 R42, desc[UR6][R8.64] ;  /* 0x00000006082a7981 */ /* 0x0000e2000c1e1100 */
[----:B----4-:R-:W-:-:S03]  /*10d90*/  IADD3 R6, P3, R4, UR4, RZ ;  /* 0x0000000404067c10 */ /* 0x010fc6000ff7e0ff */
[----:B------:R-:W4:Y:S04]  /*10da0*/  LDL R4, [R1+0x730] ;  /* 0x0007300001047983 */ /* 0x000f280000100800 */
[----:B------:R-:W-:Y:S04]  /*10db0*/  STL [R1+0xc74], R188 ;  /* 0x000c74bc01007387 */ /* 0x000fe80000100800 */
[----:B------:R-:W-:Y:S04]  /*10dc0*/  STL [R1+0xc78], R186 ;  /* 0x000c78ba01007387 */ /* 0x000fe80000100800 */
[----:B------:R-:W4:Y:S04]  /*10dd0*/  LDL R21, [R1+0x76c] ;  /* 0x00076c0001157983 */ /* 0x000f280000100800 */
[----:B------:R-:W4:Y:S04]  /*10de0*/  LDL R22, [R1+0x7d0] ;  /* 0x0007d00001167983 */ /* 0x000f280000100800 */
[----:B------:R-:W4:Y:S04]  /*10df0*/  LDL R34, [R1+0x830] ;  /* 0x0008300001227983 */ /* 0x000f280000100800 */
[----:B------:R-:W4:Y:S01]  /*10e00*/  LDL R23, [R1+0x848] ;  /* 0x0008480001177983 */ /* 0x000f220000100800 */
[----:B------:R-:W-:Y:S01]  /*10e10*/  UIADD3.64 UR20, UR12, 0x402, URZ ;  /* 0x000004020c147897 */ /* 0x000fe2000fffe03f */
[----:B------:R-:W-:-:S02]  /*10e20*/  WARPGROUP.DEPBAR.LE gsb0, 0x0 ;  /* 0x00008000000079c5 */ /* 0x000fc40000010000 */
[----:B--2---:R-:W-:Y:S01]  /*10e30*/  IADD3.X R11, R14, UR8, RZ, P2, !PT ;  /* 0x000000080e0b7c10 */ /* 0x004fe200097fe4ff */
[----:B------:R-:W-:Y:S01]  /*10e40*/  UIADD3.64 UR24, UR12, 0x404, URZ ;  /* 0x000004040c187897 */ /* 0x000fe2000fffe03f */
[----:B------:R-:W2:Y:S04]  /*10e50*/  LDL R14, [R1+0x744] ;  /* 0x00074400010e7983 */ /* 0x000ea80000100800 */
[----:B------:R1:W2:Y:S01]  /*10e60*/  LDG.E.U8 R63, desc[UR6][R10.64] ;  /* 0x000000060a3f7981 */ /* 0x0002a2000c1e1100 */
[----:B0-----:R-:W-:Y:S01]  /*10e70*/  IADD3 R8, P2, R13, UR4, RZ ;  /* 0x000000040d087c10 */ /* 0x001fe2000ff5e0ff */
[----:B------:R-:W-:Y:S02]  /*10e80*/  UIADD3.64 UR28, UR12, 0x7fe, URZ ;  /* 0x000007fe0c1c7897 */ /* 0x000fe4000fffe03f */
[----:B------:R-:W2:Y:S01]  /*10e90*/  LDL R13, [R1+0x738] ;  /* 0x00073800010d7983 */ /* 0x000ea20000100800 */
[----:B------:R-:W-:-:S03]  /*10ea0*/  UIADD3.64 UR32, UR12, 0x800, URZ ;  /* 0x000008000c207897 */ /* 0x000fc6000fffe03f */
[----:B------:R-:W2:Y:S01]  /*10eb0*/  LDL R79, [R1+0x9d4] ;  /* 0x0009d400014f7983 */ /* 0x000ea20000100800 */
[----:B------:R-:W-:Y:S02]  /*10ec0*/  IADD3.X R7, R12, UR8, RZ, P3, !PT ;  /* 0x000000080c077c10 */ /* 0x000fe40009ffe4ff */
[----:B-1----:R-:W-:Y:S01]  /*10ed0*/  IADD3 R10, P3, R2, UR4, RZ ;  /* 0x00000004020a7c10 */ /* 0x002fe2000ff7e0ff */
[----:B------:R-:W2:Y:S04]  /*10ee0*/  LDL R12, [R1+0x74c] ;  /* 0x00074c00010c7983 */ /* 0x000ea80000100800 */
[----:B------:R-:W2:Y:S01]  /*10ef0*/  LDL R2, [R1+0x740] ;  /* 0x0007400001027983 */ /* 0x000ea20000100800 */
[----:B------:R-:W-:-:S03]  /*10f00*/  IADD3.X R9, R17, UR8, RZ, P2, !PT ;  /* 0x0000000811097c10 */ /* 0x000fc600097fe4ff */
[----:B------:R0:W2:Y:S01]  /*10f10*/  LDG.E.U8 R41, desc[UR6][R6.64] ;  /* 0x0000000606297981 */ /* 0x0000a2000c1e1100 */
[----:B------:R-:W-:-:S03]  /*10f20*/  IADD3.X R11, R19, UR8, RZ, P3, !PT ;  /* 0x00000008130b7c10 */ /* 0x000fc60009ffe4ff */
[----:B------:R-:W2:Y:S04]  /*10f30*/  LDL R17, [R1+0x754] ;  /* 0x0007540001117983 */ /* 0x000ea80000100800 */
[----:B------:R-:W2:Y:S01]  /*10f40*/  LDL R19, [R1+0x75c] ;  /* 0x00075c0001137983 */ /* 0x000ea20000100800 */
[----:B0-----:R-:W-:-:S03]  /*10f50*/  IADD3 R6, P2, R0, UR4, RZ ;  /* 0x0000000400067c10 */ /* 0x001fc6000ff5e0ff */
[----:B------:R-:W2:Y:S01]  /*10f60*/  LDL R0, [R1+0x748] ;  /* 0x0007480001007983 */ /* 0x000ea20000100800 */
[----:B------:R-:W-:-:S03]  /*10f70*/  IADD3.X R7, R15, UR8, RZ, P2, !PT ;  /* 0x000000080f077c10 */ /* 0x000fc600097fe4ff */
[----:B------:R-:W2:Y:S04]  /*10f80*/  LDG.E.U8 R40, desc[UR6][R10.64] ;  /* 0x000000060a287981 */ /* 0x000ea8000c1e1100 */
[----:B------:R0:W2:Y:S04]  /*10f90*/  LDG.E.U8 R62, desc[UR6][R8.64] ;  /* 0x00000006083e7981 */ /* 0x0000a8000c1e1100 */
[----:B------:R-:W2:Y:S04]  /*10fa0*/  LDL R15, [R1+0x764] ;  /* 0x00076400010f7983 */ /* 0x000ea80000100800 */
[----:B------:R1:W2:Y:S01]  /*10fb0*/  LDG.E.U8 R61, desc[UR6][R6.64] ;  /* 0x00000006063d7981 */ /* 0x0002a2000c1e1100 */
[----:B0-----:R-:W-:-:S03]  /*10fc0*/  IADD3 R8, P3, R16, UR4, RZ ;  /* 0x0000000410087c10 */ /* 0x001fc6000ff7e0ff */
[----:B------:R-:W2:Y:S01]  /*10fd0*/  LDL R16, [R1+0x750] ;  /* 0x0007500001107983 */ /* 0x000ea20000100800 */
[----:B------:R-:W-:-:S03]  /*10fe0*/  IADD3.X R9, R20, UR8, RZ, P3, !PT ;  /* 0x0000000814097c10 */ /* 0x000fc60009ffe4ff */
[----:B------:R-:W2:Y:S04]  /*10ff0*/  LDL R20, [R1+0x760] ;  /* 0x0007600001147983 */ /* 0x000ea80000100800 */
[----:B------:R-:W2:Y:S04]  /*11000*/  LDL R78, [R1+0x9dc] ;  /* 0x0009dc00014e7983 */ /* 0x000ea80000100800 */
[----:B------:R-:W2:Y:S01]  /*11010*/  LDL R77, [R1+0x9d8] ;  /* 0x0009d800014d7983 */ /* 0x000ea20000100800 */
[----:B---3--:R-:W-:-:S03]  /*11020*/  IADD3 R10, P2, R5, UR4, RZ ;  /* 0x00000004050a7c10 */ /* 0x008fc6000ff5e0ff */
[----:B------:R2:W3:Y:S04]  /*11030*/  LDG.E.U8 R39, desc[UR6][R8.64] ;  /* 0x0000000608277981 */ /* 0x0004e8000c1e1100 */
[----:B------:R-:W3:Y:S01]  /*11040*/  LDL R5, [R1+0x758] ;  /* 0x0007580001057983 */ /* 0x000ee20000100800 */
[----:B----4-:R-:W-:-:S03]  /*11050*/  IADD3.X R11, R4, UR8, RZ, P2, !PT ;  /* 0x00000008040b7c10 */ /* 0x010fc600097fe4ff */
[----:B------:R-:W4:Y:S01]  /*11060*/  LDL R4, [R1+0x774] ;  /* 0x0007740001047983 */ /* 0x000f220000100800 */
[----:B-1----:R-:W-:-:S03]  /*11070*/  IADD3 R6, P3, R18, UR4, RZ ;  /* 0x0000000412067c10 */ /* 0x002fc6000ff7e0ff */
[----:B------:R-:W4:Y:S04]  /*11080*/  LDL R18, [R1+0x768] ;  /* 0x0007680001127983 */ /* 0x000f280000100800 */
[----:B------:R0:W4:Y:S01]  /*11090*/  LDG.E.U8 R60, desc[UR6][R10.64] ;  /* 0x000000060a3c7981 */ /* 0x000122000c1e1100 */
[----:B--2---:R-:W-:-:S03]  /*110a0*/  IADD3 R8, P2, R14, UR4, RZ ;  /* 0x000000040e087c10 */ /* 0x004fc6000ff5e0ff */
[----:B------:R-:W2:Y:S01]  /*110b0*/  LDL R14, [R1+0x77c] ;  /* 0x00077c00010e7983 */ /* 0x000ea20000100800 */
[----:B------:R-:W-:-:S03]  /*110c0*/  IADD3.X R7, R13, UR8, RZ, P3, !PT ;  /* 0x000000080d077c10 */ /* 0x000fc60009ffe4ff */
[----:B------:R-:W2:Y:S04]  /*110d0*/  LDL R13, [R1+0x770] ;  /* 0x00077000010d7983 */ /* 0x000ea80000100800 */
[----:B------:R1:W2:Y:S01]  /*110e0*/  LDG.E.U8 R38, desc[UR6][R6.64] ;  /* 0x0000000606267981 */ /* 0x0002a2000c1e1100 */
[----:B------:R-:W-:-:S03]  /*110f0*/  IADD3.X R9, R2, UR8, RZ, P2, !PT ;  /* 0x0000000802097c10 */ /* 0x000fc600097fe4ff */
[----:B------:R-:W2:Y:S01]  /*11100*/  LDL R2, [R1+0x778] ;  /* 0x0007780001027983 */ /* 0x000ea20000100800 */
[----:B0-----:R-:W-:-:S03]  /*11110*/  IADD3 R10, P3, R12, UR4, RZ ;  /* 0x000000040c0a7c10 */ /* 0x001fc6000ff7e0ff */
[----:B------:R-:W2:Y:S01]  /*11120*/  LDL R12, [R1+0x784] ;  /* 0x00078400010c7983 */ /* 0x000ea20000100800 */
[----:B-1----:R-:W-:-:S03]  /*11130*/  IADD3 R6, P2, R17, UR4, RZ ;  /* 0x0000000411067c10 */ /* 0x002fc6000ff5e0ff */
[----:B------:R0:W2:Y:S04]  /*11140*/  LDG.E.U8 R59, desc[UR6][R8.64] ;  /* 0x00000006083b7981 */ /* 0x0000a8000c1e1100 */
[----:B------:R-:W2:Y:S01]  /*11150*/  LDL R17, [R1+0x780] ;  /* 0x0007800001117983 */ /* 0x000ea20000100800 */
[----:B------:R-:W-:-:S03]  /*11160*/  IADD3.X R11, R0, UR8, RZ, P3, !PT ;  /* 0x00000008000b7c10 */ /* 0x000fc60009ffe4ff */
[----:B------:R-:W2:Y:S01]  /*11170*/  LDL R0, [R1+0x78c] ;  /* 0x00078c0001007983 */ /* 0x000ea20000100800 */
[----:B0-----:R-:W-:-:S03]  /*11180*/  IADD3 R8, P3, R19, UR4, RZ ;  /* 0x0000000413087c10 */ /* 0x001fc6000ff7e0ff */
[----:B------:R-:W2:Y:S04]  /*11190*/  LDL R19, [R1+0x794] ;  /* 0x0007940001137983 */ /* 0x000ea80000100800 */
[----:B------:R0:W2:Y:S01]  /*111a0*/  LDG.E.U8 R37, desc[UR6][R10.64] ;  /* 0x000000060a257981 */ /* 0x0000a2000c1e1100 */
[----:B------:R-:W-:Y:S02]  /*111b0*/  IADD3.X R7, R16, UR8, RZ, P2, !PT ;  /* 0x0000000810077c10 */ /* 0x000fe400097fe4ff */
[----:B0-----:R-:W-:Y:S01]  /*111c0*/  IADD3 R10, P2, R15, UR4, RZ ;  /* 0x000000040f0a7c10 */ /* 0x001fe2000ff5e0ff */
[----:B------:R-:W2:Y:S03]  /*111d0*/  LDL R16, [R1+0x788] ;  /* 0x0007880001107983 */ /* 0x000ea60000100800 */
[----:B------:R-:W-:Y:S01]  /*111e0*/  IADD3.X R11, R20, UR8, RZ, P2, !PT ;  /* 0x00000008140b7c10 */ /* 0x000fe200097fe4ff */
[----:B------:R-:W2:Y:S04]  /*111f0*/  LDL R15, [R1+0x79c] ;  /* 0x00079c00010f7983 */ /* 0x000ea80000100800 */
[----:B------:R-:W2:Y:S04]  /*11200*/  LDG.E.U8 R58, desc[UR6][R6.64] ;  /* 0x00000006063a7981 */ /* 0x000ea8000c1e1100 */
[----:B------:R-:W2:Y:S04]  /*11210*/  LDG.E.U8 R57, desc[UR6][R10.64] ;  /* 0x000000060a397981 */ /* 0x000ea8000c1e1100 */
[----:B------:R-:W2:Y:S01]  /*11220*/  LDL R20, [R1+0x798] ;  /* 0x0007980001147983 */ /* 0x000ea20000100800 */
[----:B---3--:R-:W-:-:S03]  /*11230*/  IADD3.X R9, R5, UR8, RZ, P3, !PT ;  /* 0x0000000805097c10 */ /* 0x008fc60009ffe4ff */
[----:B------:R-:W3:Y:S04]  /*11240*/  LDL R5, [R1+0x790] ;  /* 0x0007900001057983 */ /* 0x000ee80000100800 */
[----:B------:R4:W3:Y:S02]  /*11250*/  LDG.E.U8 R36, desc[UR6][R8.64] ;  /* 0x0000000608247981 */ /* 0x0008e4000c1e1100 */
[----:B----4-:R-:W-:Y:S02]  /*11260*/  IADD3 R8, P2, R4, UR4, RZ ;  /* 0x0000000404087c10 */ /* 0x010fe4000ff5e0ff */
[----:B------:R-:W4:Y:S01]  /*11270*/  LDL R4, [R1+0x7a4] ;  /* 0x0007a40001047983 */ /* 0x000f220000100800 */
[----:B------:R-:W-:-:S03]  /*11280*/  IADD3 R6, P3, R21, UR4, RZ ;  /* 0x0000000415067c10 */ /* 0x000fc6000ff7e0ff */
[----:B------:R-:W4:Y:S01]  /*11290*/  LDL R21, [R1+0x7f4] ;  /* 0x0007f40001157983 */ /* 0x000f220000100800 */
[----:B------:R-:W-:-:S03]  /*112a0*/  IADD3.X R7, R18, UR8, RZ, P3, !PT ;  /* 0x0000000812077c10 */ /* 0x000fc60009ffe4ff */
        /* <DEDUP_REMOVED lines=10> */
[----:B------:R-:W2:Y:S04]  /*11350*/  LDL R12, [R1+0x7b4] ;  /* 0x0007b400010c7983 */ /* 0x000ea80000100800 */
[----:B------:R0:W2:Y:S01]  /*11360*/  LDG.E.U8 R33, desc[UR6][R10.64] ;  /* 0x000000060a217981 */ /* 0x0000a2000c1e1100 */
[----:B-1----:R-:W-:-:S03]  /*11370*/  IADD3 R8, P3, R0, UR4, RZ ;  /* 0x0000000400087c10 */ /* 0x002fc6000ff7e0ff */
[----:B------:R-:W2:Y:S01]  /*11380*/  LDL R0, [R1+0x7bc] ;  /* 0x0007bc0001007983 */ /* 0x000ea20000100800 */
[----:B------:R-:W-:Y:S02]  /*11390*/  IADD3.X R7, R17, UR8, RZ, P2, !PT ;  /* 0x0000000811077c10 */ /* 0x000fe400097fe4ff */
[----:B0-----:R-:W-:Y:S01]  /*113a0*/  IADD3 R10, P2, R19, UR4, RZ ;  /* 0x00000004130a7c10 */ /* 0x001fe2000ff5e0ff */
[----:B------:R-:W2:Y:S04]  /*113b0*/  LDL R17, [R1+0x7c4] ;  /* 0x0007c40001117983 */ /* 0x000ea80000100800 */
[----:B------:R-:W2:Y:S04]  /*113c0*/  LDL R19, [R1+0x7cc] ;  /* 0x0007cc0001137983 */ /* 0x000ea80000100800 */
[----:B------:R0:W2:Y:S01]  /*113d0*/  LDG.E.U8 R55, desc[UR6][R6.64] ;  /* 0x0000000606377981 */ /* 0x0000a2000c1e1100 */
[----:B------:R-:W-:-:S03]  /*113e0*/  IADD3.X R9, R16, UR8, RZ, P3, !PT ;  /* 0x0000000810097c10 */ /* 0x000fc60009ffe4ff */
[----:B------:R-:W2:Y:S04]  /*113f0*/  LDL R16, [R1+0x7b8] ;  /* 0x0007b80001107983 */ /* 0x000ea80000100800 */
[----:B------:R4:W2:Y:S01]  /*11400*/  LDG.E.U8 R32, desc[UR6][R8.64] ;  /* 0x0000000608207981 */ /* 0x0008a2000c1e1100 */
[----:B---3--:R-:W-:-:S03]  /*11410*/  IADD3.X R11, R5, UR8, RZ, P2, !PT ;  /* 0x00000008050b7c10 */ /* 0x008fc600097fe4ff */
[----:B------:R-:W3:Y:S01]  /*11420*/  LDL R5, [R1+0x7c0] ;  /* 0x0007c00001057983 */ /* 0x000ee20000100800 */
[----:B0-----:R-:W-:-:S03]  /*11430*/  IADD3 R6, P3, R15, UR4, RZ ;  /* 0x000000040f067c10 */ /* 0x001fc6000ff7e0ff */
[----:B------:R-:W3:Y:S01]  /*11440*/  LDL R15, [R1+0x7d4] ;  /* 0x0007d400010f7983 */ /* 0x000ee20000100800 */
[----:B----4-:R-:W-:-:S03]  /*11450*/  IADD3 R8, P2, R4, UR4, RZ ;  /* 0x0000000404087c10 */ /* 0x010fc6000ff5e0ff */
[----:B------:R2:W4:Y:S04]  /*11460*/  LDG.E.U8 R251, desc[UR6][R10.64] ;  /* 0x000000060afb7981 */ /* 0x000528000c1e1100 */
        /* <DEDUP_REMOVED lines=21> */
[----:B------:R-:W-:-:S03]  /*115c0*/  IADD3.X R9, R16, UR8, RZ, P3, !PT ;  /* 0x0000000810097c10 */ /* 0x000fc60009ffe4ff */
[----:B------:R-:W2:Y:S01]  /*115d0*/  LDL R16, [R1+0x7f0] ;  /* 0x0007f00001107983 */ /* 0x000ea20000100800 */
[----:B0-----:R-:W-:-:S03]  /*115e0*/  IADD3 R6, P3, R19, UR4, RZ ;  /* 0x0000000413067c10 */ /* 0x001fc6000ff7e0ff */
[----:B------:R0:W2:Y:S04]  /*115f0*/  LDG.E.U8 R29, desc[UR6][R8.64] ;  /* 0x00000006081d7981 */ /* 0x0000a8000c1e1100 */
[----:B------:R-:W2:Y:S01]  /*11600*/  LDL R19, [R1+0x80c] ;  /* 0x00080c0001137983 */ /* 0x000ea20000100800 */
[----:B---3--:R-:W-:-:S03]  /*11610*/  IADD3.X R11, R5, UR8, RZ, P2, !PT ;  /* 0x00000008050b7c10 */ /* 0x008fc600097fe4ff */
[----:B------:R-:W3:Y:S01]  /*11620*/  LDL R5, [R1+0x7f8] ;  /* 0x0007f80001057983 */ /* 0x000ee20000100800 */
[----:B----4-:R-:W-:-:S03]  /*11630*/  IADD3.X R7, R4, UR8, RZ, P3, !PT ;  /* 0x0000000804077c10 */ /* 0x010fc60009ffe4ff */
[----:B------:R2:W4:Y:S04]  /*11640*/  LDG.E.U8 R243, desc[UR6][R10.64] ;  /* 0x000000060af37981 */ /* 0x000528000c1e1100 */
[----:B------:R-:W4:Y:S01]  /*11650*/  LDL R4, [R1+0x800] ;  /* 0x0008000001047983 */ /* 0x000f220000100800 */
[----:B0-----:R-:W-:-:S03]  /*11660*/  IADD3 R8, P2, R15, UR4, RZ ;  /* 0x000000040f087c10 */ /* 0x001fc6000ff5e0ff */
[----:B------:R-:W4:Y:S01]  /*11670*/  LDL R15, [R1+0x814] ;  /* 0x00081400010f7983 */ /* 0x000f220000100800 */
[----:B------:R-:W-:-:S03]  /*11680*/  IADD3.X R9, R22, UR8, RZ, P2, !PT ;  /* 0x0000000816097c10 */ /* 0x000fc600097fe4ff */
[----:B------:R0:W4:Y:S04]  /*11690*/  LDG.E.U8 R28, desc[UR6][R6.64] ;  /* 0x00000006061c7981 */ /* 0x000128000c1e1100 */
[----:B------:R1:W4:Y:S04]  /*116a0*/  LDG.E.U8 R241, desc[UR6][R8.64] ;  /* 0x0000000608f17981 */ /* 0x000328000c1e1100 */
[----:B------:R-:W4:Y:S01]  /*116b0*/  LDL R22, [R1+0x864] ;  /* 0x0008640001167983 */ /* 0x000f220000100800 */
[----:B--2---:R-:W-:-:S03]  /*116c0*/  IADD3 R10, P3, R14, UR4, RZ ;  /* 0x000000040e0a7c10 */ /* 0x004fc6000ff7e0ff */
[----:B------:R-:W2:Y:S01]  /*116d0*/  LDL R14, [R1+0x808] ;  /* 0x00080800010e7983 */ /* 0x000ea20000100800 */
[----:B0-----:R-:W-:-:S03]  /*116e0*/  IADD3 R6, P2, R13, UR4, RZ ;  /* 0x000000040d067c10 */ /* 0x001fc6000ff5e0ff */
[----:B------:R-:W2:Y:S01]  /*116f0*/  LDL R13, [R1+0x81c] ;  /* 0x00081c00010d7983 */ /* 0x000ea20000100800 */
[----:B------:R-:W-:-:S03]  /*11700*/  IADD3.X R11, R2, UR8, RZ, P3, !PT ;  /* 0x00000008020b7c10 */ /* 0x000fc60009ffe4ff */
[----:B------:R-:W2:Y:S01]  /*11710*/  LDL R2, [R1+0x810] ;  /* 0x0008100001027983 */ /* 0x000ea20000100800 */
[----:B------:R-:W-:-:S03]  /*11720*/  IADD3.X R7, R0, UR8, RZ, P2, !PT ;  /* 0x0000000800077c10 */ /* 0x000fc600097fe4ff */
[----:B------:R0:W2:Y:S04]  /*11730*/  LDG.E.U8 R27, desc[UR6][R10.64] ;  /* 0x000000060a1b7981 */ /* 0x0000a8000c1e1100 */
[----:B------:R-:W2:Y:S01]  /*11740*/  LDL R0, [R1+0x818] ;  /* 0x0008180001007983 */ /* 0x000ea20000100800 */
[----:B-1----:R-:W-:-:S03]  /*11750*/  IADD3 R8, P3, R12, UR4, RZ ;  /* 0x000000040c087c10 */ /* 0x002fc6000ff7e0ff */
[----:B------:R-:W2:Y:S01]  /*11760*/  LDL R12, [R1+0x824] ;  /* 0x00082400010c7983 */ /* 0x000ea20000100800 */
[----:B------:R-:W-:-:S03]  /*11770*/  IADD3.X R9, R18, UR8, RZ, P3, !PT ;  /* 0x0000000812097c10 */ /* 0x000fc60009ffe4ff */
[----:B------:R-:W2:Y:S04]  /*11780*/  LDL R18, [R1+0x82c] ;  /* 0x00082c0001127983 */ /* 0x000ea80000100800 */
[----:B------:R1:W2:Y:S01]  /*11790*/  LDG.E.U8 R239, desc[UR6][R6.64] ;  /* 0x0000000606ef7981 */ /* 0x0002a2000c1e1100 */
[----:B0-----:R-:W-:-:S03]  /*117a0*/  IADD3 R10, P2, R21, UR4, RZ ;  /* 0x00000004150a7c10 */ /* 0x001fc6000ff5e0ff */
[----:B------:R0:W2:Y:S01]  /*117b0*/  LDG.E.U8 R26, desc[UR6][R8.64] ;  /* 0x00000006081a7981 */ /* 0x0000a2000c1e1100 */
[----:B-1----:R-:W-:-:S03]  /*117c0*/  IADD3 R6, P3, R17, UR4, RZ ;  /* 0x0000000411067c10 */ /* 0x002fc6000ff7e0ff */
[----:B------:R-:W2:Y:S04]  /*117d0*/  LDL R21, [R1+0x860] ;  /* 0x0008600001157983 */ /* 0x000ea80000100800 */
[----:B------:R-:W2:Y:S01]  /*117e0*/  LDL R17, [R1+0x820] ;  /* 0x0008200001117983 */ /* 0x000ea20000100800 */
[----:B------:R-:W-:Y:S02]  /*117f0*/  IADD3.X R11, R16, UR8, RZ, P2, !PT ;  /* 0x00000008100b7c10 */ /* 0x000fe400097fe4ff */
[----:B0-----:R-:W-:Y:S01]  /*11800*/  IADD3 R8, P2, R20, UR4, RZ ;  /* 0x0000000414087c10 */ /* 0x001fe2000ff5e0ff */
[----:B------:R-:W2:Y:S04]  /*11810*/  LDL R16, [R1+0x834] ;  /* 0x0008340001107983 */ /* 0x000ea80000100800 */
[----:B------:R-:W2:Y:S04]  /*11820*/  LDG.E.U8 R237, desc[UR6][R10.64] ;  /* 0x000000060aed7981 */ /* 0x000ea8000c1e1100 */
[----:B------:R-:W2:Y:S01]  /*11830*/  LDL R20, [R1+0x838] ;  /* 0x0008380001147983 */ /* 0x000ea20000100800 */
[----:B---3--:R-:W-:-:S03]  /*11840*/  IADD3.X R7, R5, UR8, RZ, P3, !PT ;  /* 0x0000000805077c10 */ /* 0x008fc60009ffe4ff */
[----:B------:R-:W3:Y:S04]  /*11850*/  LDL R5, [R1+0x828] ;  /* 0x0008280001057983 */ /* 0x000ee80000100800 */
[----:B------:R0:W3:Y:S01]  /*11860*/  LDG.E.U8 R25, desc[UR6][R6.64] ;  /* 0x0000000606197981 */ /* 0x0000e2000c1e1100 */
[----:B----4-:R-:W-:-:S03]  /*11870*/  IADD3.X R9, R4, UR8, RZ, P2, !PT ;  /* 0x0000000804097c10 */ /* 0x010fc600097fe4ff */
[----:B------:R-:W4:Y:S01]  /*11880*/  LDL R4, [R1+0x83c] ;  /* 0x00083c0001047983 */ /* 0x000f220000100800 */
[----:B0-----:R-:W-:-:S03]  /*11890*/  IADD3 R6, P2, R15, UR4, RZ ;  /* 0x000000040f067c10 */ /* 0x001fc6000ff5e0ff */
[----:B------:R-:W4:Y:S01]  /*118a0*/  LDL R15, [R1+0x844] ;  /* 0x00084400010f7983 */ /* 0x000f220000100800 */
[----:B------:R-:W-:-:S03]  /*118b0*/  IADD3 R10, P3, R19, UR4, RZ ;  /* 0x00000004130a7c10 */ /* 0x000fc6000ff7e0ff */
[----:B------:R0:W4:Y:S04]  /*118c0*/  LDG.E.U8 R234, desc[UR6][R8.64] ;  /* 0x0000000608ea7981 */ /* 0x000128000c1e1100 */
[----:B------:R-:W4:Y:S01]  /*118d0*/  LDL R19, [R1+0x85c] ;  /* 0x00085c0001137983 */ /* 0x000f220000100800 */
[----:B--2---:R-:W-:-:S03]  /*118e0*/  IADD3.X R11, R14, UR8, RZ, P3, !PT ;  /* 0x000000080e0b7c10 */ /* 0x004fc60009ffe4ff */
[----:B------:R-:W2:Y:S04]  /*118f0*/  LDL R14, [R1+0x840] ;  /* 0x00084000010e7983 */ /* 0x000ea80000100800 */
[----:B------:R-:W2:Y:S01]  /*11900*/  LDG.E.U8 R24, desc[UR6][R10.64] ;  /* 0x000000060a187981 */ /* 0x000ea2000c1e1100 */
[----:B0-----:R-:W-:Y:S02]  /*11910*/  IADD3 R8, P3, R13, UR4, RZ ;  /* 0x000000040d087c10 */ /* 0x001fe4000ff7e0ff */
[----:B------:R-:W-:Y:S02]  /*11920*/  IADD3.X R7, R2, UR8, RZ, P2, !PT ;  /* 0x0000000802077c10 */ /* 0x000fe400097fe4ff */
[----:B------:R-:W2:Y:S04]  /*11930*/  LDL R2, [R1+0x84c] ;  /* 0x00084c0001027983 */ /* 0x000ea80000100800 */
[----:B------:R0:W2:Y:S01]  /*11940*/  LDG.E.U8 R232, desc[UR6][R6.64] ;  /* 0x0000000606e87981 */ /* 0x0000a2000c1e1100 */
[----:B------:R-:W-:-:S03]  /*11950*/  IADD3.X R9, R0, UR8, RZ, P3, !PT ;  /* 0x0000000800097c10 */ /* 0x000fc60009ffe4ff */
[----:B------:R-:W2:Y:S01]  /*11960*/  LDL R0, [R1+0x854] ;  /* 0x0008540001007983 */ /* 0x000ea20000100800 */
[----:B------:R-:W-:-:S03]  /*11970*/  IADD3 R12, P2, R12, UR4, RZ ;  /* 0x000000040c0c7c10 */ /* 0x000fc6000ff5e0ff */
[----:B------:R-:W2:Y:S01]  /*11980*/  LDG.E.U8 R252, desc[UR6][R8.64] ;  /* 0x0000000608fc7981 */ /* 0x000ea2000c1e1100 */
[----:B0-----:R-:W-:-:S03]  /*11990*/  IADD3 R6, P3, R18, UR4, RZ ;  /* 0x0000000412067c10 */ /* 0x001fc6000ff7e0ff */
[----:B------:R-:W2:Y:S01]  /*119a0*/  LDL R18, [R1+0x850] ;  /* 0x0008500001127983 */ /* 0x000ea20000100800 */
[----:B------:R-:W-:-:S03]  /*119b0*/  IADD3.X R13, R17, UR8, RZ, P2, !PT ;  /* 0x00000008110d7c10 */ /* 0x000fc600097fe4ff */
[----:B------:R-:W2:Y:S01]  /*119c0*/  LDL R17, [R1+0x858] ;  /* 0x0008580001117983 */ /* 0x000ea20000100800 */
[----:B------:R-:W-:-:S03]  /*119d0*/  IADD3 R10, P2, R16, UR4, RZ ;  /* 0x00000004100a7c10 */ /* 0x000fc6000ff5e0ff */
[----:B------:R-:W2:Y:S04]  /*119e0*/  LDL R16, [R1+0x874] ;  /* 0x0008740001107983 */ /* 0x000ea80000100800 */
[----:B------:R4:W2:Y:S01]  /*119f0*/  LDG.E.U8 R231, desc[UR6][R12.64] ;  /* 0x000000060ce77981 */ /* 0x0008a2000c1e1100 */
[----:B---3--:R-:W-:-:S03]  /*11a00*/  IADD3.X R7, R5, UR8, RZ, P3, !PT ;  /* 0x0000000805077c10 */ /* 0x008fc60009ffe4ff */
[----:B------:R-:W3:Y:S01]  /*11a10*/  LDL R5, [R1+0x86c] ;  /* 0x00086c0001057983 */ /* 0x000ee20000100800 */
[----:B------:R-:W-:-:S03]  /*11a20*/  IADD3.X R11, R34, UR8, RZ, P2, !PT ;  /* 0x00000008220b7c10 */ /* 0x000fc600097fe4ff */
[----:B------:R0:W3:Y:S04]  /*11a30*/  LDG.E.U8 R250, desc[UR6][R6.64] ;  /* 0x0000000606fa7981 */ /* 0x0000e8000c1e1100 */
[----:B------:R-:W3:Y:S01]  /*11a40*/  LDG.E.U8 R228, desc[UR6][R10.64] ;  /* 0x000000060ae47981 */ /* 0x000ee2000c1e1100 */
[----:B------:R-:W-:-:S03]  /*11a50*/  WARPGROUP.ARRIVE ;  /* 0x00000000000079c5 */ /* 0x000fc60000000000 */
[----:B------:R-:W3:Y:S03]  /*11a60*/  LDL R34, [R1+0x9e4] ;  /* 0x0009e40001227983 */ /* 0x000ee60000100800 */
[----:B------:R-:W-:Y:S01]  /*11a70*/  QGMMA.64x64x32.F32.E4M3.E4M3 R152, gdesc[UR20], R152, gsb0 ;  /* 0x00e00000149879f3 */ /* 0x000fe20008000898 */
[----:B----4-:R-:W-:Y:S02]  /*11a80*/  IADD3 R12, P3, R4, UR4, RZ ;  /* 0x00000004040c7c10 */ /* 0x010fe4000ff7e0ff */
[----:B------:R-:W4:Y:S01]  /*11a90*/  LDL R4, [R1+0x868] ;  /* 0x0008680001047983 */ /* 0x000f220000100800 */
[----:B------:R-:W-:-:S03]  /*11aa0*/  IADD3 R8, P2, R15, UR4, RZ ;  /* 0x000000040f087c10 */ /* 0x000fc6000ff5e0ff */
[----:B------:R-:W4:Y:S01]  /*11ab0*/  LDL R15, [R1+0x870] ;  /* 0x00087000010f7983 */ /* 0x000f220000100800 */
[----:B------:R-:W-:-:S03]  /*11ac0*/  IADD3.X R13, R20, UR8, RZ, P3, !PT ;  /* 0x00000008140d7c10 */ /* 0x000fc60009ffe4ff */
[----:B------:R-:W4:Y:S04]  /*11ad0*/  LDL R20, [R1+0x884] ;  /* 0x0008840001147983 */ /* 0x000f280000100800 */
[----:B------:R1:W4:Y:S01]  /*11ae0*/  LDG.E.U8 R248, desc[UR6][R12.64] ;  /* 0x000000060cf87981 */ /* 0x000322000c1e1100 */
[----:B--2---:R-:W-:-:S03]  /*11af0*/  IADD3.X R9, R14, UR8, RZ, P2, !PT ;  /* 0x000000080e097c10 */ /* 0x004fc600097fe4ff */
[----:B------:R-:W2:Y:S04]  /*11b00*/  LDL R14, [R1+0x878] ;  /* 0x00087800010e7983 */ /* 0x000ea80000100800 */
[----:B------:R1:W2:Y:S01]  /*11b10*/  LDG.E.U8 R227, desc[UR6][R8.64] ;  /* 0x0000000608e37981 */ /* 0x0002a2000c1e1100 */
[----:B0-----:R-:W-:-:S03]  /*11b20*/  IADD3 R6, P3, R2, UR4, RZ ;  /* 0x0000000402067c10 */ /* 0x001fc6000ff7e0ff */
[----:B------:R-:W2:Y:S01]  /*11b30*/  LDL R2, [R1+0x87c] ;  /* 0x00087c0001027983 */ /* 0x000ea20000100800 */
[----:B-1----:R-:W-:-:S03]  /*11b40*/  IADD3 R12, P2, R0, UR4, RZ ;  /* 0x00000004000c7c10 */ /* 0x002fc6000ff5e0ff */
[----:B------:R-:W2:Y:S01]  /*11b50*/  LDL R0, [R1+0x880] ;  /* 0x0008800001007983 */ /* 0x000ea20000100800 */
[----:B------:R-:W-:Y:S02]  /*11b60*/  IADD3.X R7, R23, UR8, RZ, P3, !PT ;  /* 0x0000000817077c10 */ /* 0x000fe40009ffe4ff */
[----:B------:R-:W-:Y:S02]  /*11b70*/  IADD3 R10, P3, R19, UR4, RZ ;  /* 0x00000004130a7c10 */ /* 0x000fe4000ff7e0ff */
[----:B------:R-:W2:Y:S01]  /*11b80*/  LDL R19, [R1+0x88c] ;  /* 0x00088c0001137983 */ /* 0x000ea20000100800 */
[----:B------:R-:W-:-:S03]  /*11b90*/  IADD3.X R13, R18, UR8, RZ, P2, !PT ;  /* 0x00000008120d7c10 */ /* 0x000fc600097fe4ff */
[----:B------:R-:W2:Y:S01]  /*11ba0*/  LDL R18, [R1+0x888] ;  /* 0x0008880001127983 */ /* 0x000ea20000100800 */
[----:B------:R-:W-:-:S03]  /*11bb0*/  IADD3 R8, P2, R22, UR4, RZ ;  /* 0x0000000416087c10 */ /* 0x000fc6000ff5e0ff */
[----:B------:R-:W2:Y:S01]  /*11bc0*/  LDG.E.U8 R244, desc[UR6][R6.64] ;  /* 0x0000000606f47981 */ /* 0x000ea2000c1e1100 */
[----:B------:R-:W-:-:S03]  /*11bd0*/  IADD3.X R9, R21, UR8, RZ, P2, !PT ;  /* 0x0000000815097c10 */ /* 0x000fc600097fe4ff */
[----:B------:R-:W2:Y:S04]  /*11be0*/  LDG.E.U8 R225, desc[UR6][R12.64] ;  /* 0x000000060ce17981 */ /* 0x000ea8000c1e1100 */
[----:B------:R-:W2:Y:S01]  /*11bf0*/  LDG.E.U8 R222, desc[UR6][R8.64] ;  /* 0x0000000608de7981 */ /* 0x000ea2000c1e1100 */
[----:B------:R-:W-:Y:S01]  /*11c00*/  IADD3.X R11, R17, UR8, RZ, P3, !PT ;  /* 0x00000008110b7c10 */ /* 0x000fe20009ffe4ff */
[----:B------:R-:W-:Y:S02]  /*11c10*/  WARPGROUP.DEPBAR.LE gsb0, 0x0 ;  /* 0x00008000000079c5 */ /* 0x000fe40000010000 */
[----:B------:R-:W2:Y:S04]  /*11c20*/  LDL R17, [R1+0x894] ;  /* 0x0008940001117983 */ /* 0x000ea80000100800 */
[----:B------:R0:W2:Y:S04]  /*11c30*/  LDG.E.U8 R242, desc[UR6][R10.64] ;  /* 0x000000060af27981 */ /* 0x0000a8000c1e1100 */
[----:B------:R-:W2:Y:S04]  /*11c40*/  LDL R12, [R1+0x8a0] ;  /* 0x0008a000010c7983 */ /* 0x000ea80000100800 */
[----:B------:R-:W2:Y:S01]  /*11c50*/  LDL R13, [R1+0x8bc] ;  /* 0x0008bc00010d7983 */ /* 0x000ea20000100800 */
[----:B0-----:R-:W-:-:S03]  /*11c60*/  IADD3 R10, P2, R16, UR4, RZ ;  /* 0x00000004100a7c10 */ /* 0x001fc6000ff5e0ff */
[----:B------:R-:W2:Y:S04]  /*11c70*/  LDL R16, [R1+0x89c] ;  /* 0x00089c0001107983 */ /* 0x000ea80000100800 */
[----:B------:R-:W2:Y:S01]  /*11c80*/  LDL R22, [R1+0xa14] ;  /* 0x000a140001167983 */ /* 0x000ea20000100800 */
[----:B---3--:R-:W-:-:S03]  /*11c90*/  IADD3 R6, P3, R5, UR4, RZ ;  /* 0x0000000405067c10 */ /* 0x008fc6000ff7e0ff */
[----:B------:R-:W3:Y:S01]  /*11ca0*/  LDL R5, [R1+0x890] ;  /* 0x0008900001057983 */ /* 0x000ee20000100800 */
[----:B----4-:R-:W-:-:S03]  /*11cb0*/  IADD3.X R7, R4, UR8, RZ, P3, !PT ;  /* 0x0000000804077c10 */ /* 0x010fc60009ffe4ff */
[----:B------:R-:W4:Y:S01]  /*11cc0*/  LDL R4, [R1+0x898] ;  /* 0x0008980001047983 */ /* 0x000f220000100800 */
[----:B------:R-:W-:-:S03]  /*11cd0*/  IADD3.X R11, R15, UR8, RZ, P2, !PT ;  /* 0x000000080f0b7c10 */ /* 0x000fc600097fe4ff */
[----:B------:R-:W4:Y:S04]  /*11ce0*/  LDL R15, [R1+0x8a4] ;  /* 0x0008a400010f7983 */ /* 0x000f280000100800 */
[----:B------:R0:W4:Y:S04]  /*11cf0*/  LDG.E.U8 R240, desc[UR6][R6.64] ;  /* 0x0000000606f07981 */ /* 0x000128000c1e1100 */
[----:B------:R-:W4:Y:S01]  /*11d00*/  LDG.E.U8 R221, desc[UR6][R10.64] ;  /* 0x000000060add7981 */ /* 0x000f22000c1e1100 */
[----:B0-----:R-:W-:Y:S01]  /*11d10*/  IADD3 R6, P3, R20, UR4, RZ ;  /* 0x0000000414067c10 */ /* 0x001fe2000ff7e0ff */
[----:B------:R-:W-:-:S02]  /*11d20*/  WARPGROUP.ARRIVE ;  /* 0x00000000000079c5 */ /* 0x000fc40000000000 */
[----:B------:R-:W4:Y:S04]  /*11d30*/  LDL R20, [R1+0x9e0] ;  /* 0x0009e00001147983 */ /* 0x000f280000100800 */
[----:B------:R-:W4:Y:S01]  /*11d40*/  LDL R11, [R1+0x8b0] ;  /* 0x0008b000010b7983 */ /* 0x000f220000100800 */
[----:B------:R-:W-:Y:S03]  /*11d50*/  QGMMA.64x64x32.F32.E4M3.E4M3 R152, gdesc[UR24], R152, gsb0 ;  /* 0x00e00000189879f3 */ /* 0x000fe60008000898 */
[----:B------:R-:W4:Y:S01]  /*11d60*/  LDL R10, [R1+0x8b8] ;  /* 0x0008b800010a7983 */ /* 0x000f220000100800 */
[----:B--2---:R-:W-:-:S03]  /*11d70*/  IADD3 R8, P2, R2, UR4, RZ ;  /* 0x0000000402087c10 */ /* 0x004fc6000ff5e0ff */
[----:B------:R-:W2:Y:S01]  /*11d80*/  LDL R2, [R1+0x8ac] ;  /* 0x0008ac0001027983 */ /* 0x000ea20000100800 */
[----:B------:R-:W-:-:S03]  /*11d90*/  IADD3.X R9, R14, UR8, RZ, P2, !PT ;  /* 0x000000080e097c10 */ /* 0x000fc600097fe4ff */
[----:B------:R-:W2:Y:S04]  /*11da0*/  LDL R14, [R1+0x8a8] ;  /* 0x0008a800010e7983 */ /* 0x000ea80000100800 */
[----:B------:R-:W2:Y:S04]  /*11db0*/  LDG.E.U8 R238, desc[UR6][R8.64] ;  /* 0x0000000608ee7981 */ /* 0x000ea8000c1e1100 */
[----:B------:R-:W2:Y:S01]  /*11dc0*/  LDL R9, [R1+0x8c4] ;  /* 0x0008c40001097983 */ /* 0x000ea20000100800 */
[----:B------:R-:W-:-:S03]  /*11dd0*/  IADD3.X R7, R0, UR8, RZ, P3, !PT ;  /* 0x0000000800077c10 */ /* 0x000fc60009ffe4ff */
[----:B------:R-:W2:Y:S04]  /*11de0*/  LDL R0, [R1+0x8b4] ;  /* 0x0008b40001007983 */ /* 0x000ea80000100800 */
[----:B------:R0:W2:Y:S04]  /*11df0*/  LDG.E.U8 R219, desc[UR6][R6.64] ;  /* 0x0000000606db7981 */ /* 0x0000a8000c1e1100 */
[----:B------:R-:W2:Y:S01]  /*11e00*/  LDL R8, [R1+0x8c0] ;  /* 0x0008c00001087983 */ /* 0x000ea20000100800 */
[----:B0-----:R-:W-:Y:S01]  /*11e10*/  IADD3 R6, P2, R19, UR4, RZ ;  /* 0x0000000413067c10 */ /* 0x001fe2000ff5e0ff */
[----:B------:R-:W-:-:S02]  /*11e20*/  WARPGROUP.DEPBAR.LE gsb0, 0x0 ;  /* 0x00008000000079c5 */ /* 0x000fc40000010000 */
[----:B------:R-:W2:Y:S01]  /*11e30*/  LDL R19, [R1+0xa10] ;  /* 0x000a100001137983 */ /* 0x000ea20000100800 */
[----:B------:R-:W-:-:S03]  /*11e40*/  IADD3.X R7, R18, UR8, RZ, P2, !PT ;  /* 0x0000000812077c10 */ /* 0x000fc600097fe4ff */
[----:B------:R-:W2:Y:S04]  /*11e50*/  LDL R18, [R1+0x97c] ;  /* 0x00097c0001127983 */ /* 0x000ea80000100800 */
[----:B------:R0:W2:Y:S02]  /*11e60*/  LDG.E.U8 R236, desc[UR6][R6.64] ;  /* 0x0000000606ec7981 */ /* 0x0000a4000c1e1100 */
[----:B0-----:R-:W-:Y:S02]  /*11e70*/  IADD3 R6, P2, R17, UR4, RZ ;  /* 0x0000000411067c10 */ /* 0x001fe4000ff5e0ff */
[----:B------:R-:W2:Y:S02]  /*11e80*/  LDL R17, [R1+0x984] ;  /* 0x0009840001117983 */ /* 0x000ea40000100800 */
[----:B---3--:R-:W-:-:S02]  /*11e90*/  IADD3.X R7, R5, UR8, RZ, P2, !PT ;  /* 0x0000000805077c10 */ /* 0x008fc400097fe4ff */
[----:B------:R-:W3:Y:S04]  /*11ea0*/  LDL R5, [R1+0x8cc] ;  /* 0x0008cc0001057983 */ /* 0x000ee80000100800 */
[----:B------:R0:W3:Y:S02]  /*11eb0*/  LDG.E.U8 R218, desc[UR6][R6.64] ;  /* 0x0000000606da7981 */ /* 0x0000e4000c1e1100 */
[----:B0-----:R-:W-:Y:S02]  /*11ec0*/  IADD3 R6, P2, R16, UR4, RZ ;  /* 0x0000000410067c10 */ /* 0x001fe4000ff5e0ff */
[----:B------:R-:W3:Y:S02]  /*11ed0*/  LDL R16, [R1+0x8d4] ;  /* 0x0008d40001107983 */ /* 0x000ee40000100800 */
[----:B----4-:R-:W-:-:S02]  /*11ee0*/  IADD3.X R7, R4, UR8, RZ, P2, !PT ;  /* 0x0000000804077c10 */ /* 0x010fc400097fe4ff */
[----:B------:R-:W4:Y:S04]  /*11ef0*/  LDL R4, [R1+0x8c8] ;  /* 0x0008c80001047983 */ /* 0x000f280000100800 */
[----:B------:R0:W4:Y:S02]  /*11f00*/  LDG.E.U8 R235, desc[UR6][R6.64] ;  /* 0x0000000606eb7981 */ /* 0x000124000c1e1100 */
[----:B0-----:R-:W-:Y:S02]  /*11f10*/  IADD3 R6, P2, R15, UR4, RZ ;  /* 0x000000040f067c10 */ /* 0x001fe4000ff5e0ff */
[----:B------:R-:W4:Y:S02]  /*11f20*/  LDL R15, [R1+0x8dc] ;  /* 0x0008dc00010f7983 */ /* 0x000f240000100800 */
[----:B------:R-:W-:-:S02]  /*11f30*/  IADD3.X R7, R12, UR8, RZ, P2, !PT ;  /* 0x000000080c077c10 */ /* 0x000fc400097fe4ff */
[----:B------:R-:W4:Y:S04]  /*11f40*/  LDL R12, [R1+0x8d0] ;  /* 0x0008d000010c7983 */ /* 0x000f280000100800 */
[----:B------:R2:W4:Y:S02]  /*11f50*/  LDG.E.U8 R217, desc[UR6][R6.64] ;  /* 0x0000000606d97981 */ /* 0x000524000c1e1100 */
[----:B--2---:R-:W-:Y:S02]  /*11f60*/  IADD3 R6, P2, R2, UR4, RZ ;  /* 0x0000000402067c10 */ /* 0x004fe4000ff5e0ff */
        /* <DEDUP_REMOVED lines=19> */
[----:B---3--:R-:W-:Y:S02]  /*120a0*/  IADD3 R6, P2, R5, UR4, RZ ;  /* 0x0000000405067c10 */ /* 0x008fe4000ff5e0ff */
        /* <DEDUP_REMOVED lines=9> */
[----:B0-----:R-:W-:Y:S02]  /*12140*/  IADD3 R6, P2, R15, UR4, RZ ;  /* 0x000000040f067c10 */ /* 0x001fe4000ff5e0ff */
[----:B------:R-:W4:Y:S02]  /*12150*/  LDL R15, [R1+0x908] ;  /* 0x00090800010f7983 */ /* 0x000f240000100800 */
[----:B--2---:R-:W-:-:S02]  /*12160*/  IADD3.X R7, R2, UR8, RZ, P2, !PT ;  /* 0x0000000802077c10 */ /* 0x004fc400097fe4ff */
        /* <DEDUP_REMOVED lines=97> */
[----:B0-----:R-:W-:-:S04]  /*12780*/  IADD3 R6, P2, R18, UR4, RZ ;  /* 0x0000000412067c10 */ /* 0x001fc8000ff5e0ff */
[----:B------:R-:W-:Y:S02]  /*12790*/  IADD3.X R7, R10, UR8, RZ, P2, !PT ;  /* 0x000000080a077c10 */ /* 0x000fe400097fe4ff */
[----:B------:R-:W2:Y:S04]  /*127a0*/  LDL R10, [R1+0x9b0] ;  /* 0x0009b000010a7983 */ /* 0x000ea80000100800 */
[----:B------:R0:W2:Y:S02]  /*127b0*/  LDG.E.U8 R204, desc[UR6][R6.64] ;  /* 0x0000000606cc7981 */ /* 0x0000a4000c1e1100 */
[----:B0-----:R-:W-:Y:S01]  /*127c0*/  IADD3 R6, P2, R17, UR4, RZ ;  /* 0x0000000411067c10 */ /* 0x001fe2000ff5e0ff */
[----:B------:R-:W-:Y:S01]  /*127d0*/  WARPGROUP.ARRIVE ;  /* 0x00000000000079c5 */ /* 0x000fe20000000000 */
[----:B------:R-:W-:Y:S01]  /*127e0*/  UIADD3.64 UR36, UR12, 0x802, URZ ;  /* 0x000008020c247897 */ /* 0x000fe2000fffe03f */
[----:B------:R-:W2:Y:S01]  /*127f0*/  LDL R17, [R1+0xa18] ;  /* 0x000a180001117983 */ /* 0x000ea20000100800 */
[----:B------:R-:W-:-:S03]  /*12800*/  IADD3.X R7, R9, UR8, RZ, P2, !PT ;  /* 0x0000000809077c10 */ /* 0x000fc600097fe4ff */
[----:B------:R-:W2:Y:S01]  /*12810*/  LDL R9, [R1+0x9bc] ;  /* 0x0009bc0001097983 */ /* 0x000ea20000100800 */
[----:B------:R-:W-:Y:S03]  /*12820*/  QGMMA.64x64x32.F32.E4M3.E4M3 R152, gdesc[UR28], R152, gsb0 ;  /* 0x00e000001c9879f3 */ /* 0x000fe60008000898 */
[----:B------:R0:W2:Y:S02]  /*12830*/  LDG.E.U8 R190, desc[UR6][R6.64] ;  /* 0x0000000606be7981 */ /* 0x0000a4000c1e1100 */
[----:B0-----:R-:W-:Y:S02]  /*12840*/  IADD3 R6, P2, R8, UR4, RZ ;  /* 0x0000000408067c10 */ /* 0x001fe4000ff5e0ff */
[----:B------:R-:W2:Y:S02]  /*12850*/  LDL R8, [R1+0x9b8] ;  /* 0x0009b80001087983 */ /* 0x000ea40000100800 */
[----:B------:R-:W-:-:S05]  /*12860*/  IADD3.X R7, R16, UR8, RZ, P2, !PT ;  /* 0x0000000810077c10 */ /* 0x000fca00097fe4ff */
[----:B------:R3:W2:Y:S02]  /*12870*/  LDG.E.U8 R202, desc[UR6][R6.64] ;  /* 0x0000000606ca7981 */ /* 0x0006a4000c1e1100 */
[----:B---3--:R-:W-:Y:S02]  /*12880*/  IADD3 R6, P2, R5, UR4, RZ ;  /* 0x0000000405067c10 */ /* 0x008fe4000ff5e0ff */
[----:B------:R-:W3:Y:S02]  /*12890*/  LDL R5, [R1+0x9c4] ;  /* 0x0009c40001057983 */ /* 0x000ee40000100800 */
[----:B----4-:R-:W-:Y:S02]  /*128a0*/  IADD3.X R7, R4, UR8, RZ, P2, !PT ;  /* 0x0000000804077c10 */ /* 0x010fe400097fe4ff */
[----:B------:R-:W4:Y:S04]  /*128b0*/  LDL R4, [R1+0x9c0] ;  /* 0x0009c00001047983 */ /* 0x000f280000100800 */
[----:B------:R0:W4:Y:S02]  /*128c0*/  LDG.E.U8 R23, desc[UR6][R6.64] ;  /* 0x0000000606177981 */ /* 0x000124000c1e1100 */
[----:B0-----:R-:W-:Y:S01]  /*128d0*/  IADD3 R6, P2, R15, UR4, RZ ;  /* 0x000000040f067c10 */ /* 0x001fe2000ff5e0ff */
[----:B------:R-:W-:-:S02]  /*128e0*/  WARPGROUP.DEPBAR.LE gsb0, 0x0 ;  /* 0x00008000000079c5 */ /* 0x000fc40000010000 */
[----:B------:R-:W4:Y:S01]  /*128f0*/  LDL R15, [R1+0x9e8] ;  /* 0x0009e800010f7983 */ /* 0x000f220000100800 */
[----:B------:R-:W-:Y:S01]  /*12900*/  IADD3.X R7, R14, UR8, RZ, P2, !PT ;  /* 0x000000080e077c10 */ /* 0x000fe200097fe4ff */
[----:B------:R-:W-:Y:S02]  /*12910*/  WARPGROUP.ARRIVE ;  /* 0x00000000000079c5 */ /* 0x000fe40000000000 */
[----:B------:R-:W4:Y:S04]  /*12920*/  LDL R14, [R1+0x9d0] ;  /* 0x0009d000010e7983 */ /* 0x000f280000100800 */
[----:B------:R0:W4:Y:S01]  /*12930*/  LDG.E.U8 R199, desc[UR6][R6.64] ;  /* 0x0000000606c77981 */ /* 0x000122000c1e1100 */
[----:B------:R-:W-:Y:S01]  /*12940*/  QGMMA.64x64x32.F32.E4M3.E4M3 R152, gdesc[UR32], R152, gsb0 ;  /* 0x00e00000209879f3 */ /* 0x000fe20008000898 */
[----:B0-----:R-:W-:-:S02]  /*12950*/  IADD3 R6, P2, R13, UR4, RZ ;  /* 0x000000040d067c10 */ /* 0x001fc4000ff5e0ff */
[----:B------:R-:W4:Y:S02]  /*12960*/  LDL R13, [R1+0xa1c] ;  /* 0x000a1c00010d7983 */ /* 0x000f240000100800 */
[----:B--2---:R-:W-:Y:S02]  /*12970*/  IADD3.X R7, R2, UR8, RZ, P2, !PT ;  /* 0x0000000802077c10 */ /* 0x004fe400097fe4ff */
[----:B------:R-:W2:Y:S04]  /*12980*/  LDL R2, [R1+0x9cc] ;  /* 0x0009cc0001027983 */ /* 0x000ea80000100800 */
[----:B------:R0:W2:Y:S02]  /*12990*/  LDG.E.U8 R21, desc[UR6][R6.64] ;  /* 0x0000000606157981 */ /* 0x0000a4000c1e1100 */
[----:B0-----:R-:W-:-:S02]  /*129a0*/  IADD3 R6, P2, R0, UR4, RZ ;  /* 0x0000000400067c10 */ /* 0x001fc4000ff5e0ff */
[----:B------:R-:W2:Y:S01]  /*129b0*/  LDL R0, [R1+0x9c8] ;  /* 0x0009c80001007983 */ /* 0x000ea20000100800 */
[----:B------:R-:W-:Y:S02]  /*129c0*/  WARPGROUP.DEPBAR.LE gsb0, 0x0 ;  /* 0x00008000000079c5 */ /* 0x000fe40000010000 */
[----:B------:R-:W-:Y:S01]  /*129d0*/  WARPGROUP.ARRIVE ;  /* 0x00000000000079c5 */ /* 0x000fe20000000000 */
[----:B------:R-:W-:Y:S02]  /*129e0*/  IADD3.X R7, R12, UR8, RZ, P2, !PT ;  /* 0x000000080c077c10 */ /* 0x000fe400097fe4ff */
[----:B------:R-:W2:Y:S03]  /*129f0*/  LDL R12, [R1+0xa00] ;  /* 0x000a0000010c7983 */ /* 0x000ea60000100800 */
[----:B------:R-:W-:Y:S01]  /*12a00*/  QGMMA.64x64x32.F32.E4M3.E4M3 R152, gdesc[UR36], R152, gsb0 ;  /* 0x00e00000249879f3 */ /* 0x000fe20008000898 */
[----:B------:R0:W2:Y:S02]  /*12a10*/  LDG.E.U8 R197, desc[UR6][R6.64] ;  /* 0x0000000606c57981 */ /* 0x0000a4000c1e1100 */
[----:B0-----:R-:W-:-:S02]  /*12a20*/  IADD3 R6, P2, R11, UR4, RZ ;  /* 0x000000040b067c10 */ /* 0x001fc4000ff5e0ff */
[----:B------:R-:W2:Y:S02]  /*12a30*/  LDL R11, [R1+0xa04] ;  /* 0x000a0400010b7983 */ /* 0x000ea40000100800 */
[----:B------:R-:W-:Y:S02]  /*12a40*/  IADD3.X R7, R10, UR8, RZ, P2, !PT ;  /* 0x000000080a077c10 */ /* 0x000fe400097fe4ff */
[----:B------:R-:W2:Y:S04]  /*12a50*/  LDL R10, [R1+0x9ec] ;  /* 0x0009ec00010a7983 */ /* 0x000ea80000100800 */
[----:B------:R0:W2:Y:S02]  /*12a60*/  LDG.E.U8 R18, desc[UR6][R6.64] ;  /* 0x0000000606127981 */ /* 0x0000a4000c1e1100 */
[----:B0-----:R-:W-:-:S02]  /*12a70*/  IADD3 R6, P2, R9, UR4, RZ ;  /* 0x0000000409067c10 */ /* 0x001fc4000ff5e0ff */
[----:B------:R-:W2:Y:S02]  /*12a80*/  LDL R9, [R1+0xa24] ;  /* 0x000a240001097983 */ /* 0x000ea40000100800 */
[----:B------:R-:W-:Y:S02]  /*12a90*/  IADD3.X R7, R8, UR8, RZ, P2, !PT ;  /* 0x0000000808077c10 */ /* 0x000fe400097fe4ff */
[----:B------:R-:W2:Y:S04]  /*12aa0*/  LDL R8, [R1+0xa20] ;  /* 0x000a200001087983 */ /* 0x000ea80000100800 */
[----:B------:R3:W2:Y:S01]  /*12ab0*/  LDG.E.U8 R195, desc[UR6][R6.64] ;  /* 0x0000000606c37981 */ /* 0x0006a2000c1e1100 */
[----:B------:R-:W-:Y:S01]  /*12ac0*/  UIADD3.64 UR40, UR12, 0x804, URZ ;  /* 0x000008040c287897 */ /* 0x000fe2000fffe03f */
[----:B------:R-:W-:-:S02]  /*12ad0*/  WARPGROUP.DEPBAR.LE gsb0, 0x0 ;  /* 0x00008000000079c5 */ /* 0x000fc40000010000 */
[----:B------:R-:W-:-:S06]  /*12ae0*/  WARPGROUP.ARRIVE ;  /* 0x00000000000079c5 */ /* 0x000fcc0000000000 */
[----:B------:R-:W-:Y:S01]  /*12af0*/  QGMMA.64x64x32.F32.E4M3.E4M3 R152, gdesc[UR40], R152, gsb0 ;  /* 0x00e00000289879f3 */ /* 0x000fe20008000898 */
[----:B---3--:R-:W-:Y:S02]  /*12b00*/  IADD3 R6, P2, R5, UR4, RZ ;  /* 0x0000000405067c10 */ /* 0x008fe4000ff5e0ff */
[----:B------:R-:W3:Y:S02]  /*12b10*/  LDL R5, [R1+0xa08] ;  /* 0x000a080001057983 */ /* 0x000ee40000100800 */
[----:B----4-:R-:W-:Y:S02]  /*12b20*/  IADD3.X R7, R4, UR8, RZ, P2, !PT ;  /* 0x0000000804077c10 */ /* 0x010fe400097fe4ff */
[----:B------:R-:W4:Y:S01]  /*12b30*/  LDL R4, [R1+0x9f0] ;  /* 0x0009f00001047983 */ /* 0x000f220000100800 */
[----:B------:R-:W-:Y:S01]  /*12b40*/  UIADD3.64 UR44, UR12, 0xbfe, URZ ;  /* 0x00000bfe0c2c7897 */ /* 0x000fe2000fffe03f */
[----:B------:R-:W-:Y:S02]  /*12b50*/  WARPGROUP.DEPBAR.LE gsb0, 0x0 ;  /* 0x00008000000079c5 */ /* 0x000fe40000010000 */
[----:B------:R-:W-:Y:S01]  /*12b60*/  WARPGROUP.ARRIVE ;  /* 0x00000000000079c5 */ /* 0x000fe20000000000 */
[----:B------:R2:W4:Y:S05]  /*12b70*/  LDG.E.U8 R16, desc[UR6][R6.64] ;  /* 0x0000000606107981 */ /* 0x00052a000c1e1100 */
[----:B------:R-:W-:Y:S01]  /*12b80*/  QGMMA.64x64x32.F32.E4M3.E4M3 R152, gdesc[UR44], R152, gsb0 ;  /* 0x00e000002c9879f3 */ /* 0x000fe20008000898 */
[----:B------:R-:W-:-:S02]  /*12b90*/  R2UR UR51, R146 ;  /* 0x00000000923372ca */ /* 0x000fc400000e0000 */
[----:B------:R-:W-:Y:S01]  /*12ba0*/  R2UR UR50, R147 ;  /* 0x00000000933272ca */ /* 0x000fe200000e0000 */
[----:B------:R-:W-:Y:S01]  /*12bb0*/  UIADD3.64 UR48, UR12, 0xc00, URZ ;  /* 0x00000c000c307897 */ /* 0x000fe2000fffe03f */
[----:B--2---:R-:W-:Y:S02]  /*12bc0*/  IADD3 R6, P2, R2, UR4, RZ ;  /* 0x0000000402067c10 */ /* 0x004fe4000ff5e0ff */
[----:B------:R-:W2:Y:S02]  /*12bd0*/  LDL R2, [R1+0x9fc] ;  /* 0x0009fc0001027983 */ /* 0x000ea40000100800 */
[----:B------:R-:W-:Y:S02]  /*12be0*/  IADD3.X R7, R0, UR8, RZ, P2, !PT ;  /* 0x0000000800077c10 */ /* 0x000fe400097fe4ff */
[----:B------:R-:W2:Y:S01]  /*12bf0*/  LDL R0, [R1+0x9f8] ;  /* 0x0009f80001007983 */ /* 0x000ea20000100800 */
[----:B------:R-:W-:Y:S02]  /*12c00*/  WARPGROUP.DEPBAR.LE gsb0, 0x0 ;  /* 0x00008000000079c5 */ /* 0x000fe40000010000 */
[----:B------:R-:W-:Y:S01]  /*12c10*/  WARPGROUP.ARRIVE ;  /* 0x00000000000079c5 */ /* 0x000fe20000000000 */
[----:B------:R0:W2:Y:S05]  /*12c20*/  LDG.E.U8 R193, desc[UR6][R6.64] ;  /* 0x0000000606c17981 */ /* 0x0000aa000c1e1100 */
[----:B------:R-:W-:Y:S01]  /*12c30*/  QGMMA.64x64x32.F32.E4M3.E4M3 R152, gdesc[UR48], R152, gsb0 ;  /* 0x00e00000309879f3 */ /* 0x000fe20008000898 */
        /* <DEDUP_REMOVED lines=17> */
[----:B------:R0:W2:Y:S01]  /*12d50*/  LDG.E.U8 R22, desc[UR6][R6.64] ;  /* 0x0000000606167981 */ /* 0x0000a2000c1e1100 */
[----:B------:R-:W-:Y:S02]  /*12d60*/  R2UR UR55, R148 ;  /* 0x00000000943772ca */ /* 0x000fe400000e0000 */
[----:B0-----:R-:W-:Y:S02]  /*12d70*/  IADD3 R6, P2, R11, UR4, RZ ;  /* 0x000000040b067c10 */ /* 0x001fe4000ff5e0ff */
[----:B------:R-:W-:Y:S01]  /*12d80*/  R2UR UR54, R149 ;  /* 0x00000000953672ca */ /* 0x000fe200000e0000 */
[----:B------:R-:W2:Y:S01]  /*12d90*/  LDL R11, [R1+0xa0c] ;  /* 0x000a0c00010b7983 */ /* 0x000ea20000100800 */
[----:B------:R-:W-:Y:S01]  /*12da0*/  IADD3.X R7, R10, UR8, RZ, P2, !PT ;  /* 0x000000080a077c10 */ /* 0x000fe200097fe4ff */
[----:B------:R-:W-:Y:S01]  /*12db0*/  UIADD3.64 UR52, UR12, 0xc02, URZ ;  /* 0x00000c020c347897 */ /* 0x000fe2000fffe03f */
[----:B------:R-:W-:Y:S02]  /*12dc0*/  WARPGROUP.DEPBAR.LE gsb0, 0x0 ;  /* 0x00008000000079c5 */ /* 0x000fe40000010000 */
[----:B------:R-:W2:Y:S04]  /*12dd0*/  LDL R10, [R1+0x9f4] ;  /* 0x0009f400010a7983 */ /* 0x000ea80000100800 */
[----:B------:R0:W2:Y:S01]  /*12de0*/  LDG.E.U8 R15, desc[UR6][R6.64] ;  /* 0x00000006060f7981 */ /* 0x0000a2000c1e1100 */
[----:B------:R-:W-:-:S06]  /*12df0*/  WARPGROUP.ARRIVE ;  /* 0x00000000000079c5 */ /* 0x000fcc0000000000 */
[----:B------:R-:W-:Y:S01]  /*12e00*/  QGMMA.64x64x32.F32.E4M3.E4M3 R152, gdesc[UR52], R152, gsb0 ;  /* 0x00e00000349879f3 */ /* 0x000fe20008000898 */
[----:B0-----:R-:W-:Y:S02]  /*12e10*/  IADD3 R6, P2, R9, UR4, RZ ;  /* 0x0000000409067c10 */ /* 0x001fe4000ff5e0ff */
[----:B------:R-:W2:Y:S02]  /*12e20*/  LDL R9, [R1+0xa2c] ;  /* 0x000a2c0001097983 */ /* 0x000ea40000100800 */
[----:B------:R-:W-:-:S05]  /*12e30*/  IADD3.X R7, R8, UR8, RZ, P2, !PT ;  /* 0x0000000808077c10 */ /* 0x000fca00097fe4ff */
[----:B------:R3:W2:Y:S02]  /*12e40*/  LDG.E.U8 R19, desc[UR6][R6.64] ;  /* 0x0000000606137981 */ /* 0x0006a4000c1e1100 */
[----:B---3--:R-:W-:-:S04]  /*12e50*/  IADD3 R6, P2, R5, UR4, RZ ;  /* 0x0000000405067c10 */ /* 0x008fc8000ff5e0ff */
[----:B----4-:R-:W-:Y:S02]  /*12e60*/  IADD3.X R7, R4, UR8, RZ, P2, !PT ;  /* 0x0000000804077c10 */ /* 0x010fe400097fe4ff */
[----:B------:R-:W3:Y:S04]  /*12e70*/  LDL R4, [R1+0xa28] ;  /* 0x000a280001047983 */ /* 0x000ee80000100800 */
[----:B------:R-:W4:Y:S01]  /*12e80*/  LDL.LU R34, [R1+0x208] ;  /* 0x0002080001227983 */ /* 0x000f220000300800 */
[----:B------:R-:W-:Y:S02]  /*12e90*/  R2UR UR59, R150 ;  /* 0x00000000963b72ca */ /* 0x000fe400000e0000 */
[----:B------:R-:W-:Y:S01]  /*12ea0*/  R2UR UR58, R151 ;  /* 0x00000000973a72ca */ /* 0x000fe200000e0000 */
[----:B------:R-:W-:Y:S01]  /*12eb0*/  UIADD3.64 UR56, UR12, 0xc04, URZ ;  /* 0x00000c040c387897 */ /* 0x000fe2000fffe03f */
[----:B------:R2:W4:Y:S01]  /*12ec0*/  LDG.E.U8 R13, desc[UR6][R6.64] ;  /* 0x00000006060d7981 */ /* 0x000522000c1e1100 */
[----:B------:R-:W-:-:S02]  /*12ed0*/  WARPGROUP.DEPBAR.LE gsb0, 0x0 ;  /* 0x00008000000079c5 */ /* 0x000fc40000010000 */
[----:B------:R-:W-:-:S08]  /*12ee0*/  WARPGROUP.ARRIVE ;  /* 0x00000000000079c5 */ /* 0x000fd00000000000 */
[----:B------:R-:W-:Y:S01]  /*12ef0*/  QGMMA.64x64x32.F32.E4M3.E4M3 R152, gdesc[UR56], R152, gsb0 ;  /* 0x00e00000389879f3 */ /* 0x000fe20008000898 */
[----:B--2---:R-:W-:-:S04]  /*12f00*/  IADD3 R6, P2, R2, UR4, RZ ;  /* 0x0000000402067c10 */ /* 0x004fc8000ff5e0ff */
[----:B------:R-:W-:-:S05]  /*12f10*/  IADD3.X R7, R0, UR8, RZ, P2, !PT ;  /* 0x0000000800077c10 */ /* 0x000fca00097fe4ff */
[----:B------:R0:W2:Y:S01]  /*12f20*/  LDG.E.U8 R12, desc[UR6][R6.64] ;  /* 0x00000006060c7981 */ /* 0x0000a2000c1e1100 */
[----:B------:R-:W-:Y:S02]  /*12f30*/  WARPGROUP.DEPBAR.LE gsb0, 0x0 ;  /* 0x00008000000079c5 */ /* 0x000fe40000010000 */
[----:B------:R-:W-:Y:S01]  /*12f40*/  FMUL R2, R154, UR60 ;  /* 0x0000003c9a027c20 */ /* 0x000fe20008400000 */
[----:B------:R-:W-:-:S05]  /*12f50*/  FMUL R0, R155, UR60 ;  /* 0x0000003c9b007c20 */ /* 0x000fca0008400000 */
[----:B------:R-:W-:Y:S01]  /*12f60*/  FMNMX R0, R2, R0, !PT ;  /* 0x0000000002007209 */ /* 0x000fe20007800000 */
        /* <DEDUP_REMOVED lines=12> */
[----:B------:R-:W-:Y:S01]  /*13030*/  FMUL R2, R170, UR60 ;  /* 0x0000003caa027c20 */ /* 0x000fe20008400000 */
[----:B0-----:R-:W-:Y:S01]  /*13040*/  FMUL R6, R152, UR60 ;  /* 0x0000003c98067c20 */ /* 0x001fe20008400000 */
[----:B------:R-:W-:-:S03]  /*13050*/  FMUL R5, R153, UR60 ;  /* 0x0000003c99057c20 */ /* 0x000fc60008400000 */
[----:B------:R-:W-:Y:S01]  /*13060*/  FMNMX R0, R2, R0, !PT ;  /* 0x0000000002007209 */ /* 0x000fe20007800000 */
[----:B------:R-:W-:Y:S01]  /*13070*/  FMUL R2, R171, UR60 ;  /* 0x0000003cab027c20 */ /* 0x000fe20008400000 */
[----:B------:R-:W-:Y:S01]  /*13080*/  FMNMX R6, R6, R5, !PT ;  /* 0x0000000506067209 */ /* 0x000fe20007800000 */
        /* <DEDUP_REMOVED lines=25> */
[----:B------:R-:W-:Y:S02]  /*13220*/  FMNMX R0, R2, R0, !PT ;  /* 0x0000000002007209 */ /* 0x000fe40007800000 */
[----:B------:R-:W-:-:S03]  /*13230*/  FMNMX R5, R5, R6, !PT ;  /* 0x0000000605057209 */ /* 0x000fc60007800000 */
[----:B------:R-:W0:Y:S02]  /*13240*/  SHFL.BFLY PT, R6, R0, 0x2, 0x1f ;  /* 0x0c401f0000067f89 */ /* 0x000e2400000e0000 */
[----:B0-----:R-:W-:-:S05]  /*13250*/  FMNMX R0, R0, R6, !PT ;  /* 0x0000000600007209 */ /* 0x001fca0007800000 */
[----:B------:R-:W0:Y:S01]  /*13260*/  SHFL.BFLY PT, R8, R0, 0x1, 0x1f ;  /* 0x0c201f0000087f89 */ /* 0x000e2200000e0000 */
[----:B------:R-:W-:-:S04]  /*13270*/  IADD3 R6, P2, R11, UR4, RZ ;  /* 0x000000040b067c10 */ /* 0x000fc8000ff5e0ff */
[----:B------:R-:W-:-:S05]  /*13280*/  IADD3.X R7, R10, UR8, RZ, P2, !PT ;  /* 0x000000080a077c10 */ /* 0x000fca00097fe4ff */
[----:B------:R1:W2:Y:S02]  /*13290*/  LDG.E.U8 R11, desc[UR6][R6.64] ;  /* 0x00000006060b7981 */ /* 0x0002a4000c1e1100 */
[----:B-1----:R-:W-:Y:S02]  /*132a0*/  IADD3 R6, P2, R9, UR4, RZ ;  /* 0x0000000409067c10 */ /* 0x002fe4000ff5e0ff */
[----:B0-----:R-:W-:Y:S02]  /*132b0*/  FMNMX R0, R0, R8, !PT ;  /* 0x0000000800007209 */ /* 0x001fe40007800000 */
[----:B---3--:R-:W-:Y:S01]  /*132c0*/  IADD3.X R7, R4, UR8, RZ, P2, !PT ;  /* 0x0000000804077c10 */ /* 0x008fe200097fe4ff */
[----:B------:R-:W-:Y:S01]  /*132d0*/  FMUL R2, R169, UR60 ;  /* 0x0000003ca9027c20 */ /* 0x000fe20008400000 */
[----:B------:R-:W-:Y:S01]  /*132e0*/  UMOV UR11, 0x80000020 ;  /* 0x80000020000b7882 */ /* 0x000fe20000000000 */
[----:B------:R-:W-:Y:S02]  /*132f0*/  ULDC UR8, c[0x0][0x254] ;  /* 0x0000950000087ab9 */ /* 0x000fe40000000800 */
[----:B------:R4:W3:Y:S01]  /*13300*/  LDG.E.U8 R10, desc[UR6][R6.64] ;  /* 0x00000006060a7981 */ /* 0x0008e2000c1e1100 */
[----:B------:R-:W-:-:S02]  /*13310*/  FMNMX R2, R2, R5, !PT ;  /* 0x0000000502027209 */ /* 0x000fc40007800000 */
[----:B----4-:R-:W-:Y:S01]  /*13320*/  FMNMX R6, R0, R34, !PT ;  /* 0x0000002200067209 */ /* 0x010fe20007800000 */
[----:B------:R-:W-:Y:S04]  /*13330*/  BAR.SYNC.DEFER_BLOCKING 0x0 ;  /* 0x0000000000007b1d */ /* 0x000fe80000010000 */
[----:B------:R-:W-:-:S04]  /*13340*/  FFMA R158, R158, UR60, -R6 ;  /* 0x0000003c9e9e7c23 */ /* 0x000fc80008000806 */
[----:B------:R-:W-:-:S04]  /*13350*/  FMUL R158, R158, 1.4426950216293334961 ;  /* 0x3fb8aa3b9e9e7820 */ /* 0x000fc80000400000 */
[----:B------:R0:W-:Y:S02]  /*13360*/  MUFU.EX2 R187, R158 ;  /* 0x0000009e00bb7308 */ /* 0x0001e40000000800 */
[----:B0-----:R-:W4:Y:S01]  /*13370*/  LDL.LU R158, [R1+0x20c] ;  /* 0x00020c00019e7983 */ /* 0x001f220000300800 */
        /* <DEDUP_REMOVED lines=11> */
[----:B------:R-:W-:-:S05]  /*13430*/  FMNMX R2, R5, R2, !PT ;  /* 0x0000000205027209 */ /* 0x000fca0007800000 */
[----:B------:R-:W0:Y:S02]  /*13440*/  SHFL.BFLY PT, R5, R2, 0x2, 0x1f ;  /* 0x0c401f0002057f89 */ /* 0x000e2400000e0000 */
[----:B0-----:R-:W-:-:S05]  /*13450*/  FMNMX R0, R2, R5, !PT ;  /* 0x0000000502007209 */ /* 0x001fca0007800000 */
[----:B------:R-:W0:Y:S01]  /*13460*/  SHFL.BFLY PT, R5, R0, 0x1, 0x1f ;  /* 0x0c201f0000057f89 */ /* 0x000e2200000e0000 */
[--C-:B------:R-:W-:Y:S01]  /*13470*/  FFMA R166, R166, UR60, -R6.reuse ;  /* 0x0000003ca6a67c23 */ /* 0x100fe20008000806 */
[--C-:B------:R-:W-:Y:S01]  /*13480*/  FFMA R154, R154, UR60, -R6.reuse ;  /* 0x0000003c9a9a7c23 */ /* 0x100fe20008000806 */
[--C-:B------:R-:W-:Y:S01]  /*13490*/  FFMA R155, R155, UR60, -R6.reuse ;  /* 0x0000003c9b9b7c23 */ /* 0x100fe20008000806 */
[--C-:B------:R-:W-:Y:S01]  /*134a0*/  FFMA R159, R159, UR60, -R6.reuse ;  /* 0x0000003c9f9f7c23 */ /* 0x100fe20008000806 */
[--C-:B------:R-:W-:Y:S01]  /*134b0*/  FFMA R162, R162, UR60, -R6.reuse ;  /* 0x0000003ca2a27c23 */ /* 0x100fe20008000806 */
[--C-:B------:R-:W-:Y:S01]  /*134c0*/  FFMA R163, R163, UR60, -R6.reuse ;  /* 0x0000003ca3a37c23 */ /* 0x100fe20008000806 */
[----:B------:R-:W-:Y:S01]  /*134d0*/  FFMA R167, R167, UR60, -R6 ;  /* 0x0000003ca7a77c23 */ /* 0x000fe20008000806 */
[----:B------:R-:W-:Y:S01]  /*134e0*/  FMUL R166, R166, 1.4426950216293334961 ;  /* 0x3fb8aa3ba6a67820 */ /* 0x000fe20000400000 */
[----:B------:R-:W-:Y:S01]  /*134f0*/  FMUL R154, R154, 1.4426950216293334961 ;  /* 0x3fb8aa3b9a9a7820 */ /* 0x000fe20000400000 */
[----:B------:R-:W-:Y:S01]  /*13500*/  FMUL R155, R155, 1.4426950216293334961 ;  /* 0x3fb8aa3b9b9b7820 */ /* 0x000fe20000400000 */
[----:B------:R-:W-:Y:S01]  /*13510*/  FMUL R159, R159, 1.4426950216293334961 ;  /* 0x3fb8aa3b9f9f7820 */ /* 0x000fe20000400000 */
[----:B------:R-:W-:Y:S01]  /*13520*/  FMUL R162, R162, 1.4426950216293334961 ;  /* 0x3fb8aa3ba2a27820 */ /* 0x000fe20000400000 */
[----:B------:R-:W-:Y:S01]  /*13530*/  FMUL R163, R163, 1.4426950216293334961 ;  /* 0x3fb8aa3ba3a37820 */ /* 0x000fe20000400000 */
[----:B0-----:R-:W-:Y:S01]  /*13540*/  FMNMX R5, R0, R5, !PT ;  /* 0x0000000500057209 */ /* 0x001fe20007800000 */
[----:B------:R-:W-:Y:S01]  /*13550*/  FMUL R167, R167, 1.4426950216293334961 ;  /* 0x3fb8aa3ba7a77820 */ /* 0x000fe20000400000 */
[----:B------:R-:W-:Y:S08]  /*13560*/  MUFU.EX2 R8, R166 ;  /* 0x000000a600087308 */ /* 0x000ff00000000800 */
[----:B------:R-:W-:Y:S08]  /*13570*/  MUFU.EX2 R186, R154 ;  /* 0x0000009a00ba7308 */ /* 0x000ff00000000800 */
[----:B------:R-:W-:Y:S08]  /*13580*/  MUFU.EX2 R4, R155 ;  /* 0x0000009b00047308 */ /* 0x000ff00000000800 */
[----:B------:R-:W0:Y:S08]  /*13590*/  MUFU.EX2 R188, R159 ;  /* 0x0000009f00bc7308 */ /* 0x000e300000000800 */
[----:B------:R-:W-:Y:S08]  /*135a0*/  MUFU.EX2 R189, R162 ;  /* 0x000000a200bd7308 */ /* 0x000ff00000000800 */
[----:B------:R-:W-:Y:S08]  /*135b0*/  MUFU.EX2 R155, R163 ;  /* 0x000000a3009b7308 */ /* 0x000ff00000000800 */
[----:B------:R-:W-:Y:S01]  /*135c0*/  MUFU.EX2 R154, R167 ;  /* 0x000000a7009a7308 */ /* 0x000fe20000000800 */
[----:B0-----:R-:W-:Y:S01]  /*135d0*/  F2FP.SATFINITE.E4M3.F32.PACK_AB_MERGE_C R7, R188, R187, RZ ;  /* 0x000000bbbc07723e */ /* 0x001fe200048070ff */
        /* <DEDUP_REMOVED lines=29> */
[----:B----4-:R-:W-:-:S05]  /*137b0*/  FMNMX R5, R5, R158, !PT ;  /* 0x0000009e05057209 */ /* 0x010fca0007800000 */
        /* <DEDUP_REMOVED lines=8> */
[----:B------:R0:W-:Y:S08]  /*13840*/  MUFU.EX2 R167, R152 ;  /* 0x0000009800a77308 */ /* 0x0001f00000000800 */
[----:B------:R-:W1:Y:S08]  /*13850*/  MUFU.EX2 R166, R153 ;  /* 0x0000009900a67308 */ /* 0x000e700000000800 */
[----:B------:R-:W-:Y:S08]  /*13860*/  MUFU.EX2 R163, R156 ;  /* 0x0000009c00a37308 */ /* 0x000ff00000000800 */
[----:B------:R-:W4:Y:S01]  /*13870*/  MUFU.EX2 R162, R157 ;  /* 0x0000009d00a27308 */ /* 0x000f220000000800 */
[----:B0-----:R-:W-:Y:S01]  /*13880*/  IMAD.MOV.U32 R152, RZ, RZ, R8 ;  /* 0x000000ffff987224 */ /* 0x001fe200078e0008 */
[----:B------:R-:W-:-:S04]  /*13890*/  F2FP.SATFINITE.E4M3.F32.PACK_AB_MERGE_C R8, R4, R186, RZ ;  /* 0x000000ba0408723e */ /* 0x000fc800048070ff */
[----:B-1----:R-:W-:Y:S01]  /*138a0*/  F2FP.SATFINITE.E4M3.F32.PACK_AB_MERGE_C R8, R166, R167, R8 ;  /* 0x000000a7a608723e */ /* 0x002fe20004807008 */
[--C-:B------:R-:W-:Y:S01]  /*138b0*/  FFMA R161, R161, UR60, -R5.reuse ;  /* 0x0000003ca1a17c23 */ /* 0x100fe20008000805 */
[----:B------:R-:W-:Y:S01]  /*138c0*/  FFMA R160, R160, UR60, -R5 ;  /* 0x0000003ca0a07c23 */ /* 0x000fe20008000805 */
[----:B----4-:R-:W-:-:S04]  /*138d0*/  F2FP.SATFINITE.E4M3.F32.PACK_AB_MERGE_C R7, R162, R163, R7 ;  /* 0x000000a3a207723e */ /* 0x010fc80004807007 */
[----:B------:R-:W-:Y:S02]  /*138e0*/  SEL R9, R8, R7, !P1 ;  /* 0x0000000708097207 */ /* 0x000fe40004800000 */
[----:B------:R-:W-:Y:S02]  /*138f0*/  SEL R157, R7, R8, !P1 ;  /* 0x00000008079d7207 */ /* 0x000fe40004800000 */
[----:B------:R-:W-:Y:S01]  /*13900*/  LOP3.LUT R8, R3, 0x20, RZ, 0x3c, !PT ;  /* 0x0000002003087812 */ /* 0x000fe200078e3cff */
[--C-:B------:R-:W-:Y:S01]  /*13910*/  FFMA R165, R165, UR60, -R5.reuse ;  /* 0x0000003ca5a57c23 */ /* 0x100fe20008000805 */
[----:B------:R-:W-:Y:S01]  /*13920*/  STS.U8 [R3+UR61+0x13a00], R234 ;  /* 0x013a00ea03007988 */ /* 0x000fe2000800003d */
[----:B------:R-:W-:Y:S01]  /*13930*/  FFMA R164, R164, UR60, -R5 ;  /* 0x0000003ca4a47c23 */ /* 0x000fe20008000805 */
[----:B------:R-:W-:Y:S02]  /*13940*/  FMUL R161, R161, 1.4426950216293334961 ;  /* 0x3fb8aa3ba1a17820 */ /* 0x000fe40000400000 */
[----:B------:R-:W-:Y:S01]  /*13950*/  STS.U8 [R3+UR61+0x13c00], R232 ;  /* 0x013c00e803007988 */ /* 0x000fe2000800003d */
[----:B------:R-:W-:-:S03]  /*13960*/  FMUL R160, R160, 1.4426950216293334961 ;  /* 0x3fb8aa3ba0a07820 */ /* 0x000fc60000400000 */
        /* <DEDUP_REMOVED lines=32> */
[----:B--2---:R-:W-:Y:S01]  /*13b70*/  STS.U8 [R3+UR61+0x17e00], R12 ;  /* 0x017e000c03007988 */ /* 0x004fe2000800003d */
[----:B------:R-:W-:-:S03]  /*13b80*/  FMUL R165, R165, 1.4426950216293334961 ;  /* 0x3fb8aa3ba5a57820 */ /* 0x000fc60000400000 */
[----:B------:R-:W-:Y:S01]  /*13b90*/  STS.U8 [R8+UR61+0x10100], R54 ;  /* 0x0101003608007988 */ /* 0x000fe2000800003d */
[----:B------:R-:W-:-:S03]  /*13ba0*/  FMUL R164, R164, 1.4426950216293334961 ;  /* 0x3fb8aa3ba4a47820 */ /* 0x000fc60000400000 */
[----:B------:R-:W-:Y:S04]  /*13bb0*/  STS.U8 [R8+UR61+0x10300], R53 ;  /* 0x0103003508007988 */ /* 0x000fe8000800003d */
[----:B------:R-:W-:Y:S04]  /*13bc0*/  STS.U8 [R8+UR61+0x10500], R52 ;  /* 0x0105003408007988 */ /* 0x000fe8000800003d */
[----:B------:R-:W-:Y:S01]  /*13bd0*/  STS.U8 [R8+UR61+0x10700], R51 ;  /* 0x0107003308007988 */ /* 0x000fe2000800003d */
[----:B------:R-:W0:Y:S03]  /*13be0*/  MUFU.EX2 R161, R161 ;  /* 0x000000a100a17308 */ /* 0x000e260000000800 */
[----:B------:R-:W-:Y:S04]  /*13bf0*/  STS.U8 [R8+UR61+0x10900], R50 ;  /* 0x0109003208007988 */ /* 0x000fe8000800003d */
[----:B------:R-:W-:Y:S01]  /*13c00*/  STS.U8 [R8+UR61+0x10b00], R49 ;  /* 0x010b003108007988 */ /* 0x000fe2000800003d */
[----:B------:R-:W1:Y:S03]  /*13c10*/  MUFU.EX2 R160, R160 ;  /* 0x000000a000a07308 */ /* 0x000e660000000800 */
[----:B------:R-:W-:Y:S04]  /*13c20*/  STS.U8 [R8+UR61+0x10d00], R48 ;  /* 0x010d003008007988 */ /* 0x000fe8000800003d */
[----:B------:R-:W-:Y:S01]  /*13c30*/  STS.U8 [R8+UR61+0x10f00], R47 ;  /* 0x010f002f08007988 */ /* 0x000fe2000800003d */
[----:B------:R-:W2:Y:S03]  /*13c40*/  MUFU.EX2 R165, R165 ;  /* 0x000000a500a57308 */ /* 0x000ea60000000800 */
[----:B------:R-:W-:Y:S04]  /*13c50*/  STS.U8 [R8+UR61+0x11100], R46 ;  /* 0x0111002e08007988 */ /* 0x000fe8000800003d */
[----:B------:R-:W-:Y:S01]  /*13c60*/  STS.U8 [R8+UR61+0x11300], R45 ;  /* 0x0113002d08007988 */ /* 0x000fe2000800003d */
[----:B------:R-:W4:Y:S03]  /*13c70*/  MUFU.EX2 R164, R164 ;  /* 0x000000a400a47308 */ /* 0x000f260000000800 */
        /* <DEDUP_REMOVED lines=10> */
[----:B------:R-:W-:Y:S04]  /*13d20*/  STL [R1+0xc80], R166 ;  /* 0x000c80a601007387 */ /* 0x000fe80000100800 */
[----:B------:R-:W-:Y:S04]  /*13d30*/  STS.U8 [R8+UR61+0x12900], R33 ;  /* 0x0129002108007988 */ /* 0x000fe8000800003d */
[----:B------:R-:W-:Y:S04]  /*13d40*/  STL [R1+0xc7c], R167 ;  /* 0x000c7ca701007387 */ /* 0x000fe80000100800 */
[----:B------:R-:W-:Y:S01]  /*13d50*/  STS.U8 [R8+UR61+0x12b00], R32 ;  /* 0x012b002008007988 */ /* 0x000fe2000800003d */
[----:B------:R-:W-:-:S03]  /*13d60*/  F2FP.SATFINITE.E4M3.F32.PACK_AB_MERGE_C R2, R155, R189, RZ ;  /* 0x000000bd9b02723e */ /* 0x000fc600048070ff */
[----:B------:R-:W-:Y:S01]  /*13d70*/  STL [R1+0xc88], R162 ;  /* 0x000c88a201007387 */ /* 0x000fe20000100800 */
[----:B------:R-:W-:-:S03]  /*13d80*/  F2FP.SATFINITE.E4M3.F32.PACK_AB_MERGE_C R0, R154, R152, RZ ;  /* 0x000000989a00723e */ /* 0x000fc600048070ff */
[----:B------:R-:W-:Y:S04]  /*13d90*/  STS.U8 [R8+UR61+0x12d00], R31 ;  /* 0x012d001f08007988 */ /* 0x000fe8000800003d */
[----:B------:R-:W-:Y:S04]  /*13da0*/  STL [R1+0xc84], R163 ;  /* 0x000c84a301007387 */ /* 0x000fe80000100800 */
[----:B------:R-:W-:Y:S04]  /*13db0*/  STS.U8 [R8+UR61+0x12f00], R30 ;  /* 0x012f001e08007988 */ /* 0x000fe8000800003d */
[----:B0-----:R-:W-:Y:S04]  /*13dc0*/  STL [R1+0xc90], R161 ;  /* 0x000c90a101007387 */ /* 0x001fe80000100800 */
[----:B------:R-:W-:Y:S04]  /*13dd0*/  STS.U8 [R8+UR61+0x13100], R29 ;  /* 0x0131001d08007988 */ /* 0x000fe8000800003d */
[----:B-1----:R-:W-:Y:S04]  /*13de0*/  STL [R1+0xc8c], R160 ;  /* 0x000c8ca001007387 */ /* 0x002fe80000100800 */
[----:B------:R-:W-:Y:S01]  /*13df0*/  STS.U8 [R8+UR61+0x13300], R28 ;  /* 0x0133001c08007988 */ /* 0x000fe2000800003d */
[----:B------:R-:W-:-:S03]  /*13e00*/  F2FP.SATFINITE.E4M3.F32.PACK_AB_MERGE_C R2, R161, R160, R2 ;  /* 0x000000a0a102723e */ /* 0x000fc60004807002 */
[----:B--2---:R-:W-:Y:S01]  /*13e10*/  STL [R1+0xc98], R165 ;  /* 0x000c98a501007387 */ /* 0x004fe20000100800 */
[----:B----4-:R-:W-:-:S03]  /*13e20*/  F2FP.SATFINITE.E4M3.F32.PACK_AB_MERGE_C R0, R165, R164, R0 ;  /* 0x000000a4a500723e */ /* 0x010fc60004807000 */
[----:B------:R-:W-:Y:S04]  /*13e30*/  STS.U8 [R8+UR61+0x13500], R27 ;  /* 0x0135001b08007988 */ /* 0x000fe8000800003d */
[----:B------:R-:W-:Y:S04]  /*13e40*/  STL [R1+0xc94], R164 ;  /* 0x000c94a401007387 */ /* 0x000fe80000100800 */
[----:B------:R-:W-:Y:S04]  /*13e50*/  STS.U8 [R8+UR61+0x13700], R26 ;  /* 0x0137001a08007988 */ /* 0x000fe8000800003d */
[----:B------:R-:W-:Y:S04]  /*13e60*/  STL [R1+0xc9c], R3 ;  /* 0x000c9c0301007387 */ /* 0x000fe80000100800 */
[----:B------:R-:W-:Y:S04]  /*13e70*/  STS.U8 [R8+UR61+0x13900], R25 ;  /* 0x0139001908007988 */ /* 0x000fe8000800003d */
[----:B------:R-:W-:Y:S04]  /*13e80*/  STL [R1+0xca0], R6 ;  /* 0x000ca00601007387 */ /* 0x000fe80000100800 */
[----:B------:R0:W-:Y:S01]  /*13e90*/  STS.U8 [R8+UR61+0x13b00], R24 ;  /* 0x013b001808007988 */ /* 0x0001e2000800003d */
[----:B------:R-:W-:-:S02]  /*13ea0*/  SEL R7, R2, R0, !P1 ;  /* 0x0000000002077207 */ /* 0x000fc40004800000 */
[----:B------:R-:W-:Y:S01]  /*13eb0*/  SEL R159, R0, R2, !P1 ;  /* 0x00000002009f7207 */ /* 0x000fe20004800000 */
[----:B------:R-:W-:Y:S01]  /*13ec0*/  FADD R0, -R6, R34 ;  /* 0x0000002206007221 */ /* 0x000fe20000000100 */
[----:B0-----:R-:W2:Y:S04]  /*13ed0*/  LDL.LU.64 R24, [R1] ;  /* 0x0000000001187983 */ /* 0x001ea80000300a00 */
[----:B------:R-:W4:Y:S04]  /*13ee0*/  LDL.LU.64 R26, [R1+0x8] ;  /* 0x00000800011a7983 */ /* 0x000f280000300a00 */
[----:B------:R-:W2:Y:S04]  /*13ef0*/  LDL.LU.64 R28, [R1+0x10] ;  /* 0x00001000011c7983 */ /* 0x000ea80000300a00 */
        /* <DEDUP_REMOVED lines=89> */
[----:B------:R-:W-:Y:S04]  /*14490*/  SHFL.IDX PT, R2, R9, R184, 0x1f ;  /* 0x00001fb809027589 */ /* 0x000fe800000e0000 */
[----:B------:R-:W0:Y:S04]  /*144a0*/  SHFL.IDX PT, R157, R157, R23, 0x1f ;  /* 0x00001f179d9d7589 */ /* 0x000e2800000e0000 */
[----:B------:R-:W-:Y:S04]  /*144b0*/  STS.U8 [R8+UR61+0x17300], R193 ;  /* 0x017300c108007988 */ /* 0x000fe8000800003d */
[----:B------:R-:W-:Y:S04]  /*144c0*/  STS.U8 [R8+UR61+0x17500], R191 ;  /* 0x017500bf08007988 */ /* 0x000fe8000800003d */
[----:B------:R-:W-:Y:S04]  /*144d0*/  STS.U8 [R8+UR61+0x17700], R185 ;  /* 0x017700b908007988 */ /* 0x000fe8000800003d */
[----:B------:R-:W-:Y:S04]  /*144e0*/  STS.U8 [R8+UR61+0x17900], R22 ;  /* 0x0179001608007988 */ /* 0x000fe8000800003d */
[----:B------:R-:W-:Y:S04]  /*144f0*/  STS.U8 [R8+UR61+0x17b00], R19 ;  /* 0x017b001308007988 */ /* 0x000fe8000800003d */
[----:B------:R-:W-:Y:S04]  /*14500*/  STS.U8 [R8+UR61+0x17d00], R11 ;  /* 0x017d000b08007988 */ /* 0x000fe8000800003d */
[----:B---3--:R1:W-:Y:S01]  /*14510*/  STS.U8 [R8+UR61+0x17f00], R10 ;  /* 0x017f000a08007988 */ /* 0x0083e2000800003d */
[----:B------:R3:W-:Y:S06]  /*14520*/  MEMBAR.ALL.CTA ;  /* 0x0000000000007992 */ /* 0x0007ec0000008000 */
[----:B---3--:R-:W3:Y:S01]  /*14530*/  FENCE.VIEW.ASYNC.S ;  /* 0x00000000000073c6 */ /* 0x008ee20000000000 */
[--C-:B0-----:R-:W-:Y:S01]  /*14540*/  PRMT R156, R2, R246, R157.reuse ;  /* 0x000000f6029c7216 */ /* 0x101fe2000000009d */
[----:B------:R-:W-:Y:S01]  /*14550*/  FMUL R0, R0, 1.4426950216293334961 ;  /* 0x3fb8aa3b00007820 */ /* 0x000fe20000400000 */
[----:B------:R-:W-:Y:S01]  /*14560*/  PRMT R157, R2, R245, R157 ;  /* 0x000000f5029d7216 */ /* 0x000fe2000000009d */
[----:B-1----:R-:W-:Y:S01]  /*14570*/  FADD R8, -R5, R158 ;  /* 0x0000009e05087221 */ /* 0x002fe20000000100 */
[----:B---3--:R-:W-:Y:S03]  /*14580*/  SHFL.IDX PT, R7, R7, R184, 0x1f ;  /* 0x00001fb807077589 */ /* 0x008fe600000e0000 */
[----:B------:R-:W-:Y:S01]  /*14590*/  FMUL R2, R8, 1.4426950216293334961 ;  /* 0x3fb8aa3b08027820 */ /* 0x000fe20000400000 */
[----:B------:R-:W0:Y:S01]  /*145a0*/  SHFL.IDX PT, R159, R159, R23, 0x1f ;  /* 0x00001f179f9f7589 */ /* 0x000e2200000e0000 */
[----:B------:R-:W4:Y:S08]  /*145b0*/  MUFU.EX2 R0, R0 ;  /* 0x0000000000007308 */ /* 0x000f300000000800 */
[----:B------:R-:W1:Y:S01]  /*145c0*/  MUFU.EX2 R2, R2 ;  /* 0x0000000200027308 */ /* 0x000e620000000800 */
[-C--:B----4-:R-:W-:Y:S01]  /*145d0*/  FMUL R26, R26, R0.reuse ;  /* 0x000000001a1a7220 */ /* 0x090fe20000400000 */
[-C--:B------:R-:W-:Y:S01]  /*145e0*/  FMUL R27, R27, R0.reuse ;  /* 0x000000001b1b7220 */ /* 0x080fe20000400000 */
[-C--:B--2---:R-:W-:Y:S01]  /*145f0*/  FMUL R30, R30, R0.reuse ;  /* 0x000000001e1e7220 */ /* 0x084fe20000400000 */
[-C--:B------:R-:W-:Y:S01]  /*14600*/  FMUL R31, R31, R0.reuse ;  /* 0x000000001f1f7220 */ /* 0x080fe20000400000 */
        /* <DEDUP_REMOVED lines=37> */
[----:B------:R-:W-:Y:S01]  /*14860*/  FMUL R107, R107, R0 ;  /* 0x000000006b6b7220 */ /* 0x000fe20000400000 */
[----:B-1----:R-:W-:Y:S01]  /*14870*/  FMUL R24, R24, R2 ;  /* 0x0000000218187220 */ /* 0x002fe20000400000 */
[-C--:B------:R-:W-:Y:S01]  /*14880*/  FMUL R110, R110, R0.reuse ;  /* 0x000000006e6e7220 */ /* 0x080fe20000400000 */
[----:B------:R-:W-:Y:S01]  /*14890*/  FMUL R111, R111, R0 ;  /* 0x000000006f6f7220 */ /* 0x000fe20000400000 */
[-C--:B------:R-:W-:Y:S01]  /*148a0*/  FMUL R25, R25, R2.reuse ;  /* 0x0000000219197220 */ /* 0x080fe20000400000 */
[-C--:B------:R-:W-:Y:S01]  /*148b0*/  FMUL R28, R28, R2.reuse ;  /* 0x000000021c1c7220 */ /* 0x080fe20000400000 */
[-C--:B------:R-:W-:Y:S01]  /*148c0*/  FMUL R29, R29, R2.reuse ;  /* 0x000000021d1d7220 */ /* 0x080fe20000400000 */
[-C--:B------:R-:W-:Y:S01]  /*148d0*/  FMUL R32, R32, R2.reuse ;  /* 0x0000000220207220 */ /* 0x080fe20000400000 */
[-C--:B------:R-:W-:Y:S01]  /*148e0*/  FMUL R33, R33, R2.reuse ;  /* 0x0000000221217220 */ /* 0x080fe20000400000 */
[----:B------:R-:W-:Y:S01]  /*148f0*/  FMUL R36, R36, R2 ;  /* 0x0000000224247220 */ /* 0x000fe20000400000 */
        /* <DEDUP_REMOVED lines=76> */
[----:B------:R-:W-:Y:S01]  /*14dc0*/  FMUL R149, R149, R2 ;  /* 0x0000000295957220 */ /* 0x000fe20000400000 */
[----:B0-----:R-:W-:-:S02]  /*14dd0*/  PRMT R158, R7, R246, R159 ;  /* 0x000000f6079e7216 */ /* 0x001fc4000000009f */
[----:B------:R-:W-:Y:S01]  /*14de0*/  PRMT R159, R7, R245, R159 ;  /* 0x000000f5079f7216 */ /* 0x000fe2000000009f */
[----:B------:R-:W-:Y:S06]  /*14df0*/  BAR.SYNC.DEFER_BLOCKING 0x0 ;  /* 0x0000000000007b1d */ /* 0x000fec0000010000 */
[----:B------:R-:W-:-:S06]  /*14e00*/  WARPGROUP.ARRIVE ;  /* 0x00000000000079c5 */ /* 0x000fcc0000000000 */
[----:B------:R-:W-:Y:S01]  /*14e10*/  QGMMA.64x256x32.F32.E4M3.E4M3 R24, R156, gdesc[UR8], R24, gsb0 ;  /* 0x03e000089c187df3 */ /* 0x000fe20008000818 */
[----:B------:R0:W-:Y:S01]  /*14e20*/  STL [R1+0xca4], R5 ;  /* 0x000ca40501007387 */ /* 0x0001e20000100800 */
        /* <DEDUP_REMOVED lines=13> */
[----:B------:R-:W-:Y:S01]  /*14f00*/  FMUL R13, R180, 1.4426950216293334961 ;  /* 0x3fb8aa3bb40d7820 */ /* 0x000fe20000400000 */
[----:B------:R-:W-:-:S02]  /*14f10*/  IMAD.MOV.U32 R239, RZ, RZ, R4 ;  /* 0x000000ffffef7224 */ /* 0x000fc400078e0004 */
[----:B------:R-:W-:Y:S02]  /*14f20*/  IMAD.MOV.U32 R249, RZ, RZ, R189 ;  /* 0x000000fffff97224 */ /* 0x000fe400078e00bd */
[----:B------:R-:W-:Y:S02]  /*14f30*/  IMAD.MOV.U32 R243, RZ, RZ, R187 ;  /* 0x000000fffff37224 */ /* 0x000fe400078e00bb */
[----:B------:R-:W-:Y:S02]  /*14f40*/  IMAD.MOV.U32 R247, RZ, RZ, R188 ;  /* 0x000000fffff77224 */ /* 0x000fe400078e00bc */
[----:B------:R-:W-:Y:S02]  /*14f50*/  IMAD.MOV.U32 R241, RZ, RZ, R186 ;  /* 0x000000fffff17224 */ /* 0x000fe400078e00ba */
[--C-:B------:R-:W-:Y:S01]  /*14f60*/  FFMA R170, R170, UR60, -R6.reuse ;  /* 0x0000003caaaa7c23 */ /* 0x100fe20008000806 */
[--C-:B------:R-:W-:Y:S01]  /*14f70*/  FFMA R171, R171, UR60, -R6.reuse ;  /* 0x0000003cabab7c23 */ /* 0x100fe20008000806 */
[--C-:B------:R-:W-:Y:S01]  /*14f80*/  FFMA R174, R174, UR60, -R6.reuse ;  /* 0x0000003caeae7c23 */ /* 0x100fe20008000806 */
[--C-:B------:R-:W-:Y:S01]  /*14f90*/  FFMA R175, R175, UR60, -R6.reuse ;  /* 0x0000003cafaf7c23 */ /* 0x100fe20008000806 */
[--C-:B------:R-:W-:Y:S01]  /*14fa0*/  FFMA R178, R178, UR60, -R6.reuse ;  /* 0x0000003cb2b27c23 */ /* 0x100fe20008000806 */
[--C-:B------:R-:W-:Y:S01]  /*14fb0*/  FFMA R179, R179, UR60, -R6.reuse ;  /* 0x0000003cb3b37c23 */ /* 0x100fe20008000806 */
[--C-:B------:R-:W-:Y:S01]  /*14fc0*/  FFMA R182, R182, UR60, -R6.reuse ;  /* 0x0000003cb6b67c23 */ /* 0x100fe20008000806 */
[----:B------:R-:W-:Y:S01]  /*14fd0*/  FFMA R183, R183, UR60, -R6 ;  /* 0x0000003cb7b77c23 */ /* 0x000fe20008000806 */
[----:B------:R-:W-:Y:S01]  /*14fe0*/  FFMA R181, R181, UR60, -R5 ;  /* 0x0000003cb5b57c23 */ /* 0x000fe20008000805 */
[----:B------:R-:W-:-:S02]  /*14ff0*/  WARPGROUP.DEPBAR.LE gsb0, 0x0 ;  /* 0x00008000000079c5 */ /* 0x000fc40000010000 */
[----:B------:R-:W-:Y:S04]  /*15000*/  STL.64 [R1], R24 ;  /* 0x0000001801007387 */ /* 0x000fe80000100a00 */
        /* <DEDUP_REMOVED lines=19> */
[----:B------:R-:W-:Y:S01]  /*15140*/  STL.64 [R1+0xa0], R64 ;  /* 0x0000a04001007387 */ /* 0x000fe20000100a00 */
[----:B------:R-:W-:-:S03]  /*15150*/  IMAD.MOV.U32 R21, RZ, RZ, R150 ;  /* 0x000000ffff157224 */ /* 0x000fc600078e0096 */
[----:B------:R-:W-:Y:S01]  /*15160*/  STL.64 [R1+0xa8], R66 ;  /* 0x0000a84201007387 */ /* 0x000fe20000100a00 */
[----:B------:R-:W-:-:S03]  /*15170*/  IMAD.MOV.U32 R19, RZ, RZ, R151 ;  /* 0x000000ffff137224 */ /* 0x000fc600078e0097 */
[----:B------:R-:W-:Y:S01]  /*15180*/  STL.64 [R1+0xb0], R68 ;  /* 0x0000b04401007387 */ /* 0x000fe20000100a00 */
[----:B------:R-:W-:-:S03]  /*15190*/  IMAD.MOV.U32 R169, RZ, RZ, R148 ;  /* 0x000000ffffa97224 */ /* 0x000fc600078e0094 */
[----:B------:R-:W-:Y:S01]  /*151a0*/  STL.64 [R1+0xb8], R70 ;  /* 0x0000b84601007387 */ /* 0x000fe20000100a00 */
[----:B------:R-:W-:-:S03]  /*151b0*/  IMAD.MOV.U32 R168, RZ, RZ, R149 ;  /* 0x000000ffffa87224 */ /* 0x000fc600078e0095 */
[----:B------:R1:W-:Y:S01]  /*151c0*/  STL [R1+0xc0], R72 ;  /* 0x0000c04801007387 */ /* 0x0003e20000100800 */
[----:B------:R-:W-:Y:S02]  /*151d0*/  IMAD.MOV.U32 R173, RZ, RZ, R146 ;  /* 0x000000ffffad7224 */ /* 0x000fe400078e0092 */
[----:B------:R-:W-:Y:S01]  /*151e0*/  IMAD.MOV.U32 R172, RZ, RZ, R147 ;  /* 0x000000ffffac7224 */ /* 0x000fe200078e0093 */
[----:B------:R-:W2:Y:S01]  /*151f0*/  LDL.LU.64 R150, [R1+0xea0] ;  /* 0x000ea00001967983 */ /* 0x000ea20000300a00 */
[----:B------:R-:W-:Y:S02]  /*15200*/  IMAD.MOV.U32 R177, RZ, RZ, R144 ;  /* 0x000000ffffb17224 */ /* 0x000fe400078e0090 */
[----:B------:R-:W-:Y:S01]  /*15210*/  IMAD.MOV.U32 R176, RZ, RZ, R145 ;  /* 0x000000ffffb07224 */ /* 0x000fe200078e0091 */
[----:B------:R-:W3:Y:S01]  /*15220*/  LDL.LU.64 R148, [R1+0xe98] ;  /* 0x000e980001947983 */ /* 0x000ee20000300a00 */
[----:B------:R-:W-:Y:S02]  /*15230*/  IMAD.MOV.U32 R185, RZ, RZ, R142 ;  /* 0x000000ffffb97224 */ /* 0x000fe400078e008e */
[----:B------:R-:W-:Y:S01]  /*15240*/  IMAD.MOV.U32 R180, RZ, RZ, R143 ;  /* 0x000000ffffb47224 */ /* 0x000fe200078e008f */
[----:B------:R-:W4:Y:S01]  /*15250*/  LDL.LU.64 R146, [R1+0xe90] ;  /* 0x000e900001927983 */ /* 0x000f220000300a00 */
[----:B------:R-:W-:-:S02]  /*15260*/  IMAD.MOV.U32 R191, RZ, RZ, R140 ;  /* 0x000000ffffbf7224 */ /* 0x000fc400078e008c */
[----:B------:R-:W-:Y:S01]  /*15270*/  IMAD.MOV.U32 R190, RZ, RZ, R141 ;  /* 0x000000ffffbe7224 */ /* 0x000fe200078e008d */
[----:B------:R-:W3:Y:S01]  /*15280*/  LDL.LU.64 R144, [R1+0xe88] ;  /* 0x000e880001907983 */ /* 0x000ee20000300a00 */
[----:B------:R-:W-:Y:S02]  /*15290*/  IMAD.MOV.U32 R193, RZ, RZ, R138 ;  /* 0x000000ffffc17224 */ /* 0x000fe400078e008a */
[----:B------:R-:W-:Y:S01]  /*152a0*/  IMAD.MOV.U32 R192, RZ, RZ, R139 ;  /* 0x000000ffffc07224 */ /* 0x000fe200078e008b */
[----:B------:R-:W3:Y:S01]  /*152b0*/  LDL.LU.64 R142, [R1+0xe80] ;  /* 0x000e8000018e7983 */ /* 0x000ee20000300a00 */
[----:B------:R-:W-:Y:S02]  /*152c0*/  IMAD.MOV.U32 R195, RZ, RZ, R136 ;  /* 0x000000ffffc37224 */ /* 0x000fe400078e0088 */
[----:B------:R-:W-:Y:S01]  /*152d0*/  IMAD.MOV.U32 R194, RZ, RZ, R137 ;  /* 0x000000ffffc27224 */ /* 0x000fe200078e0089 */
[----:B------:R-:W3:Y:S01]  /*152e0*/  LDL.LU.64 R140, [R1+0xe78] ;  /* 0x000e7800018c7983 */ /* 0x000ee20000300a00 */
        /* <DEDUP_REMOVED lines=93> */
[----:B0-----:R-:W-:-:S03]  /*158c0*/  IMAD.MOV.U32 R5, RZ, RZ, R73 ;  /* 0x000000ffff057224 */ /* 0x001fc600078e0049 */
[----:B------:R-:W3:Y:S04]  /*158d0*/  LDL.LU.64 R76, [R1+0xd78] ;  /* 0x000d7800014c7983 */ /* 0x000ee80000300a00 */
[----:B------:R-:W3:Y:S04]  /*158e0*/  LDL.LU.64 R74, [R1+0xd70] ;  /* 0x000d7000014a7983 */ /* 0x000ee80000300a00 */
[----:B-1----:R-:W3:Y:S04]  /*158f0*/  LDL.LU.64 R72, [R1+0xd68] ;  /* 0x000d680001487983 */ /* 0x002ee80000300a00 */
[----:B------:R-:W3:Y:S04]  /*15900*/  LDL.LU.64 R70, [R1+0xd60] ;  /* 0x000d600001467983 */ /* 0x000ee80000300a00 */
        /* <DEDUP_REMOVED lines=22> */
[----:B------:R-:W3:Y:S01]  /*15a70*/  LDL.LU.64 R24, [R1+0xca8] ;  /* 0x000ca80001187983 */ /* 0x000ee20000300a00 */
[----:B------:R-:W-:Y:S01]  /*15a80*/  FMUL R170, R170, 1.4426950216293334961 ;  /* 0x3fb8aa3baaaa7820 */ /* 0x000fe20000400000 */
        /* <DEDUP_REMOVED lines=8> */
[----:B------:R-:W-:Y:S08]  /*15b10*/  MUFU.EX2 R170, R170 ;  /* 0x000000aa00aa7308 */ /* 0x000ff00000000800 */
[----:B------:R-:W0:Y:S08]  /*15b20*/  MUFU.EX2 R171, R171 ;  /* 0x000000ab00ab7308 */ /* 0x000e300000000800 */
[----:B------:R-:W-:Y:S08]  /*15b30*/  MUFU.EX2 R174, R174 ;  /* 0x000000ae00ae7308 */ /* 0x000ff00000000800 */
[----:B------:R-:W1:Y:S08]  /*15b40*/  MUFU.EX2 R175, R175 ;  /* 0x000000af00af7308 */ /* 0x000e700000000800 */
[----:B------:R-:W-:Y:S08]  /*15b50*/  MUFU.EX2 R178, R178 ;  /* 0x000000b200b27308 */ /* 0x000ff00000000800 */
[----:B------:R-:W2:Y:S08]  /*15b60*/  MUFU.EX2 R179, R179 ;  /* 0x000000b300b37308 */ /* 0x000eb00000000800 */
[----:B------:R-:W-:Y:S08]  /*15b70*/  MUFU.EX2 R182, R182 ;  /* 0x000000b600b67308 */ /* 0x000ff00000000800 */
[----:B------:R-:W4:Y:S08]  /*15b80*/  MUFU.EX2 R183, R183 ;  /* 0x000000b700b77308 */ /* 0x000f300000000800 */
[----:B------:R-:W-:Y:S08]  /*15b90*/  MUFU.EX2 R16, R16 ;  /* 0x0000001000107308 */ /* 0x000ff00000000800 */
[----:B------:R-:W4:Y:S08]  /*15ba0*/  MUFU.EX2 R17, R17 ;  /* 0x0000001100117308 */ /* 0x000f300000000800 */
[----:B------:R-:W-:Y:S08]  /*15bb0*/  MUFU.EX2 R18, R18 ;  /* 0x0000001200127308 */ /* 0x000ff00000000800 */
[----:B------:R-:W4:Y:S08]  /*15bc0*/  MUFU.EX2 R20, R20 ;  /* 0x0000001400147308 */ /* 0x000f300000000800 */
[----:B------:R-:W-:Y:S08]  /*15bd0*/  MUFU.EX2 R15, R15 ;  /* 0x0000000f000f7308 */ /* 0x000ff00000000800 */
[----:B------:R-:W4:Y:S08]  /*15be0*/  MUFU.EX2 R14, R14 ;  /* 0x0000000e000e7308 */ /* 0x000f300000000800 */
[----:B------:R-:W-:Y:S08]  /*15bf0*/  MUFU.EX2 R13, R13 ;  /* 0x0000000d000d7308 */ /* 0x000ff00000000800 */
[----:B------:R-:W4:Y:S01]  /*15c00*/  MUFU.EX2 R12, R12 ;  /* 0x0000000c000c7308 */ /* 0x000f220000000800 */
[----:B0-----:R-:W-:-:S02]  /*15c10*/  F2FP.SATFINITE.E4M3.F32.PACK_AB_MERGE_C R10, R171, R170, RZ ;  /* 0x000000aaab0a723e */ /* 0x001fc400048070ff */
[----:B-1----:R-:W-:Y:S02]  /*15c20*/  F2FP.SATFINITE.E4M3.F32.PACK_AB_MERGE_C R9, R175, R174, RZ ;  /* 0x000000aeaf09723e */ /* 0x002fe400048070ff */
[----:B--2---:R-:W-:Y:S02]  /*15c30*/  F2FP.SATFINITE.E4M3.F32.PACK_AB_MERGE_C R8, R179, R178, RZ ;  /* 0x000000b2b308723e */ /* 0x004fe400048070ff */
[----:B----4-:R-:W-:Y:S02]  /*15c40*/  F2FP.SATFINITE.E4M3.F32.PACK_AB_MERGE_C R7, R183, R182, RZ ;  /* 0x000000b6b707723e */ /* 0x010fe400048070ff */
[----:B------:R-:W-:Y:S02]  /*15c50*/  F2FP.SATFINITE.E4M3.F32.PACK_AB_MERGE_C R10, R17, R16, R10 ;  /* 0x00000010110a723e */ /* 0x000fe4000480700a */
[----:B------:R-:W-:Y:S02]  /*15c60*/  F2FP.SATFINITE.E4M3.F32.PACK_AB_MERGE_C R9, R20, R18, R9 ;  /* 0x000000121409723e */ /* 0x000fe40004807009 */
[----:B------:R-:W-:Y:S01]  /*15c70*/  F2FP.SATFINITE.E4M3.F32.PACK_AB_MERGE_C R8, R14, R15, R8 ;  /* 0x0000000f0e08723e */ /* 0x000fe20004807008 */
[----:B------:R-:W-:Y:S01]  /*15c80*/  IMAD.MOV.U32 R251, RZ, RZ, R155 ;  /* 0x000000fffffb7224 */ /* 0x000fe200078e009b */
[----:B------:R-:W-:-:S02]  /*15c90*/  F2FP.SATFINITE.E4M3.F32.PACK_AB_MERGE_C R7, R12, R13, R7 ;  /* 0x0000000d0c07723e */ /* 0x000fc40004807007 */
[----:B------:R-:W-:Y:S02]  /*15ca0*/  SEL R153, R9, R10, !P1 ;  /* 0x0000000a09997207 */ /* 0x000fe40004800000 */
[----:B------:R-:W-:Y:S02]  /*15cb0*/  SEL R155, R7, R8, !P1 ;  /* 0x00000008079b7207 */ /* 0x000fe40004800000 */
[----:B------:R-:W-:Y:S01]  /*15cc0*/  SEL R11, R10, R9, !P1 ;  /* 0x000000090a0b7207 */ /* 0x000fe20004800000 */
[-C--:B------:R-:W-:Y:S01]  /*15cd0*/  FMUL R150, R150, R0.reuse ;  /* 0x0000000096967220 */ /* 0x080fe20000400000 */
[-C--:B------:R-:W-:Y:S01]  /*15ce0*/  FMUL R151, R151, R0.reuse ;  /* 0x0000000097977220 */ /* 0x080fe20000400000 */
[----:B------:R-:W-:Y:S01]  /*15cf0*/  SEL R9, R8, R7, !P1 ;  /* 0x0000000708097207 */ /* 0x000fe20004800000 */
[-C--:B------:R-:W-:Y:S01]  /*15d00*/  FMUL R146, R146, R0.reuse ;  /* 0x0000000092927220 */ /* 0x080fe20000400000 */
[-C--:B------:R-:W-:Y:S01]  /*15d10*/  FMUL R147, R147, R0.reuse ;  /* 0x0000000093937220 */ /* 0x080fe20000400000 */
[----:B------:R0:W-:Y:S01]  /*15d20*/  SHFL.IDX PT, R7, R11, R184, 0x1f ;  /* 0x00001fb80b077589 */ /* 0x0001e200000e0000 */
[-C--:B---3--:R-:W-:Y:S01]  /*15d30*/  FMUL R142, R142, R0.reuse ;  /* 0x000000008e8e7220 */ /* 0x088fe20000400000 */
[----:B------:R-:W-:-:S02]  /*15d40*/  FMUL R143, R143, R0 ;  /* 0x000000008f8f7220 */ /* 0x000fc40000400000 */
[----:B------:R-:W1:Y:S01]  /*15d50*/  SHFL.IDX PT, R153, R153, R23, 0x1f ;  /* 0x00001f1799997589 */ /* 0x000e6200000e0000 */
[----:B------:R-:W-:-:S03]  /*15d60*/  FMUL R138, R138, R0 ;  /* 0x000000008a8a7220 */ /* 0x000fc60000400000 */
[----:B------:R2:W-:Y:S01]  /*15d70*/  SHFL.IDX PT, R155, R155, R23, 0x1f ;  /* 0x00001f179b9b7589 */ /* 0x0005e200000e0000 */
[----:B------:R-:W-:-:S03]  /*15d80*/  FMUL R139, R139, R0 ;  /* 0x000000008b8b7220 */ /* 0x000fc60000400000 */
[----:B0-----:R-:W3:Y:S01]  /*15d90*/  LDL.64 R10, [R1+0x228] ;  /* 0x00022800010a7983 */ /* 0x001ee20000100a00 */
[-C--:B------:R-:W-:Y:S01]  /*15da0*/  FMUL R134, R134, R0.reuse ;  /* 0x0000000086867220 */ /* 0x080fe20000400000 */
[-C--:B------:R-:W-:Y:S02]  /*15db0*/  FMUL R135, R135, R0.reuse ;  /* 0x0000000087877220 */ /* 0x080fe40000400000 */
[----:B--2---:R-:W2:Y:S04]  /*15dc0*/  LDL.64 R22, [R1+0x230] ;  /* 0x0002300001167983 */ /* 0x004ea80000100a00 */
[----:B------:R-:W-:Y:S04]  /*15dd0*/  STL.64 [R1+0xc60], R150 ;  /* 0x000c609601007387 */ /* 0x000fe80000100a00 */
[----:B------:R-:W-:Y:S01]  /*15de0*/  STL.64 [R1+0xc58], R148 ;  /* 0x000c589401007387 */ /* 0x000fe20000100a00 */
[----:B------:R-:W-:-:S03]  /*15df0*/  FMUL R130, R130, R0 ;  /* 0x0000000082827220 */ /* 0x000fc60000400000 */
        /* <DEDUP_REMOVED lines=37> */
[-C--:B------:R-:W-:Y:S01]  /*16050*/  FMUL R94, R94, R0.reuse ;  /* 0x000000005e5e7220 */ /* 0x080fe20000400000 */
[----:B------:R-:W-:Y:S02]  /*16060*/  FMUL R95, R95, R0 ;  /* 0x000000005f5f7220 */ /* 0x000fe40000400000 */
[----:B------:R-:W-:Y:S01]  /*16070*/  STL.64 [R1+0xbb8], R108 ;  /* 0x000bb86c01007387 */ /* 0x000fe20000100a00 */
[-C--:B------:R-:W-:Y:S01]  /*16080*/  FMUL R92, R92, R2.reuse ;  /* 0x000000025c5c7220 */ /* 0x080fe20000400000 */
[----:B------:R-:W-:Y:S02]  /*16090*/  FMUL R93, R93, R2 ;  /* 0x000000025d5d7220 */ /* 0x000fe40000400000 */
[----:B------:R-:W-:Y:S01]  /*160a0*/  STL.64 [R1+0xbb0], R106 ;  /* 0x000bb06a01007387 */ /* 0x000fe20000100a00 */
[-C--:B------:R-:W-:Y:S01]  /*160b0*/  FMUL R90, R90, R0.reuse ;  /* 0x000000005a5a7220 */ /* 0x080fe20000400000 */
[----:B------:R-:W-:-:S02]  /*160c0*/  FMUL R91, R91, R0 ;  /* 0x000000005b5b7220 */ /* 0x000fc40000400000 */
        /* <DEDUP_REMOVED lines=107> */
[----:B0-----:R-:W4:Y:S04]  /*16780*/  LDL.LU R24, [R1] ;  /* 0x0000000001187983 */ /* 0x001f280000300800 */
[----:B------:R-:W4:Y:S04]  /*16790*/  LDL.LU R25, [R1+0x4] ;  /* 0x0000040001197983 */ /* 0x000f280000300800 */
        /* <DEDUP_REMOVED lines=47> */
[----:B------:R-:W0:Y:S01]  /*16a90*/  SHFL.IDX PT, R8, R9, R184, 0x1f ;  /* 0x00001fb809087589 */ /* 0x000e2200000e0000 */
[----:B------:R-:W-:-:S02]  /*16aa0*/  IMAD.MOV.U32 R234, RZ, RZ, R239 ;  /* 0x000000ffffea7224 */ /* 0x000fc400078e00ef */
[----:B------:R-:W-:Y:S02]  /*16ab0*/  IMAD.MOV.U32 R237, RZ, RZ, R241 ;  /* 0x000000ffffed7224 */ /* 0x000fe400078e00f1 */
[----:B------:R-:W-:Y:S02]  /*16ac0*/  IMAD.MOV.U32 R239, RZ, RZ, R243 ;  /* 0x000000ffffef7224 */ /* 0x000fe400078e00f3 */
[----:B------:R-:W-:Y:S02]  /*16ad0*/  IMAD.MOV.U32 R241, RZ, RZ, R247 ;  /* 0x000000fffff17224 */ /* 0x000fe400078e00f7 */
[----:B------:R-:W-:Y:S02]  /*16ae0*/  IMAD.MOV.U32 R243, RZ, RZ, R249 ;  /* 0x000000fffff37224 */ /* 0x000fe400078e00f9 */
[----:B------:R-:W-:Y:S02]  /*16af0*/  IMAD.MOV.U32 R247, RZ, RZ, R251 ;  /* 0x000000fffff77224 */ /* 0x000fe400078e00fb */
[----:B------:R-:W-:Y:S01]  /*16b00*/  IMAD.MOV.U32 R249, RZ, RZ, R152 ;  /* 0x000000fffff97224 */ /* 0x000fe200078e0098 */
[----:B-1----:R-:W-:Y:S01]  /*16b10*/  PRMT R152, R7, R246, R153 ;  /* 0x000000f607987216 */ /* 0x002fe20000000099 */
[----:B------:R-:W-:-:S02]  /*16b20*/  IMAD.MOV.U32 R251, RZ, RZ, R154 ;  /* 0x000000fffffb7224 */ /* 0x000fc400078e009a */
[----:B------:R-:W-:Y:S02]  /*16b30*/  IMAD.MOV.U32 R73, RZ, RZ, R5 ;  /* 0x000000ffff497224 */ /* 0x000fe400078e0005 */
[----:B------:R-:W-:Y:S02]  /*16b40*/  IMAD.MOV.U32 R74, RZ, RZ, R6 ;  /* 0x000000ffff4a7224 */ /* 0x000fe400078e0006 */
[----:B------:R-:W-:Y:S02]  /*16b50*/  IMAD.MOV.U32 R75, RZ, RZ, R3 ;  /* 0x000000ffff4b7224 */ /* 0x000fe400078e0003 */
[----:B------:R-:W-:Y:S01]  /*16b60*/  IMAD.MOV.U32 R76, RZ, RZ, R165 ;  /* 0x000000ffff4c7224 */ /* 0x000fe200078e00a5 */
[----:B0-----:R-:W-:Y:S01]  /*16b70*/  PRMT R154, R8, R246, R155 ;  /* 0x000000f6089a7216 */ /* 0x001fe2000000009b */
[----:B------:R-:W-:Y:S02]  /*16b80*/  IMAD.MOV.U32 R77, RZ, RZ, R164 ;  /* 0x000000ffff4d7224 */ /* 0x000fe400078e00a4 */
[----:B------:R-:W-:-:S02]  /*16b90*/  IMAD.MOV.U32 R78, RZ, RZ, R161 ;  /* 0x000000ffff4e7224 */ /* 0x000fc400078e00a1 */
[----:B------:R-:W-:Y:S02]  /*16ba0*/  IMAD.MOV.U32 R79, RZ, RZ, R160 ;  /* 0x000000ffff4f7224 */ /* 0x000fe400078e00a0 */
[----:B------:R-:W-:Y:S02]  /*16bb0*/  IMAD.MOV.U32 R80, RZ, RZ, R162 ;  /* 0x000000ffff507224 */ /* 0x000fe400078e00a2 */
[----:B------:R-:W-:Y:S02]  /*16bc0*/  IMAD.MOV.U32 R81, RZ, RZ, R163 ;  /* 0x000000ffff517224 */ /* 0x000fe400078e00a3 */
[----:B------:R-:W-:Y:S02]  /*16bd0*/  IMAD.MOV.U32 R82, RZ, RZ, R166 ;  /* 0x000000ffff527224 */ /* 0x000fe400078e00a6 */
        /* <DEDUP_REMOVED lines=68> */
[----:B------:R-:W-:Y:S01]  /*17020*/  IMAD.MOV.U32 R151, RZ, RZ, R19 ;  /* 0x000000ffff977224 */ /* 0x000fe200078e0013 */
[-C--:B------:R-:W-:Y:S01]  /*17030*/  PRMT R153, R7, R245.reuse, R153 ;  /* 0x000000f507997216 */ /* 0x080fe20000000099 */
[----:B------:R-:W3:Y:S01]  /*17040*/  LDL.LU R5, [R1+0xca4] ;  /* 0x000ca40001057983 */ /* 0x000ee20000300800 */
[----:B------:R-:W-:Y:S02]  /*17050*/  PRMT R155, R8, R245, R155 ;  /* 0x000000f5089b7216 */ /* 0x000fe4000000009b */
[----:B--2---:R-:W-:Y:S01]  /*17060*/  R2UR UR22, R22 ;  /* 0x00000000161672ca */ /* 0x004fe200000e0000 */
[----:B------:R-:W2:Y:S01]  /*17070*/  LDL.LU R6, [R1+0xca0] ;  /* 0x000ca00001067983 */ /* 0x000ea20000300800 */
[----:B------:R-:W-:Y:S01]  /*17080*/  R2UR UR23, R23 ;  /* 0x00000000171772ca */ /* 0x000fe200000e0000 */
[----:B------:R-:W-:Y:S01]  /*17090*/  FADD R9, R237, R234 ;  /* 0x000000eaed097221 */ /* 0x000fe20000000000 */
[----:B------:R-:W0:Y:S01]  /*170a0*/  LDC R19, c[0x0][0x280] ;  /* 0x0000a000ff137b82 */ /* 0x000e220000000800 */
[----:B------:R1:W5:Y:S04]  /*170b0*/  LDL.LU R3, [R1+0xc9c] ;  /* 0x000c9c0001037983 */ /* 0x0003680000300800 */
[----:B------:R-:W2:Y:S04]  /*170c0*/  LDL.LU R165, [R1+0xc98] ;  /* 0x000c980001a57983 */ /* 0x000ea80000300800 */
        /* <DEDUP_REMOVED lines=11> */
[----:B------:R1:W5:Y:S01]  /*17180*/  LDL.LU R4, [R1+0xc68] ;  /* 0x000c680001047983 */ /* 0x0003620000300800 */
[----:B----4-:R-:W-:-:S06]  /*17190*/  WARPGROUP.ARRIVE ;  /* 0x00000000000079c5 */ /* 0x010fcc0000000000 */
[----:B------:R-:W-:Y:S03]  /*171a0*/  QGMMA.64x256x32.F32.E4M3.E4M3 R24, R152, gdesc[UR16], R24, gsb0 ;  /* 0x03e0001098187df3 */ /* 0x000fe60008000818 */
[----:B------:R-:W-:Y:S02]  /*171b0*/  WARPGROUP.DEPBAR.LE gsb0, 0x0 ;  /* 0x00008000000079c5 */ /* 0x000fe40000010000 */
        /* <DEDUP_REMOVED lines=64> */
[----:B----4-:R-:W4:Y:S04]  /*175c0*/  LDL.LU.64 R150, [R1+0xc60] ;  /* 0x000c600001967983 */ /* 0x010f280000300a00 */
[----:B------:R-:W3:Y:S04]  /*175d0*/  LDL.LU.64 R148, [R1+0xc58] ;  /* 0x000c580001947983 */ /* 0x000ee80000300a00 */
[----:B------:R-:W4:Y:S04]  /*175e0*/  LDL.LU.64 R146, [R1+0xc50] ;  /* 0x000c500001927983 */ /* 0x000f280000300a00 */
[----:B------:R-:W2:Y:S04]  /*175f0*/  LDL.LU.64 R144, [R1+0xc48] ;  /* 0x000c480001907983 */ /* 0x000ea80000300a00 */
[----:B------:R-:W4:Y:S04]  /*17600*/  LDL.LU.64 R142, [R1+0xc40] ;  /* 0x000c4000018e7983 */ /* 0x000f280000300a00 */
        /* <DEDUP_REMOVED lines=59> */
[----:B------:R-:W4:Y:S04]  /*179c0*/  LDL R8, [R1+0xa30] ;  /* 0x000a300001087983 */ /* 0x000f280000100800 */
[----:B------:R-:W4:Y:S01]  /*179d0*/  LDL.LU R7, [R1+0x218] ;  /* 0x0002180001077983 */ /* 0x000f220000300800 */
[-C--:B---3--:R-:W-:Y:S01]  /*179e0*/  FMUL R148, R148, R2.reuse ;  /* 0x0000000294947220 */ /* 0x088fe20000400000 */
[-C--:B------:R-:W-:Y:S01]  /*179f0*/  FMUL R149, R149, R2.reuse ;  /* 0x0000000295957220 */ /* 0x080fe20000400000 */
[-C--:B--2---:R-:W-:Y:S01]  /*17a00*/  FMUL R144, R144, R2.reuse ;  /* 0x0000000290907220 */ /* 0x084fe20000400000 */
[-C--:B------:R-:W-:Y:S01]  /*17a10*/  FMUL R145, R145, R2.reuse ;  /* 0x0000000291917220 */ /* 0x080fe20000400000 */
[-C--:B----4-:R-:W-:Y:S01]  /*17a20*/  FMUL R140, R140, R2.reuse ;  /* 0x000000028c8c7220 */ /* 0x090fe20000400000 */
        /* <DEDUP_REMOVED lines=21> */
[----:B------:R-:W-:-:S06]  /*17b80*/  FMUL R97, R97, R2 ;  /* 0x0000000261617220 */ /* 0x000fcc0000400000 */
[----:B------:R-:W-:-:S06]  /*17b90*/  WARPGROUP.ARRIVE ;  /* 0x00000000000079c5 */ /* 0x000fcc0000000000 */
[----:B------:R-:W-:Y:S01]  /*17ba0*/  QGMMA.64x256x32.F32.E4M3.E4M3 R24, R156, gdesc[UR20], R24, gsb0 ;  /* 0x03e000149c187df3 */ /* 0x000fe20008000818 */
[----:B------:R-:W-:Y:S02]  /*17bb0*/  R2UR UR18, R10 ;  /* 0x000000000a1272ca */ /* 0x000fe400000e0000 */
[----:B------:R-:W-:Y:S02]  /*17bc0*/  R2UR UR19, R11 ;  /* 0x000000000b1372ca */ /* 0x000fe400000e0000 */
[----:B------:R-:W-:Y:S02]  /*17bd0*/  R2UR UR23, R188 ;  /* 0x00000000bc1772ca */ /* 0x000fe400000e0000 */
[----:B------:R1:W5:Y:S01]  /*17be0*/  LDL.LU R188, [R1+0xa64] ;  /* 0x000a640001bc7983 */ /* 0x0003620000300800 */
[----:B------:R-:W-:-:S03]  /*17bf0*/  R2UR UR22, R186 ;  /* 0x00000000ba1672ca */ /* 0x000fc600000e0000 */
[----:B------:R1:W5:Y:S01]  /*17c00*/  LDL.LU R186, [R1+0xa60] ;  /* 0x000a600001ba7983 */ /* 0x0003620000300800 */
[----:B------:R-:W-:Y:S01]  /*17c10*/  R2UR UR9, R7 ;  /* 0x00000000070972ca */ /* 0x000fe200000e0000 */
[----:B------:R-:W-:Y:S01]  /*17c20*/  FADD R7, R167, R166 ;  /* 0x000000a6a7077221 */ /* 0x000fe20000000000 */
[----:B------:R-:W-:-:S03]  /*17c30*/  FADD R9, R239, R9 ;  /* 0x00000009ef097221 */ /* 0x000fc60000000000 */
[----:B------:R-:W-:Y:S01]  /*17c40*/  FADD R7, R163, R7 ;  /* 0x00000007a3077221 */ /* 0x000fe20000000000 */
[----:B------:R-:W-:-:S03]  /*17c50*/  FADD R9, R241, R9 ;  /* 0x00000009f1097221 */ /* 0x000fc60000000000 */
[----:B------:R-:W-:Y:S01]  /*17c60*/  FADD R7, R162, R7 ;  /* 0x00000007a2077221 */ /* 0x000fe20000000000 */
[----:B------:R-:W-:-:S03]  /*17c70*/  R2UR UR11, R8 ;  /* 0x00000000080b72ca */ /* 0x000fc600000e0000 */
[----:B------:R-:W-:Y:S01]  /*17c80*/  FADD R8, R160, R7 ;  /* 0x00000007a0087221 */ /* 0x000fe20000000000 */
[----:B------:R-:W-:-:S03]  /*17c90*/  FADD R7, R243, R9 ;  /* 0x00000009f3077221 */ /* 0x000fc60000000000 */
        /* <DEDUP_REMOVED lines=9> */
[----:B------:R-:W-:Y:S02]  /*17d30*/  WARPGROUP.DEPBAR.LE gsb0, 0x0 ;  /* 0x00008000000079c5 */ /* 0x000fe40000010000 */
[----:B------:R-:W-:-:S06]  /*17d40*/  WARPGROUP.ARRIVE ;  /* 0x00000000000079c5 */ /* 0x000fcc0000000000 */
[----:B------:R-:W-:Y:S01]  /*17d50*/  QGMMA.64x256x32.F32.E4M3.E4M3 R24, R152, gdesc[UR16], R24, gsb0 ;  /* 0x03e0001098187df3 */ /* 0x000fe20008000818 */
[----:B------:R-:W-:Y:S02]  /*17d60*/  R2UR UR19, R189 ;  /* 0x00000000bd1372ca */ /* 0x000fe400000e0000 */
[----:B------:R1:W5:Y:S01]  /*17d70*/  LDL.LU R189, [R1+0xa5c] ;  /* 0x000a5c0001bd7983 */ /* 0x0003620000300800 */
[----:B------:R-:W-:-:S03]  /*17d80*/  R2UR UR18, R187 ;  /* 0x00000000bb1272ca */ /* 0x000fc600000e0000 */
[----:B------:R1:W5:Y:S04]  /*17d90*/  LDL.LU R187, [R1+0xa58] ;  /* 0x000a580001bb7983 */ /* 0x0003680000300800 */
[----:B------:R-:W2:Y:S04]  /*17da0*/  LDL.LU R21, [R1+0x210] ;  /* 0x0002100001157983 */ /* 0x000ea80000300800 */
[----:B------:R-:W3:Y:S01]  /*17db0*/  LDL.LU R11, [R1+0x214] ;  /* 0x00021400010b7983 */ /* 0x000ee20000300800 */
        /* <DEDUP_REMOVED lines=12> */
[----:B------:R-:W-:Y:S02]  /*17e80*/  FADD R9, R183, R9 ;  /* 0x00000009b7097221 */ /* 0x000fe40000000000 */
[----:B------:R-:W4:Y:S04]  /*17e90*/  SHFL.BFLY PT, R8, R7, 0x2, 0x1f ;  /* 0x0c401f0007087f89 */ /* 0x000f2800000e0000 */
[----:B------:R-:W0:Y:S01]  /*17ea0*/  SHFL.BFLY PT, R10, R9, 0x2, 0x1f ;  /* 0x0c401f00090a7f89 */ /* 0x000e2200000e0000 */
[----:B----4-:R-:W-:Y:S01]  /*17eb0*/  FADD R8, R7, R8 ;  /* 0x0000000807087221 */ /* 0x010fe20000000000 */
[----:B0-----:R-:W-:-:S04]  /*17ec0*/  FADD R7, R9, R10 ;  /* 0x0000000a09077221 */ /* 0x001fc80000000000 */
[----:B------:R-:W0:Y:S04]  /*17ed0*/  SHFL.BFLY PT, R9, R8, 0x1, 0x1f ;  /* 0x0c201f0008097f89 */ /* 0x000e2800000e0000 */
[----:B------:R-:W4:Y:S01]  /*17ee0*/  SHFL.BFLY PT, R10, R7, 0x1, 0x1f ;  /* 0x0c201f00070a7f89 */ /* 0x000f2200000e0000 */
[----:B------:R-:W-:Y:S01]  /*17ef0*/  UIADD3 UR9, UR9, 0x40, URZ ;  /* 0x0000004009097890 */ /* 0x000fe2000fffe03f */
[----:B0-----:R-:W-:Y:S01]  /*17f00*/  FADD R8, R8, R9 ;  /* 0x0000000908087221 */ /* 0x001fe20000000000 */
[----:B----4-:R-:W-:-:S04]  /*17f10*/  FADD R7, R7, R10 ;  /* 0x0000000a07077221 */ /* 0x010fc80000000000 */
[----:B------:R-:W-:Y:S01]  /*17f20*/  ISETP.LE.AND P2, PT, R19, UR9, PT ;  /* 0x0000000913007c0c */ /* 0x000fe2000bf43270 */
[----:B------:R-:W-:Y:S02]  /*17f30*/  ULEA UR4, UR11, UR4, 0x6 ;  /* 0x000000040b047291 */ /* 0x000fe4000f8e303f */
[----:B------:R-:W-:Y:S01]  /*17f40*/  ULEA UR5, UR8, UR5, 0x6 ;  /* 0x0000000508057291 */ /* 0x000fe2000f8e303f */
[----:B------:R-:W-:Y:S02]  /*17f50*/  WARPGROUP.DEPBAR.LE gsb0, 0x0 ;  /* 0x00008000000079c5 */ /* 0x000fe40000010000 */
[----:B--2---:R-:W-:Y:S01]  /*17f60*/  FFMA R21, R2, R21, R8 ;  /* 0x0000001502157223 */ /* 0x004fe20000000008 */
[----:B------:R-:W-:Y:S02]  /*17f70*/  IMAD.U32 R2, RZ, RZ, UR9 ;  /* 0x00000009ff027e24 */ /* 0x000fe4000f8e00ff */
[----:B---3--:R-:W-:Y:S02]  /*17f80*/  FFMA R11, R0, R11, R7 ;  /* 0x0000000b000b7223 */ /* 0x008fe40000000007 */
[----:B------:R-:W-:Y:S04]  /*17f90*/  STL [R1+0x210], R21 ;  /* 0x0002101501007387 */ /* 0x000fe80000100800 */
[----:B------:R0:W-:Y:S04]  /*17fa0*/  STL [R1+0x218], R2 ;  /* 0x0002180201007387 */ /* 0x0001e80000100800 */
[----:B------:R1:W-:Y:S04]  /*17fb0*/  STL [R1+0x214], R11 ;  /* 0x0002140b01007387 */ /* 0x0003e80000100800 */
[----:B------:R1:W-:Y:S04]  /*17fc0*/  STL [R1+0x20c], R5 ;  /* 0x00020c0501007387 */ /* 0x0003e80000100800 */
[----:B------:R1:W-:Y:S01]  /*17fd0*/  STL [R1+0x208], R6 ;  /* 0x0002080601007387 */ /* 0x0003e20000100800 */
[----:B0-----:R-:W-:-:S02]  /*17fe0*/  IMAD.MOV.U32 R2, RZ, RZ, R5 ;  /* 0x000000ffff027224 */ /* 0x001fc400078e0005 */
[----:B------:R-:W-:Y:S01]  /*17ff0*/  IMAD.MOV.U32 R0, RZ, RZ, R6 ;  /* 0x000000ffff007224 */ /* 0x000fe200078e0006 */
[----:B------:R-:W-:Y:S06]  /*18000*/  @!P2 BRA `(.L_x_1) ;  /* 0xffffff4800dca947 */ /* 0x000fec000383ffff */
.L_x_0:
[----:B------:R0:W-:Y:S01]  /*18010*/  STL [R1+0xa60], R0 ;  /* 0x000a600001007387 */ /* 0x0001e20000100800 */
[----:B------:R-:W-:-:S03]  /*18020*/  ULDC.64 UR4, c[0x0][0x270] ;  /* 0x00009c0000047ab9 */ /* 0x000fc60000000a00 */
[----:B------:R-:W-:Y:S04]  /*18030*/  STL [R1+0xa58], R2 ;  /* 0x000a580201007387 */ /* 0x000fe80000100800 */
[----:B-----5:R-:W2:Y:S04]  /*18040*/  LDL.LU R4, [R1+0x210] ;  /* 0x0002100001047983 */ /* 0x020ea80000300800 */
[----:B-1----:R-:W3:Y:S04]  /*18050*/  LDL.LU R5, [R1+0x214] ;  /* 0x0002140001057983 */ /* 0x002ee80000300800 */
[----:B------:R-:W4:Y:S04]  /*18060*/  LDL.LU R8, [R1+0x8] ;  /* 0x0000080001087983 */ /* 0x000f280000300800 */
[----:B------:R-:W4:Y:S04]  /*18070*/  LDL.LU R164, [R1] ;  /* 0x0000000001a47983 */ /* 0x000f280000300800 */
        /* <DEDUP_REMOVED lines=27> */
[----:B------:R-:W4:Y:S01]  /*18230*/  LDL.LU R6, [R1+0xe4] ;  /* 0x0000e40001067983 */ /* 0x000f220000300800 */
[C---:B--2---:R-:W-:Y:S01]  /*18240*/  FMUL R7, R4.reuse, 8388608 ;  /* 0x4b00000004077820 */ /* 0x044fe20000400000 */
[----:B------:R-:W-:-:S04]  /*18250*/  FSETP.GEU.AND P2, PT, R4, 1.175494350822287508e-38, PT ;  /* 0x008000000400780b */ /* 0x000fc80003f4e000 */
[----:B------:R-:W-:-:S05]  /*18260*/  FSEL R7, R7, R4, !P2 ;  /* 0x0000000407077208 */ /* 0x000fca0005000000 */
[----:B------:R-:W-:Y:S01]  /*18270*/  VIADD R3, R7, 0xc0cafb0d ;  /* 0xc0cafb0d07037836 */ /* 0x000fe20000000000 */
[----:B---3--:R-:W-:Y:S01]  /*18280*/  FSETP.GT.AND P1, PT, |R5|, 8.50705917302346158658e+37, PT ;  /* 0x7e8000000500780b */ /* 0x008fe20003f24200 */
[----:B----4-:R-:W-:-:S03]  /*18290*/  IMAD.MOV.U32 R168, RZ, RZ, R164 ;  /* 0x000000ffffa87224 */ /* 0x010fc600078e00a4 */
[----:B------:R-:W-:Y:S01]  /*182a0*/  LOP3.LUT R3, R3, 0xff800000, RZ, 0xc0, !PT ;  /* 0xff80000003037812 */ /* 0x000fe200078ec0ff */
        /* <DEDUP_REMOVED lines=9> */
[----:B------:R-:W-:Y:S01]  /*18340*/  IMAD.MOV.U32 R159, RZ, RZ, R155 ;  /* 0x000000ffff9f7224 */ /* 0x000fe200078e009b */
[----:B------:R-:W2:Y:S01]  /*18350*/  LDL.LU R156, [R1+0xe0] ;  /* 0x0000e000019c7983 */ /* 0x000ea20000300800 */
[----:B------:R-:W-:Y:S02]  /*18360*/  IMAD.MOV.U32 R158, RZ, RZ, R154 ;  /* 0x000000ffff9e7224 */ /* 0x000fe400078e009a */
[----:B------:R-:W-:-:S02]  /*18370*/  IMAD.MOV.U32 R168, RZ, RZ, R167 ;  /* 0x000000ffffa87224 */ /* 0x000fc400078e00a7 */
[----:B------:R-:W-:Y:S02]  /*18380*/  IMAD.MOV.U32 R167, RZ, RZ, R166 ;  /* 0x000000ffffa77224 */ /* 0x000fe400078e00a6 */
[----:B------:R-:W-:Y:S02]  /*18390*/  IMAD.MOV.U32 R157, RZ, RZ, R6 ;  /* 0x000000ffff9d7224 */ /* 0x000fe400078e0006 */
[----:B------:R-:W-:Y:S01]  /*183a0*/  FMUL R6, R8, 0.25 ;  /* 0x3e80000008067820 */ /* 0x000fe20000400000 */
[----:B------:R-:W-:Y:S02]  /*183b0*/  IMAD.MOV.U32 R154, RZ, RZ, R9 ;  /* 0x000000ffff9a7224 */ /* 0x000fe400078e0009 */
[----:B------:R-:W-:Y:S02]  /*183c0*/  IMAD.MOV.U32 R155, RZ, RZ, R10 ;  /* 0x000000ffff9b7224 */ /* 0x000fe400078e000a */
[----:B------:R-:W-:Y:S01]  /*183d0*/  FSEL R199, R6, R8, P1 ;  /* 0x0000000806c77208 */ /* 0x000fe20000800000 */
[----:B------:R-:W-:Y:S01]  /*183e0*/  IMAD.IADD R8, R7, 0x1, -R3 ;  /* 0x0000000107087824 */ /* 0x000fe200078e0a03 */
[----:B------:R-:W-:-:S02]  /*183f0*/  I2FP.F32.S32 R3, R3 ;  /* 0x0000000300037245 */ /* 0x000fc40000201400 */
[----:B------:R-:W-:Y:S01]  /*18400*/  FSEL R6, RZ, -23, P2 ;  /* 0xc1b80000ff067808 */ /* 0x000fe20001000000 */
[----:B------:R-:W-:-:S04]  /*18410*/  IMAD.MOV.U32 R10, RZ, RZ, 0x3dc6b27f ;  /* 0x3dc6b27fff0a7424 */ /* 0x000fc800078e00ff */
[----:B------:R-:W-:Y:S01]  /*18420*/  FFMA.FTZ R9, R3, 1.1920928955078125e-07, R6 ;  /* 0x3400000003097823 */ /* 0x000fe20000010006 */
[----:B------:R-:W-:-:S04]  /*18430*/  FADD R3, R8, -1 ;  /* 0xbf80000008037421 */ /* 0x000fc80000000000 */
[----:B------:R-:W-:-:S04]  /*18440*/  FFMA.FTZ R6, R3, R10, -0.16845393180847167969 ;  /* 0xbe2c7f3003067423 */ /* 0x000fc8000001000a */
[----:B------:R-:W-:-:S04]  /*18450*/  FFMA.FTZ R6, R3, R6, 0.1716887056827545166 ;  /* 0x3e2fcf2a03067423 */ /* 0x000fc80000010006 */
[----:B------:R-:W-:-:S04]  /*18460*/  FFMA.FTZ R6, R3, R6, -0.17900948226451873779 ;  /* 0xbe374e4303067423 */ /* 0x000fc80000010006 */
[----:B------:R-:W-:-:S04]  /*18470*/  FFMA.FTZ R6, R3, R6, 0.20512372255325317383 ;  /* 0x3e520bf403067423 */ /* 0x000fc80000010006 */
[----:B------:R-:W-:-:S04]  /*18480*/  FFMA.FTZ R6, R3, R6, -0.24046532809734344482 ;  /* 0xbe763c8b03067423 */ /* 0x000fc80000010006 */
[----:B------:R-:W-:-:S04]  /*18490*/  FFMA.FTZ R6, R3, R6, 0.28857114911079406738 ;  /* 0x3e93bf9903067423 */ /* 0x000fc80000010006 */
[----:B------:R-:W-:-:S04]  /*184a0*/  FFMA.FTZ R6, R3, R6, -0.36067417263984680176 ;  /* 0xbeb8aa4903067423 */ /* 0x000fc80000010006 */
[----:B------:R-:W-:-:S04]  /*184b0*/  FFMA.FTZ R6, R3, R6, 0.48089820146560668945 ;  /* 0x3ef6384a03067423 */ /* 0x000fc80000010006 */
[----:B------:R-:W-:Y:S01]  /*184c0*/  FFMA.FTZ R6, R3, R6, -0.72134751081466674805 ;  /* 0xbf38aa3b03067423 */ /* 0x000fe20000010006 */
[----:B------:R-:W-:-:S03]  /*184d0*/  ISETP.GE.U32.AND P2, PT, R7, 0x7f800000, PT ;  /* 0x7f8000000700780c */ /* 0x000fc60003f46070 */
[----:B------:R-:W-:-:S04]  /*184e0*/  FMUL R6, R3, R6 ;  /* 0x0000000603067220 */ /* 0x000fc80000400000 */
[----:B------:R-:W-:-:S04]  /*184f0*/  FMUL R6, R3, R6 ;  /* 0x0000000603067220 */ /* 0x000fc80000400000 */
[----:B------:R-:W-:Y:S01]  /*18500*/  FFMA.FTZ R3, R3, 1.4426950216293334961, R6 ;  /* 0x3fb8aa3b03037823 */ /* 0x000fe20000010006 */
[----:B------:R-:W-:-:S03]  /*18510*/  IMAD.MOV.U32 R166, RZ, RZ, R165 ;  /* 0x000000ffffa67224 */ /* 0x000fc600078e00a5 */
[----:B0-----:R-:W-:Y:S01]  /*18520*/  FADD R0, R9, R3 ;  /* 0x0000000309007221 */ /* 0x001fe20000000000 */
[----:B------:R-:W-:Y:S02]  /*18530*/  @P2 IMAD.MOV.U32 R3, RZ, RZ, 0x7f800000 ;  /* 0x7f800000ff032424 */ /* 0x000fe400078e00ff */
[----:B------:R-:W-:Y:S02]  /*18540*/  IMAD.MOV.U32 R165, RZ, RZ, R164 ;  /* 0x000000ffffa57224 */ /* 0x000fe400078e00a4 */
[----:B------:R-:W-:Y:S01]  /*18550*/  @P2 FFMA.FTZ R0, R7, R3, +INF ;  /* 0x7f80000007002423 */ /* 0x000fe20000010003 */
[----:B------:R-:W-:Y:S02]  /*18560*/  IMAD.MOV.U32 R164, RZ, RZ, R163 ;  /* 0x000000ffffa47224 */ /* 0x000fe400078e00a3 */
[----:B------:R-:W-:Y:S02]  /*18570*/  IMAD.MOV.U32 R163, RZ, RZ, R162 ;  /* 0x000000ffffa37224 */ /* 0x000fe400078e00a2 */
[----:B------:R-:W-:-:S02]  /*18580*/  IMAD.MOV.U32 R162, RZ, RZ, R161 ;  /* 0x000000ffffa27224 */ /* 0x000fc400078e00a1 */
[----:B------:R-:W-:Y:S01]  /*18590*/  IMAD.MOV.U32 R161, RZ, RZ, R160 ;  /* 0x000000ffffa17224 */ /* 0x000fe200078e00a0 */
[----:B------:R0:W-:Y:S01]  /*185a0*/  STL [R1+0x204], R0 ;  /* 0x0002040001007387 */ /* 0x0001e20000100800 */
[----:B------:R-:W-:Y:S02]  /*185b0*/  IMAD.MOV.U32 R160, RZ, RZ, R159 ;  /* 0x000000ffffa07224 */ /* 0x000fe400078e009f */
[----:B------:R-:W-:Y:S02]  /*185c0*/  IMAD.MOV.U32 R159, RZ, RZ, R158 ;  /* 0x000000ffff9f7224 */ /* 0x000fe400078e009e */
[----:B------:R-:W3:Y:S01]  /*185d0*/  LDL.LU R158, [R1+0xf4] ;  /* 0x0000f400019e7983 */ /* 0x000ee20000300800 */
[C---:B------:R-:W-:Y:S01]  /*185e0*/  FMUL R6, R5.reuse, 8388608 ;  /* 0x4b00000005067820 */ /* 0x040fe20000400000 */
[----:B------:R-:W-:-:S04]  /*185f0*/  FSETP.GEU.AND P3, PT, R5, 1.175494350822287508e-38, PT ;  /* 0x008000000500780b */ /* 0x000fc80003f6e000 */
[----:B------:R-:W-:-:S05]  /*18600*/  FSEL R6, R6, R5, !P3 ;  /* 0x0000000506067208 */ /* 0x000fca0005800000 */
[----:B------:R-:W-:-:S05]  /*18610*/  VIADD R3, R6, 0xc0cafb0d ;  /* 0xc0cafb0d06037836 */ /* 0x000fca0000000000 */
[----:B------:R-:W-:Y:S02]  /*18620*/  LOP3.LUT R3, R3, 0xff800000, RZ, 0xc0, !PT ;  /* 0xff80000003037812 */ /* 0x000fe400078ec0ff */
[----:B------:R-:W-:Y:S02]  /*18630*/  FSETP.NEU.AND P2, PT, R7, RZ, PT ;  /* 0x000000ff0700720b */ /* 0x000fe40003f4d000 */
[----:B------:R-:W-:Y:S01]  /*18640*/  FSEL R7, RZ, -23, P3 ;  /* 0xc1b80000ff077808 */ /* 0x000fe20001800000 */
[----:B------:R-:W-:Y:S01]  /*18650*/  IMAD.IADD R8, R6, 0x1, -R3 ;  /* 0x0000000106087824 */ /* 0x000fe200078e0a03 */
[----:B------:R-:W-:-:S05]  /*18660*/  I2FP.F32.S32 R3, R3 ;  /* 0x0000000300037245 */ /* 0x000fca0000201400 */
        /* <DEDUP_REMOVED lines=14> */
[----:B------:R-:W-:-:S04]  /*18750*/  FFMA.FTZ R3, R3, 1.4426950216293334961, R7 ;  /* 0x3fb8aa3b03037823 */ /* 0x000fc80000010007 */
[----:B0-----:R-:W-:Y:S01]  /*18760*/  FADD R0, R9, R3 ;  /* 0x0000000309007221 */ /* 0x001fe20000000000 */
[----:B------:R-:W-:-:S04]  /*18770*/  @P3 IMAD.MOV.U32 R3, RZ, RZ, 0x7f800000 ;  /* 0x7f800000ff033424 */ /* 0x000fc800078e00ff */
[----:B------:R-:W-:Y:S01]  /*18780*/  @P3 FFMA.FTZ R0, R6, R3, +INF ;  /* 0x7f80000006003423 */ /* 0x000fe20000010003 */
[----:B------:R-:W-:Y:S02]  /*18790*/  IMAD.MOV.U32 R205, RZ, RZ, R159 ;  /* 0x000000ffffcd7224 */ /* 0x000fe400078e009f */
[----:B------:R-:W-:Y:S02]  /*187a0*/  IMAD.MOV.U32 R207, RZ, RZ, R161 ;  /* 0x000000ffffcf7224 */ /* 0x000fe400078e00a1 */
[----:B------:R0:W-:Y:S01]  /*187b0*/  STL [R1+0x200], R0 ;  /* 0x0002000001007387 */ /* 0x0001e20000100800 */
[----:B------:R-:W-:Y:S02]  /*187c0*/  IMAD.MOV.U32 R206, RZ, RZ, R160 ;  /* 0x000000ffffce7224 */ /* 0x000fe400078e00a0 */
[----:B------:R-:W-:Y:S01]  /*187d0*/  FMUL R196, R169, 0.25 ;  /* 0x3e800000a9c47820 */ /* 0x000fe20000400000 */
[----:B------:R-:W-:Y:S01]  /*187e0*/  IMAD.MOV.U32 R209, RZ, RZ, R163 ;  /* 0x000000ffffd17224 */ /* 0x000fe200078e00a3 */
[----:B------:R-:W-:Y:S01]  /*187f0*/  FSETP.GT.AND P4, PT, |R4|, 8.50705917302346158658e+37, PT ;  /* 0x7e8000000400780b */ /* 0x000fe20003f84200 */
[----:B------:R-:W-:-:S02]  /*18800*/  IMAD.MOV.U32 R208, RZ, RZ, R162 ;  /* 0x000000ffffd07224 */ /* 0x000fc400078e00a2 */
[----:B------:R-:W-:Y:S02]  /*18810*/  IMAD.MOV.U32 R210, RZ, RZ, R165 ;  /* 0x000000ffffd27224 */ /* 0x000fe400078e00a5 */
[----:B------:R-:W-:Y:S02]  /*18820*/  IMAD.MOV.U32 R190, RZ, RZ, R164 ;  /* 0x000000ffffbe7224 */ /* 0x000fe400078e00a4 */
[----:B------:R-:W-:Y:S01]  /*18830*/  IMAD.MOV.U32 R192, RZ, RZ, R167 ;  /* 0x000000ffffc07224 */ /* 0x000fe200078e00a7 */
[----:B------:R-:W-:Y:S01]  /*18840*/  FSEL R196, R196, R169, P4 ;  /* 0x000000a9c4c47208 */ /* 0x000fe20002000000 */
[----:B------:R-:W-:Y:S02]  /*18850*/  IMAD.MOV.U32 R191, RZ, RZ, R166 ;  /* 0x000000ffffbf7224 */ /* 0x000fe400078e00a6 */
[----:B------:R-:W-:Y:S02]  /*18860*/  IMAD.MOV.U32 R193, RZ, RZ, R168 ;  /* 0x000000ffffc17224 */ /* 0x000fe400078e00a8 */
[----:B---3--:R-:W-:-:S02]  /*18870*/  IMAD.MOV.U32 R159, RZ, RZ, R158 ;  /* 0x000000ffff9f7224 */ /* 0x008fc400078e009e */
[----:B------:R-:W3:Y:S04]  /*18880*/  LDL.LU R158, [R1+0xf0] ;  /* 0x0000f000019e7983 */ /* 0x000ee80000300800 */
        /* <DEDUP_REMOVED lines=32> */
[----:B------:R-:W-:-:S05]  /*18a90*/  FMUL R9, R11, 0.25 ;  /* 0x3e8000000b097820 */ /* 0x000fca0000400000 */
[----:B------:R-:W-:Y:S01]  /*18aa0*/  FSEL R9, R9, R11, P4 ;  /* 0x0000000b09097208 */ /* 0x000fe20002000000 */
[----:B------:R-:W-:Y:S01]  /*18ab0*/  FMUL R11, R12, 0.25 ;  /* 0x3e8000000c0b7820 */ /* 0x000fe20000400000 */
[----:B------:R-:W-:-:S04]  /*18ac0*/  FMUL R10, R13, 0.25 ;  /* 0x3e8000000d0a7820 */ /* 0x000fc80000400000 */
[----:B------:R-:W-:Y:S01]  /*18ad0*/  FSEL R11, R11, R12, P4 ;  /* 0x0000000c0b0b7208 */ /* 0x000fe20002000000 */
[----:B------:R-:W-:Y:S01]  /*18ae0*/  FMUL R12, R15, 0.25 ;  /* 0x3e8000000f0c7820 */ /* 0x000fe20000400000 */
[----:B------:R-:W-:Y:S01]  /*18af0*/  FSEL R10, R10, R13, P4 ;  /* 0x0000000d0a0a7208 */ /* 0x000fe20002000000 */
[----:B------:R-:W-:-:S03]  /*18b00*/  FMUL R13, R14, 0.25 ;  /* 0x3e8000000e0d7820 */ /* 0x000fc60000400000 */
        /* <DEDUP_REMOVED lines=25> */
[----:B--2---:R-:W-:Y:S01]  /*18ca0*/  FMUL R155, R156, 0.25 ;  /* 0x3e8000009c9b7820 */ /* 0x004fe20000400000 */
[----:B------:R-:W-:Y:S01]  /*18cb0*/  FSEL R153, R153, R154, P4 ;  /* 0x0000009a99997208 */ /* 0x000fe20002000000 */
[----:B------:R-:W-:-:S03]  /*18cc0*/  FMUL R154, R157, 0.25 ;  /* 0x3e8000009d9a7820 */ /* 0x000fc60000400000 */
[----:B------:R-:W-:Y:S01]  /*18cd0*/  FSEL R155, R155, R156, P4 ;  /* 0x0000009c9b9b7208 */ /* 0x000fe20002000000 */
[----:B------:R-:W-:Y:S01]  /*18ce0*/  FMUL R156, R159, 0.25 ;  /* 0x3e8000009f9c7820 */ /* 0x000fe20000400000 */
[----:B------:R-:W-:-:S04]  /*18cf0*/  FSEL R154, R154, R157, P4 ;  /* 0x0000009d9a9a7208 */ /* 0x000fc80002000000 */
[----:B------:R-:W-:Y:S02]  /*18d00*/  FSEL R156, R156, R159, P4 ;  /* 0x0000009f9c9c7208 */ /* 0x000fe40002000000 */
[C---:B------:R-:W-:Y:S01]  /*18d10*/  FSETP.GEU.AND P5, PT, |R4|.reuse, 1.175494350822287508e-38, PT ;  /* 0x008000000400780b */ /* 0x040fe20003fae200 */
[----:B------:R-:W-:Y:S01]  /*18d20*/  @P4 FMUL R4, R4, 0.25 ;  /* 0x3e80000004044820 */ /* 0x000fe20000400000 */
[----:B------:R-:W-:-:S11]  /*18d30*/  FMUL R195, R193, 0.25 ;  /* 0x3e800000c1c37820 */ /* 0x000fd60000400000 */
[----:B------:R-:W-:Y:S01]  /*18d40*/  @!P5 FMUL R4, R4, 16777216 ;  /* 0x4b8000000404d820 */ /* 0x000fe20000400000 */
[----:B------:R-:W-:Y:S01]  /*18d50*/  FSEL R195, R195, R193, P4 ;  /* 0x000000c1c3c37208 */ /* 0x000fe20002000000 */
[----:B------:R-:W-:-:S04]  /*18d60*/  FMUL R193, R191, 0.25 ;  /* 0x3e800000bfc17820 */ /* 0x000fc80000400000 */
[----:B------:R-:W0:Y:S01]  /*18d70*/  MUFU.RCP R4, R4 ;  /* 0x0000000400047308 */ /* 0x000e220000001000 */
[----:B------:R-:W-:Y:S01]  /*18d80*/  FMUL R194, R192, 0.25 ;  /* 0x3e800000c0c27820 */ /* 0x000fe20000400000 */
[----:B------:R-:W-:Y:S01]  /*18d90*/  FSEL R193, R193, R191, P4 ;  /* 0x000000bfc1c17208 */ /* 0x000fe20002000000 */
[----:B------:R-:W-:Y:S01]  /*18da0*/  FMUL R191, R190, 0.25 ;  /* 0x3e800000bebf7820 */ /* 0x000fe20000400000 */
[----:B------:R-:W-:Y:S02]  /*18db0*/  @!P5 FMUL R196, R196, 16777216 ;  /* 0x4b800000c4c4d820 */ /* 0x000fe40000400000 */
[----:B------:R-:W-:Y:S01]  /*18dc0*/  FSEL R194, R194, R192, P4 ;  /* 0x000000c0c2c27208 */ /* 0x000fe20002000000 */
[----:B------:R-:W-:Y:S01]  /*18dd0*/  FMUL R192, R210, 0.25 ;  /* 0x3e800000d2c07820 */ /* 0x000fe20000400000 */
[----:B------:R-:W-:Y:S01]  /*18de0*/  FSEL R191, R191, R190, P4 ;  /* 0x000000bebfbf7208 */ /* 0x000fe20002000000 */
[----:B------:R-:W-:Y:S01]  /*18df0*/  FMUL R190, R209, 0.25 ;  /* 0x3e800000d1be7820 */ /* 0x000fe20000400000 */
[----:B------:R-:W-:Y:S01]  /*18e00*/  @!P5 FMUL R195, R195, 16777216 ;  /* 0x4b800000c3c3d820 */ /* 0x000fe20000400000 */
[----:B------:R-:W-:Y:S01]  /*18e10*/  @!P5 FMUL R194, R194, 16777216 ;  /* 0x4b800000c2c2d820 */ /* 0x000fe20000400000 */
[----:B------:R-:W-:Y:S01]  /*18e20*/  FSEL R192, R192, R210, P4 ;  /* 0x000000d2c0c07208 */ /* 0x000fe20002000000 */
[----:B------:R-:W-:Y:S01]  /*18e30*/  @!P5 FMUL R193, R193, 16777216 ;  /* 0x4b800000c1c1d820 */ /* 0x000fe20000400000 */
[----:B------:R-:W-:Y:S01]  /*18e40*/  FSEL R190, R190, R209, P4 ;  /* 0x000000d1bebe7208 */ /* 0x000fe20002000000 */
[C---:B0-----:R-:W-:Y:S01]  /*18e50*/  FMUL R0, R4.reuse, R196 ;  /* 0x000000c404007220 */ /* 0x041fe20000400000 */
[----:B------:R-:W-:Y:S01]  /*18e60*/  FMUL R195, R4, R195 ;  /* 0x000000c304c37220 */ /* 0x000fe20000400000 */
[----:B------:R-:W-:Y:S01]  /*18e70*/  FMUL R3, R208, 0.25 ;  /* 0x3e800000d0037820 */ /* 0x000fe20000400000 */
[----:B------:R-:W-:-:S02]  /*18e80*/  FMUL R2, R4, R194 ;  /* 0x000000c204027220 */ /* 0x000fc40000400000 */
[----:B------:R0:W-:Y:S01]  /*18e90*/  STL [R1+0x8], R0 ;  /* 0x0000080001007387 */ /* 0x0001e20000100800 */
[----:B------:R-:W-:Y:S01]  /*18ea0*/  @!P5 FMUL R192, R192, 16777216 ;  /* 0x4b800000c0c0d820 */ /* 0x000fe20000400000 */
[----:B------:R-:W-:Y:S01]  /*18eb0*/  @!P5 FMUL R190, R190, 16777216 ;  /* 0x4b800000bebed820 */ /* 0x000fe20000400000 */
[----:B------:R-:W-:Y:S01]  /*18ec0*/  @!P5 FMUL R191, R191, 16777216 ;  /* 0x4b800000bfbfd820 */ /* 0x000fe20000400000 */
[----:B------:R-:W-:Y:S01]  /*18ed0*/  STL [R1+0x4], R195 ;  /* 0x000004c301007387 */ /* 0x000fe20000100800 */
[----:B------:R-:W-:Y:S01]  /*18ee0*/  FSEL R3, R3, R208, P4 ;  /* 0x000000d003037208 */ /* 0x000fe20002000000 */
[----:B0-----:R-:W-:Y:S01]  /*18ef0*/  FMUL R0, R4, R193 ;  /* 0x000000c104007220 */ /* 0x001fe20000400000 */
[----:B---3--:R-:W-:Y:S01]  /*18f00*/  FMUL R157, R158, 0.25 ;  /* 0x3e8000009e9d7820 */ /* 0x008fe20000400000 */
[----:B----4-:R-:W-:Y:S01]  /*18f10*/  FMUL R188, R198, 0.25 ;  /* 0x3e800000c6bc7820 */ /* 0x010fe20000400000 */
        /* <DEDUP_REMOVED lines=76> */
[----:B------:R-:W-:Y:S01]  /*193e0*/  FMUL R197, R97, 0.25 ;  /* 0x3e80000061c57820 */ /* 0x000fe20000400000 */
[----:B------:R-:W-:Y:S02]  /*193f0*/  FMUL R159, R160, 0.25 ;  /* 0x3e800000a09f7820 */ /* 0x000fe40000400000 */
[----:B------:R-:W-:Y:S01]  /*19400*/  FSEL R96, R198, R96, P4 ;  /* 0x00000060c6607208 */ /* 0x000fe20002000000 */
[----:B------:R-:W-:Y:S01]  /*19410*/  FMUL R198, R100, 0.25 ;  /* 0x3e80000064c67820 */ /* 0x000fe20000400000 */
        /* <DEDUP_REMOVED lines=74> */
[----:B------:R0:W-:Y:S01]  /*198c0*/  STL [R1+0x24], R2 ;  /* 0x0000240201007387 */ /* 0x0001e20000100800 */
[----:B------:R-:W-:Y:S01]  /*198d0*/  FSEL R176, R176, R179, P4 ;  /* 0x000000b3b0b07208 */ /* 0x000fe20002000000 */
[----:B------:R-:W-:Y:S01]  /*198e0*/  FMUL R192, R4, R192 ;  /* 0x000000c004c07220 */ /* 0x000fe20000400000 */
[----:B------:R-:W-:Y:S01]  /*198f0*/  FMUL R179, R180, 0.25 ;  /* 0x3e800000b4b37820 */ /* 0x000fe20000400000 */
[----:B------:R1:W-:Y:S01]  /*19900*/  STL [R1+0x14], R0 ;  /* 0x0000140001007387 */ /* 0x0003e20000100800 */
[----:B------:R-:W-:Y:S01]  /*19910*/  FSEL R136, R198, R136, P4 ;  /* 0x00000088c6887208 */ /* 0x000fe20002000000 */
[----:B------:R-:W-:Y:S01]  /*19920*/  FMUL R198, R140, 0.25 ;  /* 0x3e8000008cc67820 */ /* 0x000fe20000400000 */
[----:B------:R-:W-:Y:S01]  /*19930*/  FSEL R174, R174, R177, P4 ;  /* 0x000000b1aeae7208 */ /* 0x000fe20002000000 */
[----:B------:R-:W-:Y:S01]  /*19940*/  FMUL R177, R178, 0.25 ;  /* 0x3e800000b2b17820 */ /* 0x000fe20000400000 */
[----:B------:R-:W-:Y:S01]  /*19950*/  FSEL R137, R197, R137, P4 ;  /* 0x00000089c5897208 */ /* 0x000fe20002000000 */
[C---:B0-----:R-:W-:Y:S01]  /*19960*/  FMUL R2, R4.reuse, R191 ;  /* 0x000000bf04027220 */ /* 0x041fe20000400000 */
[----:B------:R-:W-:Y:S01]  /*19970*/  FMUL R197, R141, 0.25 ;  /* 0x3e8000008dc57820 */ /* 0x000fe20000400000 */
[----:B-1----:R-:W-:Y:S01]  /*19980*/  FMUL R0, R4, R190 ;  /* 0x000000be04007220 */ /* 0x002fe20000400000 */
[----:B------:R-:W-:Y:S01]  /*19990*/  @!P5 FMUL R3, R3, 16777216 ;  /* 0x4b8000000303d820 */ /* 0x000fe20000400000 */
[----:B------:R-:W-:Y:S01]  /*199a0*/  STL [R1+0x30], R192 ;  /* 0x000030c001007387 */ /* 0x000fe20000100800 */
[----:B------:R-:W-:Y:S01]  /*199b0*/  FSEL R179, R179, R180, P4 ;  /* 0x000000b4b3b37208 */ /* 0x000fe20002000000 */
[----:B------:R-:W-:Y:S01]  /*199c0*/  FMUL R180, R183, 0.25 ;  /* 0x3e800000b7b47820 */ /* 0x000fe20000400000 */
[----:B------:R-:W-:Y:S01]  /*199d0*/  FSEL R140, R198, R140, P4 ;  /* 0x0000008cc68c7208 */ /* 0x000fe20002000000 */
[----:B------:R0:W-:Y:S01]  /*199e0*/  STL [R1+0xa64], R0 ;  /* 0x000a640001007387 */ /* 0x0001e20000100800 */
[----:B------:R-:W-:Y:S01]  /*199f0*/  FSEL R177, R177, R178, P4 ;  /* 0x000000b2b1b17208 */ /* 0x000fe20002000000 */
[----:B------:R-:W-:Y:S01]  /*19a00*/  FMUL R198, R144, 0.25 ;  /* 0x3e80000090c67820 */ /* 0x000fe20000400000 */
[----:B------:R-:W-:Y:S01]  /*19a10*/  FSEL R141, R197, R141, P4 ;  /* 0x0000008dc58d7208 */ /* 0x000fe20002000000 */
[----:B------:R1:W-:Y:S01]  /*19a20*/  STL [R1+0x20], R2 ;  /* 0x0000200201007387 */ /* 0x0003e20000100800 */
[----:B------:R-:W-:Y:S01]  /*19a30*/  FMUL R178, R181, 0.25 ;  /* 0x3e800000b5b27820 */ /* 0x000fe20000400000 */
[----:B------:R-:W-:Y:S01]  /*19a40*/  FMUL R197, R145, 0.25 ;  /* 0x3e80000091c57820 */ /* 0x000fe20000400000 */
[----:B------:R-:W-:Y:S01]  /*19a50*/  FSEL R180, R180, R183, P4 ;  /* 0x000000b7b4b47208 */ /* 0x000fe20002000000 */
[----:B------:R-:W-:Y:S01]  /*19a60*/  FMUL R183, R185, 0.25 ;  /* 0x3e800000b9b77820 */ /* 0x000fe20000400000 */
[----:B0-----:R-:W2:Y:S01]  /*19a70*/  LDL.LU R0, [R1+0xc] ;  /* 0x00000c0001007983 */ /* 0x001ea20000300800 */
[----:B-1----:R-:W-:-:S03]  /*19a80*/  FMUL R2, R4, R3 ;  /* 0x0000000304027220 */ /* 0x002fc60000400000 */
[----:B------:R-:W3:Y:S01]  /*19a90*/  LDL.LU R190, [R1+0x1c] ;  /* 0x00001c0001be7983 */ /* 0x000ee20000300800 */
[----:B------:R-:W-:Y:S01]  /*19aa0*/  FSEL R144, R198, R144, P4 ;  /* 0x00000090c6907208 */ /* 0x000fe20002000000 */
[----:B------:R-:W-:Y:S01]  /*19ab0*/  FMUL R198, R148, 0.25 ;  /* 0x3e80000094c67820 */ /* 0x000fe20000400000 */
[----:B------:R-:W-:Y:S01]  /*19ac0*/  FSEL R178, R178, R181, P4 ;  /* 0x000000b5b2b27208 */ /* 0x000fe20002000000 */
[----:B------:R0:W-:Y:S01]  /*19ad0*/  STL [R1+0x10], R2 ;  /* 0x0000100201007387 */ /* 0x0001e20000100800 */
[----:B------:R-:W-:Y:S01]  /*19ae0*/  FSEL R145, R197, R145, P4 ;  /* 0x00000091c5917208 */ /* 0x000fe20002000000 */
[----:B------:R-:W-:Y:S01]  /*19af0*/  FMUL R181, R182, 0.25 ;  /* 0x3e800000b6b57820 */ /* 0x000fe20000400000 */
[----:B------:R-:W-:Y:S01]  /*19b00*/  FMUL R197, R149, 0.25 ;  /* 0x3e80000095c57820 */ /* 0x000fe20000400000 */
[----:B------:R-:W4:Y:S01]  /*19b10*/  LDL.LU R191, [R1+0x18] ;  /* 0x0000180001bf7983 */ /* 0x000f220000300800 */
[----:B------:R-:W-:-:S03]  /*19b20*/  FMUL R187, R200, 0.25 ;  /* 0x3e800000c8bb7820 */ /* 0x000fc60000400000 */
[----:B------:R-:W2:Y:S01]  /*19b30*/  LDL.LU R192, [R1+0x2c] ;  /* 0x00002c0001c07983 */ /* 0x000ea20000300800 */
[----:B------:R-:W-:Y:S01]  /*19b40*/  FSEL R183, R183, R185, P4 ;  /* 0x000000b9b7b77208 */ /* 0x000fe20002000000 */
[----:B------:R-:W-:Y:S02]  /*19b50*/  FMUL R186, R201, 0.25 ;  /* 0x3e800000c9ba7820 */ /* 0x000fe40000400000 */
[----:B------:R-:W4:Y:S01]  /*19b60*/  LDL.LU R193, [R1+0x28] ;  /* 0x0000280001c17983 */ /* 0x000f220000300800 */
[----:B------:R-:W-:Y:S01]  /*19b70*/  FMUL R185, R202, 0.25 ;  /* 0x3e800000cab97820 */ /* 0x000fe20000400000 */
[----:B------:R-:W-:Y:S02]  /*19b80*/  FSEL R148, R198, R148, P4 ;  /* 0x00000094c6947208 */ /* 0x000fe40002000000 */
[----:B------:R-:W4:Y:S01]  /*19b90*/  LDL.LU R194, [R1+0x3c] ;  /* 0x00003c0001c27983 */ /* 0x000f220000300800 */
[----:B------:R-:W-:Y:S01]  /*19ba0*/  FSEL R181, R181, R182, P4 ;  /* 0x000000b6b5b57208 */ /* 0x000fe20002000000 */
[----:B------:R-:W-:-:S02]  /*19bb0*/  FMUL R184, R203, 0.25 ;  /* 0x3e800000cbb87820 */ /* 0x000fc40000400000 */
[----:B------:R-:W4:Y:S01]  /*19bc0*/  LDL.LU R195, [R1+0x38] ;  /* 0x0000380001c37983 */ /* 0x000f220000300800 */
[----:B------:R-:W-:Y:S01]  /*19bd0*/  FSEL R149, R197, R149, P4 ;  /* 0x00000095c5957208 */ /* 0x000fe20002000000 */
[----:B------:R-:W-:Y:S02]  /*19be0*/  FMUL R182, R204, 0.25 ;  /* 0x3e800000ccb67820 */ /* 0x000fe40000400000 */
[----:B------:R-:W4:Y:S01]  /*19bf0*/  LDL.LU R196, [R1+0x4c] ;  /* 0x00004c0001c47983 */ /* 0x000f220000300800 */
[----:B------:R-:W-:Y:S01]  /*19c00*/  FMUL R8, R205, 0.25 ;  /* 0x3e800000cd087820 */ /* 0x000fe20000400000 */
[----:B------:R-:W-:Y:S02]  /*19c10*/  FSEL R187, R187, R200, P4 ;  /* 0x000000c8bbbb7208 */ /* 0x000fe40002000000 */
[----:B------:R-:W4:Y:S01]  /*19c20*/  LDL.LU R198, [R1+0x48] ;  /* 0x0000480001c67983 */ /* 0x000f220000300800 */
[----:B------:R-:W-:Y:S01]  /*19c30*/  FSETP.NEU.AND P3, PT, R6, RZ, PT ;  /* 0x000000ff0600720b */ /* 0x000fe20003f6d000 */
[----:B------:R-:W-:-:S02]  /*19c40*/  FMUL R7, R206, 0.25 ;  /* 0x3e800000ce077820 */ /* 0x000fc40000400000 */
[----:B------:R-:W4:Y:S01]  /*19c50*/  LDL.LU R197, [R1+0x5c] ;  /* 0x00005c0001c57983 */ /* 0x000f220000300800 */
[----:B------:R-:W-:Y:S01]  /*19c60*/  FSEL R186, R186, R201, P4 ;  /* 0x000000c9baba7208 */ /* 0x000fe20002000000 */
[----:B------:R-:W-:Y:S02]  /*19c70*/  FMUL R6, R207, 0.25 ;  /* 0x3e800000cf067820 */ /* 0x000fe40000400000 */
[----:B------:R-:W4:Y:S01]  /*19c80*/  LDL.LU R246, [R1+0x58] ;  /* 0x0000580001f67983 */ /* 0x000f220000300800 */
[----:B------:R-:W-:-:S03]  /*19c90*/  FSEL R185, R185, R202, P4 ;  /* 0x000000cab9b97208 */ /* 0x000fc60002000000 */
        /* <DEDUP_REMOVED lines=57> */
[----:B------:R-:W-:-:S04]  /*1a030*/  @!P5 FMUL R6, R6, 16777216 ;  /* 0x4b8000000606d820 */ /* 0x000fc80000400000 */
[----:B0-----:R-:W-:Y:S01]  /*1a040*/  FMUL R2, R4, R6 ;  /* 0x0000000604027220 */ /* 0x001fe20000400000 */
[----:B---3--:R-:W-:-:S05]  /*1a050*/  FMUL R6, R190, 0.25 ;  /* 0x3e800000be067820 */ /* 0x008fca0000400000 */
[----:B------:R-:W-:Y:S01]  /*1a060*/  FSEL R6, R6, R190, P1 ;  /* 0x000000be06067208 */ /* 0x000fe20000800000 */
[----:B--2---:R-:W-:-:S05]  /*1a070*/  FMUL R190, R192, 0.25 ;  /* 0x3e800000c0be7820 */ /* 0x004fca0000400000 */
[----:B------:R-:W-:Y:S01]  /*1a080*/  FSEL R190, R190, R192, P1 ;  /* 0x000000c0bebe7208 */ /* 0x000fe20000800000 */
[----:B----4-:R-:W-:-:S05]  /*1a090*/  FMUL R192, R194, 0.25 ;  /* 0x3e800000c2c07820 */ /* 0x010fca0000400000 */
[----:B------:R-:W-:Y:S01]  /*1a0a0*/  FSEL R192, R192, R194, P1 ;  /* 0x000000c2c0c07208 */ /* 0x000fe20000800000 */
[----:B------:R-:W-:-:S05]  /*1a0b0*/  FMUL R194, R196, 0.25 ;  /* 0x3e800000c4c27820 */ /* 0x000fca0000400000 */
[----:B------:R-:W-:Y:S01]  /*1a0c0*/  FSEL R194, R194, R196, P1 ;  /* 0x000000c4c2c27208 */ /* 0x000fe20000800000 */
[----:B------:R-:W-:-:S05]  /*1a0d0*/  FMUL R196, R197, 0.25 ;  /* 0x3e800000c5c47820 */ /* 0x000fca0000400000 */
[----:B------:R-:W-:Y:S01]  /*1a0e0*/  FSEL R196, R196, R197, P1 ;  /* 0x000000c5c4c47208 */ /* 0x000fe20000800000 */
[----:B------:R-:W-:-:S05]  /*1a0f0*/  FMUL R197, R246, 0.25 ;  /* 0x3e800000f6c57820 */ /* 0x000fca0000400000 */
[----:B------:R-:W-:Y:S01]  /*1a100*/  FSEL R197, R197, R246, P1 ;  /* 0x000000f6c5c57208 */ /* 0x000fe20000800000 */
[----:B------:R-:W-:Y:S01]  /*1a110*/  @!P5 FMUL R7, R7, 16777216 ;  /* 0x4b8000000707d820 */ /* 0x000fe20000400000 */
        /* <DEDUP_REMOVED lines=94> */
[----:B------:R-:W-:-:S05]  /*1a700*/  FMUL R246, R247, 0.25 ;  /* 0x3e800000f7f67820 */ /* 0x000fca0000400000 */
[----:B------:R-:W-:Y:S01]  /*1a710*/  FSEL R246, R246, R247, P1 ;  /* 0x000000f7f6f67208 */ /* 0x000fe20000800000 */
        /* <DEDUP_REMOVED lines=26> */
[----:B------:R-:W-:Y:S01]  /*1a8c0*/  FMUL R251, R42, 0.25 ;  /* 0x3e8000002afb7820 */ /* 0x000fe20000400000 */
[----:B------:R-:W-:Y:S01]  /*1a8d0*/  @!P5 FMUL R105, R105, 16777216 ;  /* 0x4b8000006969d820 */ /* 0x000fe20000400000 */
[----:B------:R-:W-:Y:S01]  /*1a8e0*/  @!P5 FMUL R104, R104, 16777216 ;  /* 0x4b8000006868d820 */ /* 0x000fe20000400000 */
[----:B------:R-:W-:Y:S01]  /*1a8f0*/  @!P5 FMUL R109, R109, 16777216 ;  /* 0x4b8000006d6dd820 */ /* 0x000fe20000400000 */
[----:B------:R-:W-:Y:S01]  /*1a900*/  @!P5 FMUL R108, R108, 16777216 ;  /* 0x4b8000006c6cd820 */ /* 0x000fe20000400000 */
        /* <DEDUP_REMOVED lines=20> */
[----:B------:R-:W-:Y:S01]  /*1aa50*/  FMUL R251, R47, 0.25 ;  /* 0x3e8000002ffb7820 */ /* 0x000fe20000400000 */
[----:B------:R-:W-:Y:S01]  /*1aa60*/  @!P5 FMUL R148, R148, 16777216 ;  /* 0x4b8000009494d820 */ /* 0x000fe20000400000 */
[C---:B------:R-:W-:Y:S01]  /*1aa70*/  FMUL R7, R4.reuse, R7 ;  /* 0x0000000704077220 */ /* 0x040fe20000400000 */
        /* <DEDUP_REMOVED lines=117> */
[----:B------:R-:W-:Y:S01]  /*1b1d0*/  FMUL R4, R4, R148 ;  /* 0x0000009404047220 */ /* 0x000fe20000400000 */
        /* <DEDUP_REMOVED lines=11> */
[----:B------:R-:W-:Y:S02]  /*1b290*/  STL [R1+0xa68], R2 ;  /* 0x000a680201007387 */ /* 0x000fe40000100800 */
[----:B------:R-:W-:Y:S02]  /*1b2a0*/  FSEL R193, R193, R195, P1 ;  /* 0x000000c3c1c17208 */ /* 0x000fe40000800000 */
[----:B------:R-:W-:Y:S01]  /*1b2b0*/  STL [R1+0xa6c], R7 ;  /* 0x000a6c0701007387 */ /* 0x000fe20000100800 */
[----:B------:R-:W-:Y:S01]  /*1b2c0*/  FSEL R50, R251, R50, P1 ;  /* 0x00000032fb327208 */ /* 0x000fe20000800000 */
[----:B------:R-:W-:Y:S01]  /*1b2d0*/  FMUL R195, R198, 0.25 ;  /* 0x3e800000c6c37820 */ /* 0x000fe20000400000 */
[----:B------:R-:W-:Y:S01]  /*1b2e0*/  FMUL R251, R55, 0.25 ;  /* 0x3e80000037fb7820 */ /* 0x000fe20000400000 */
[----:B------:R-:W-:Y:S04]  /*1b2f0*/  STL [R1+0xa70], R8 ;  /* 0x000a700801007387 */ /* 0x000fe80000100800 */
[----:B------:R0:W-:Y:S04]  /*1b300*/  STL [R1+0xa74], R9 ;  /* 0x000a740901007387 */ /* 0x0001e80000100800 */
[----:B------:R1:W-:Y:S01]  /*1b310*/  STL [R1+0xa78], R10 ;  /* 0x000a780a01007387 */ /* 0x0003e20000100800 */
[----:B------:R-:W-:Y:S01]  /*1b320*/  FSEL R195, R195, R198, P1 ;  /* 0x000000c6c3c37208 */ /* 0x000fe20000800000 */
[----:B------:R-:W-:Y:S01]  /*1b330*/  FMUL R198, R200, 0.25 ;  /* 0x3e800000c8c67820 */ /* 0x000fe20000400000 */
[----:B------:R-:W-:Y:S01]  /*1b340*/  FSEL R55, R251, R55, P1 ;  /* 0x00000037fb377208 */ /* 0x000fe20000800000 */
[----:B0-----:R-:W2:Y:S01]  /*1b350*/  LDL.LU R9, [R1+0x8] ;  /* 0x0000080001097983 */ /* 0x001ea20000300800 */
[----:B------:R-:W-:-:S03]  /*1b360*/  FMUL R251, R54, 0.25 ;  /* 0x3e80000036fb7820 */ /* 0x000fc60000400000 */
[----:B------:R-:W2:Y:S01]  /*1b370*/  LDL.LU R7, [R1+0x4] ;  /* 0x0000040001077983 */ /* 0x000ea20000300800 */
[----:B------:R-:W-:Y:S01]  /*1b380*/  FSEL R198, R198, R200, P1 ;  /* 0x000000c8c6c67208 */ /* 0x000fe20000800000 */
[----:B------:R-:W-:Y:S01]  /*1b390*/  FMUL R200, R201, 0.25 ;  /* 0x3e800000c9c87820 */ /* 0x000fe20000400000 */
[----:B------:R-:W-:Y:S01]  /*1b3a0*/  FSEL R54, R251, R54, P1 ;  /* 0x00000036fb367208 */ /* 0x000fe20000800000 */
[----:B------:R-:W-:Y:S01]  /*1b3b0*/  FMUL R251, R59, 0.25 ;  /* 0x3e8000003bfb7820 */ /* 0x000fe20000400000 */
[----:B------:R-:W-:Y:S01]  /*1b3c0*/  FSETP.GEU.AND P4, PT, |R5|, 1.175494350822287508e-38, PT ;  /* 0x008000000500780b */ /* 0x000fe20003f8e200 */
[----:B------:R-:W0:Y:S01]  /*1b3d0*/  S2R R8, SR_TID.X ;  /* 0x0000000000087919 */ /* 0x000e220000002100 */
[----:B------:R-:W-:Y:S01]  /*1b3e0*/  FSEL R200, R200, R201, P1 ;  /* 0x000000c9c8c87208 */ /* 0x000fe20000800000 */
[----:B------:R-:W-:Y:S01]  /*1b3f0*/  FMUL R201, R202, 0.25 ;  /* 0x3e800000cac97820 */ /* 0x000fe20000400000 */
[----:B------:R-:W-:Y:S01]  /*1b400*/  FSEL R59, R251, R59, P1 ;  /* 0x0000003bfb3b7208 */ /* 0x000fe20000800000 */
[----:B------:R-:W-:Y:S01]  /*1b410*/  FMUL R251, R58, 0.25 ;  /* 0x3e8000003afb7820 */ /* 0x000fe20000400000 */
[----:B------:R-:W-:Y:S01]  /*1b420*/  FMUL R3, R0, 0.25 ;  /* 0x3e80000000037820 */ /* 0x000fe20000400000 */
[----:B------:R-:W3:Y:S01]  /*1b430*/  LDL.LU R2, [R1+0x14] ;  /* 0x0000140001027983 */ /* 0x000ee20000300800 */
        /* <DEDUP_REMOVED lines=168> */
[----:B------:R-:W-:Y:S02]  /*1bec0*/  @P1 FMUL R5, R5, 0.25 ;  /* 0x3e80000005051820 */ /* 0x000fe40000400000 */
[----:B------:R-:W-:Y:S01]  /*1bed0*/  FSEL R243, R243, R244, P1 ;  /* 0x000000f4f3f37208 */ /* 0x000fe20000800000 */
[----:B------:R-:W-:Y:S01]  /*1bee0*/  FMUL R244, R245, 0.25 ;  /* 0x3e800000f5f47820 */ /* 0x000fe20000400000 */
[----:B------:R-:W-:Y:S01]  /*1bef0*/  FSEL R142, R251, R142, P1 ;  /* 0x0000008efb8e7208 */ /* 0x000fe20000800000 */
[----:B------:R-:W-:Y:S01]  /*1bf00*/  FMUL R251, R147, 0.25 ;  /* 0x3e80000093fb7820 */ /* 0x000fe20000400000 */
[----:B------:R-:W-:-:S02]  /*1bf10*/  @!P4 FMUL R5, R5, 16777216 ;  /* 0x4b8000000505c820 */ /* 0x000fc40000400000 */
[----:B------:R-:W-:Y:S01]  /*1bf20*/  FSEL R244, R244, R245, P1 ;  /* 0x000000f5f4f47208 */ /* 0x000fe20000800000 */
[----:B------:R-:W-:Y:S01]  /*1bf30*/  FMUL R245, R252, 0.25 ;  /* 0x3e800000fcf57820 */ /* 0x000fe20000400000 */
[----:B------:R-:W-:Y:S01]  /*1bf40*/  FSEL R147, R251, R147, P1 ;  /* 0x00000093fb937208 */ /* 0x000fe20000800000 */
[----:B------:R-:W-:Y:S01]  /*1bf50*/  FMUL R251, R146, 0.25 ;  /* 0x3e80000092fb7820 */ /* 0x000fe20000400000 */
[----:B------:R-:W4:Y:S02]  /*1bf60*/  MUFU.RCP R5, R5 ;  /* 0x0000000500057308 */ /* 0x000f240000001000 */
[----:B------:R-:W-:Y:S01]  /*1bf70*/  FSEL R245, R245, R252, P1 ;  /* 0x000000fcf5f57208 */ /* 0x000fe20000800000 */
[----:B------:R-:W-:Y:S01]  /*1bf80*/  FMUL R252, R151, 0.25 ;  /* 0x3e80000097fc7820 */ /* 0x000fe20000400000 */
[----:B------:R-:W-:Y:S01]  /*1bf90*/  FSEL R146, R251, R146, P1 ;  /* 0x00000092fb927208 */ /* 0x000fe20000800000 */
[----:B------:R-:W-:Y:S01]  /*1bfa0*/  FMUL R251, R150, 0.25 ;  /* 0x3e80000096fb7820 */ /* 0x000fe20000400000 */
[----:B------:R-:W-:-:S02]  /*1bfb0*/  FSEL R3, R3, R0, P1 ;  /* 0x0000000003037208 */ /* 0x000fc40000800000 */
[----:B------:R-:W-:Y:S01]  /*1bfc0*/  FSEL R151, R252, R151, P1 ;  /* 0x00000097fc977208 */ /* 0x000fe20000800000 */
        /* <DEDUP_REMOVED lines=129> */
[C---:B----4-:R-:W-:Y:S01]  /*1c7e0*/  FMUL R199, R5.reuse, R199 ;  /* 0x000000c705c77220 */ /* 0x050fe20000400000 */
        /* <DEDUP_REMOVED lines=127> */
[----:B--2---:R-:W-:Y:S01]  /*1cfe0*/  F2FP.SATFINITE.E4M3.F32.PACK_AB_MERGE_C R5, R7, R9, RZ ;  /* 0x000000090705723e */ /* 0x004fe200048070ff */
[C---:B0-----:R-:W-:Y:S01]  /*1cff0*/  IMAD.SHL.U32 R50, R8.reuse, 0x8, RZ ;  /* 0x0000000808327824 */ /* 0x041fe200078e00ff */
[C---:B------:R-:W-:Y:S01]  /*1d000*/  LOP3.LUT R252, R8.reuse, 0x7, RZ, 0xc0, !PT ;  /* 0x0000000708fc7812 */ /* 0x040fe200078ec0ff */
[----:B------:R-:W2:Y:S01]  /*1d010*/  LDL.LU R0, [R1+0x20] ;  /* 0x0000200001007983 */ /* 0x000ea20000300800 */
[C---:B------:R-:W-:Y:S01]  /*1d020*/  LOP3.LUT R7, R8.reuse, 0x8, RZ, 0xc0, !PT ;  /* 0x0000000808077812 */ /* 0x040fe200078ec0ff */
[----:B------:R-:W-:-:S02]  /*1d030*/  IMAD.SHL.U32 R8, R8, 0x4, RZ ;  /* 0x0000000408087824 */ /* 0x000fc400078e00ff */
[C---:B------:R-:W-:Y:S01]  /*1d040*/  IMAD.SHL.U32 R9, R252.reuse, 0x10, RZ ;  /* 0x00000010fc097824 */ /* 0x040fe200078e00ff */
[----:B------:R-:W-:Y:S02]  /*1d050*/  LEA R252, R252, UR61, 0x3 ;  /* 0x0000003dfcfc7c11 */ /* 0x000fe4000f8e18ff */
[----:B------:R-:W-:Y:S02]  /*1d060*/  LOP3.LUT R8, R8, 0x1c0, RZ, 0xc0, !PT ;  /* 0x000001c008087812 */ /* 0x000fe400078ec0ff */
[----:B-1----:R-:W-:Y:S02]  /*1d070*/  LOP3.LUT R10, R50, 0x780, RZ, 0xc0, !PT ;  /* 0x00000780320a7812 */ /* 0x002fe400078ec0ff */
[----:B------:R-:W-:Y:S01]  /*1d080*/  LEA R50, R7, UR61, 0x8 ;  /* 0x0000003d07327c11 */ /* 0x000fe2000f8e40ff */
[----:B------:R-:W-:-:S03]  /*1d090*/  IMAD.IADD R252, R8, 0x1, R252 ;  /* 0x0000000108fc7824 */ /* 0x000fc600078e02fc */
[----:B------:R-:W-:Y:S02]  /*1d0a0*/  IADD3 R50, R9, R50, R10 ;  /* 0x0000003209327210 */ /* 0x000fe40007ffe00a */
[----:B------:R-:W-:Y:S01]  /*1d0b0*/  LEA.HI R252, R7, R252, RZ, 0x1f ;  /* 0x000000fc07fc7211 */ /* 0x000fe200078ff8ff */
[----:B------:R-:W4:Y:S04]  /*1d0c0*/  LDL.LU R10, [R1+0xa78] ;  /* 0x000a7800010a7983 */ /* 0x000f280000300800 */
[----:B------:R-:W4:Y:S01]  /*1d0d0*/  LDL.LU R9, [R1+0xa74] ;  /* 0x000a740001097983 */ /* 0x000f220000300800 */
[----:B------:R-:W-:-:S03]  /*1d0e0*/  F2FP.SATFINITE.E4M3.F32.PACK_AB_MERGE_C R3, R3, R199, RZ ;  /* 0x000000c70303723e */ /* 0x000fc600048070ff */
[----:B------:R-:W4:Y:S04]  /*1d0f0*/  LDL.LU R8, [R1+0xa70] ;  /* 0x000a700001087983 */ /* 0x000f280000300800 */
[----:B------:R-:W4:Y:S04]  /*1d100*/  LDL.LU R7, [R1+0xa6c] ;  /* 0x000a6c0001077983 */ /* 0x000f280000300800 */
[----:B------:R0:W-:Y:S04]  /*1d110*/  STL [R1+0xc], R252 ;  /* 0x00000cfc01007387 */ /* 0x0001e80000100800 */
[----:B0-----:R-:W4:Y:S04]  /*1d120*/  LDL.LU R252, [R1+0x10] ;  /* 0x0000100001fc7983 */ /* 0x001f280000300800 */
[----:B------:R-:W3:Y:S01]  /*1d130*/  LDL.LU R199, [R1+0x24] ;  /* 0x0000240001c77983 */ /* 0x000ee20000300800 */
[----:B------:R-:W-:Y:S01]  /*1d140*/  F2FP.SATFINITE.E4M3.F32.PACK_AB_MERGE_C R6, R6, R148, RZ ;  /* 0x000000940606723e */ /* 0x000fe200048070ff */
[----:B------:R-:W-:Y:S01]  /*1d150*/  BAR.SYNC.DEFER_BLOCKING 0x0 ;  /* 0x0000000000007b1d */ /* 0x000fe20000010000 */
[----:B---3--:R-:W-:-:S05]  /*1d160*/  F2FP.SATFINITE.E4M3.F32.PACK_AB_MERGE_C R199, R199, R2, RZ ;  /* 0x00000002c7c7723e */ /* 0x008fca00048070ff */
[----:B------:R-:W3:Y:S04]  /*1d170*/  LDL.LU R2, [R1+0xa68] ;  /* 0x000a680001027983 */ /* 0x000ee80000300800 */
[----:B------:R-:W2:Y:S02]  /*1d180*/  LDL.LU R148, [R1+0x30] ;  /* 0x0000300001947983 */ /* 0x000ea40000300800 */
[----:B--2---:R-:W-:Y:S02]  /*1d190*/  F2FP.SATFINITE.E4M3.F32.PACK_AB_MERGE_C R148, R148, R0, RZ ;  /* 0x000000009494723e */ /* 0x004fe400048070ff */
[----:B------:R-:W4:Y:S01]  /*1d1a0*/  LDL.LU R0, [R1+0xa64] ;  /* 0x000a640001007983 */ /* 0x000f220000300800 */
[----:B------:R-:W-:Y:S02]  /*1d1b0*/  F2FP.SATFINITE.E4M3.F32.PACK_AB_MERGE_C R190, R190, R191, RZ ;  /* 0x000000bfbebe723e */ /* 0x000fe400048070ff */
[----:B------:R-:W-:-:S02]  /*1d1c0*/  F2FP.SATFINITE.E4M3.F32.PACK_AB_MERGE_C R194, R194, R195, RZ ;  /* 0x000000c3c2c2723e */ /* 0x000fc400048070ff */
[----:B------:R-:W-:Y:S02]  /*1d1d0*/  F2FP.SATFINITE.E4M3.F32.PACK_AB_MERGE_C R196, R196, R197, RZ ;  /* 0x000000c5c4c4723e */ /* 0x000fe400048070ff */
[----:B----4-:R-:W-:Y:S02]  /*1d1e0*/  F2FP.SATFINITE.E4M3.F32.PACK_AB_MERGE_C R191, R0, R252, RZ ;  /* 0x000000fc00bf723e */ /* 0x010fe400048070ff */
[----:B------:R-:W2:Y:S01]  /*1d1f0*/  LDL.LU R0, [R1+0xa60] ;  /* 0x000a600001007983 */ /* 0x000ea20000300800 */
[----:B------:R-:W-:Y:S02]  /*1d200*/  F2FP.SATFINITE.E4M3.F32.PACK_AB_MERGE_C R198, R198, R200, RZ ;  /* 0x000000c8c6c6723e */ /* 0x000fe400048070ff */
[----:B------:R-:W-:Y:S02]  /*1d210*/  F2FP.SATFINITE.E4M3.F32.PACK_AB_MERGE_C R28, R29, R28, RZ ;  /* 0x0000001c1d1c723e */ /* 0x000fe400048070ff */
[----:B------:R-:W-:Y:S02]  /*1d220*/  F2FP.SATFINITE.E4M3.F32.PACK_AB_MERGE_C R24, R25, R24, RZ ;  /* 0x000000181918723e */ /* 0x000fe400048070ff */
[----:B------:R-:W-:-:S02]  /*1d230*/  F2FP.SATFINITE.E4M3.F32.PACK_AB_MERGE_C R30, R31, R30, RZ ;  /* 0x0000001e1f1e723e */ /* 0x000fc400048070ff */
[----:B------:R-:W-:Y:S02]  /*1d240*/  F2FP.SATFINITE.E4M3.F32.PACK_AB_MERGE_C R32, R33, R32, RZ ;  /* 0x000000202120723e */ /* 0x000fe400048070ff */
[----:B------:R-:W-:Y:S02]  /*1d250*/  F2FP.SATFINITE.E4M3.F32.PACK_AB_MERGE_C R40, R41, R40, RZ ;  /* 0x000000282928723e */ /* 0x000fe400048070ff */
[----:B------:R-:W-:Y:S02]  /*1d260*/  F2FP.SATFINITE.E4M3.F32.PACK_AB_MERGE_C R44, R45, R44, RZ ;  /* 0x0000002c2d2c723e */ /* 0x000fe400048070ff */
[----:B------:R-:W-:Y:S02]  /*1d270*/  F2FP.SATFINITE.E4M3.F32.PACK_AB_MERGE_C R48, R49, R48, RZ ;  /* 0x000000303130723e */ /* 0x000fe400048070ff */
[----:B------:R-:W-:Y:S02]  /*1d280*/  F2FP.SATFINITE.E4M3.F32.PACK_AB_MERGE_C R8, R8, R9, RZ ;  /* 0x000000090808723e */ /* 0x000fe400048070ff */
[----:B------:R-:W-:-:S02]  /*1d290*/  F2FP.SATFINITE.E4M3.F32.PACK_AB_MERGE_C R42, R43, R42, RZ ;  /* 0x0000002a2b2a723e */ /* 0x000fc400048070ff */
[----:B------:R-:W-:Y:S02]  /*1d2a0*/  F2FP.SATFINITE.E4M3.F32.PACK_AB_MERGE_C R46, R47, R46, RZ ;  /* 0x0000002e2f2e723e */ /* 0x000fe400048070ff */
[----:B------:R-:W-:Y:S02]  /*1d2b0*/  F2FP.SATFINITE.E4M3.F32.PACK_AB_MERGE_C R51, R51, R251, RZ ;  /* 0x000000fb3333723e */ /* 0x000fe400048070ff */
[----:B------:R-:W-:Y:S02]  /*1d2c0*/  F2FP.SATFINITE.E4M3.F32.PACK_AB_MERGE_C R149, R149, R4, RZ ;  /* 0x000000049595723e */ /* 0x000fe400048070ff */
[----:B---3--:R-:W-:Y:S02]  /*1d2d0*/  F2FP.SATFINITE.E4M3.F32.PACK_AB_MERGE_C R7, R2, R7, RZ ;  /* 0x000000070207723e */ /* 0x008fe400048070ff */
[----:B------:R-:W-:Y:S02]  /*1d2e0*/  F2FP.SATFINITE.E4M3.F32.PACK_AB_MERGE_C R10, R10, R11, RZ ;  /* 0x0000000b0a0a723e */ /* 0x000fe400048070ff */
[----:B------:R-:W-:-:S02]  /*1d2f0*/  F2FP.SATFINITE.E4M3.F32.PACK_AB_MERGE_C R12, R12, R13, RZ ;  /* 0x0000000d0c0c723e */ /* 0x000fc400048070ff */
[----:B------:R-:W-:Y:S02]  /*1d300*/  F2FP.SATFINITE.E4M3.F32.PACK_AB_MERGE_C R18, R18, R19, RZ ;  /* 0x000000131212723e */ /* 0x000fe400048070ff */
[----:B------:R-:W-:Y:S02]  /*1d310*/  F2FP.SATFINITE.E4M3.F32.PACK_AB_MERGE_C R72, R73, R72, RZ ;  /* 0x000000484948723e */ /* 0x000fe400048070ff */
[----:B------:R-:W-:Y:S02]  /*1d320*/  LOP3.LUT R5, R5, 0xffff, RZ, 0xc0, !PT ;  /* 0x0000ffff05057812 */ /* 0x000fe400078ec0ff */
[----:B------:R-:W-:Y:S02]  /*1d330*/  LOP3.LUT R4, R199, 0xffff, RZ, 0xc0, !PT ;  /* 0x0000ffffc7047812 */ /* 0x000fe400078ec0ff */
[----:B------:R-:W-:Y:S02]  /*1d340*/  LOP3.LUT R9, R148, 0xffff, RZ, 0xc0, !PT ;  /* 0x0000ffff94097812 */ /* 0x000fe400078ec0ff */
[----:B------:R-:W-:-:S02]  /*1d350*/  F2FP.SATFINITE.E4M3.F32.PACK_AB_MERGE_C R74, R75, R74, RZ ;  /* 0x0000004a4b4a723e */ /* 0x000fc400048070ff */
[----:B------:R-:W-:Y:S02]  /*1d360*/  F2FP.SATFINITE.E4M3.F32.PACK_AB_MERGE_C R76, R77, R76, RZ ;  /* 0x0000004c4d4c723e */ /* 0x000fe400048070ff */
[----:B------:R-:W-:Y:S02]  /*1d370*/  F2FP.SATFINITE.E4M3.F32.PACK_AB_MERGE_C R82, R83, R82, RZ ;  /* 0x000000525352723e */ /* 0x000fe400048070ff */
[----:B------:R-:W-:Y:S02]  /*1d380*/  F2FP.SATFINITE.E4M3.F32.PACK_AB_MERGE_C R86, R87, R86, RZ ;  /* 0x000000565756723e */ /* 0x000fe400048070ff */
[----:B------:R-:W-:Y:S02]  /*1d390*/  LOP3.LUT R194, R194, 0xffff, RZ, 0xc0, !PT ;  /* 0x0000ffffc2c27812 */ /* 0x000fe400078ec0ff */
[----:B------:R-:W-:Y:S02]  /*1d3a0*/  LOP3.LUT R13, R196, 0xffff, RZ, 0xc0, !PT ;  /* 0x0000ffffc40d7812 */ /* 0x000fe400078ec0ff */
[----:B------:R-:W-:-:S02]  /*1d3b0*/  LOP3.LUT R19, R198, 0xffff, RZ, 0xc0, !PT ;  /* 0x0000ffffc6137812 */ /* 0x000fc400078ec0ff */
[----:B------:R-:W-:Y:S02]  /*1d3c0*/  LOP3.LUT R73, R28, 0xffff, RZ, 0xc0, !PT ;  /* 0x0000ffff1c497812 */ /* 0x000fe400078ec0ff */
[----:B------:R-:W-:Y:S02]  /*1d3d0*/  F2FP.SATFINITE.E4M3.F32.PACK_AB_MERGE_C R84, R85, R84, RZ ;  /* 0x000000545554723e */ /* 0x000fe400048070ff */
[----:B------:R-:W-:Y:S02]  /*1d3e0*/  F2FP.SATFINITE.E4M3.F32.PACK_AB_MERGE_C R88, R89, R88, RZ ;  /* 0x000000585958723e */ /* 0x000fe400048070ff */
[----:B------:R-:W-:Y:S02]  /*1d3f0*/  LOP3.LUT R24, R24, 0xffff, RZ, 0xc0, !PT ;  /* 0x0000ffff18187812 */ /* 0x000fe400078ec0ff */
[----:B------:R-:W-:Y:S02]  /*1d400*/  LOP3.LUT R75, R30, 0xffff, RZ, 0xc0, !PT ;  /* 0x0000ffff1e4b7812 */ /* 0x000fe400078ec0ff */
[----:B------:R-:W-:-:S02]  /*1d410*/  LOP3.LUT R77, R32, 0xffff, RZ, 0xc0, !PT ;  /* 0x0000ffff204d7812 */ /* 0x000fc400078ec0ff */
[----:B------:R-:W-:Y:S02]  /*1d420*/  LOP3.LUT R28, R40, 0xffff, RZ, 0xc0, !PT ;  /* 0x0000ffff281c7812 */ /* 0x000fe400078ec0ff */
[----:B------:R-:W-:Y:S02]  /*1d430*/  LOP3.LUT R83, R44, 0xffff, RZ, 0xc0, !PT ;  /* 0x0000ffff2c537812 */ /* 0x000fe400078ec0ff */
[----:B------:R-:W-:Y:S02]  /*1d440*/  LOP3.LUT R87, R48, 0xffff, RZ, 0xc0, !PT ;  /* 0x0000ffff30577812 */ /* 0x000fe400078ec0ff */
[----:B------:R-:W-:Y:S02]  /*1d450*/  F2FP.SATFINITE.E4M3.F32.PACK_AB_MERGE_C R14, R14, R15, RZ ;  /* 0x0000000f0e0e723e */ /* 0x000fe400048070ff */
[----:B------:R-:W-:Y:S02]  /*1d460*/  F2FP.SATFINITE.E4M3.F32.PACK_AB_MERGE_C R22, R22, R23, RZ ;  /* 0x000000171616723e */ /* 0x000fe400048070ff */
        /* <DEDUP_REMOVED lines=10> */
[----:B------:R-:W-:Y:S02]  /*1d510*/  F2FP.SATFINITE.E4M3.F32.PACK_AB_MERGE_C R78, R79, R78, RZ ;  /* 0x0000004e4f4e723e */ /* 0x000fe400048070ff */
[----:B------:R-:W-:Y:S02]  /*1d520*/  LOP3.LUT R3, R3, 0xffff, RZ, 0xc0, !PT ;  /* 0x0000ffff03037812 */ /* 0x000fe400078ec0ff */
[----:B------:R-:W-:-:S02]  /*1d530*/  LOP3.LUT R6, R6, 0xffff, RZ, 0xc0, !PT ;  /* 0x0000ffff06067812 */ /* 0x000fc400078ec0ff */
[----:B------:R-:W-:Y:S02]  /*1d540*/  LOP3.LUT R11, R190, 0xffff, RZ, 0xc0, !PT ;  /* 0x0000ffffbe0b7812 */ /* 0x000fe400078ec0ff */
[----:B------:R-:W-:Y:S02]  /*1d550*/  LOP3.LUT R7, R7, 0xffff, RZ, 0xc0, !PT ;  /* 0x0000ffff07077812 */ /* 0x000fe400078ec0ff */
[----:B------:R-:W-:Y:S02]  /*1d560*/  LOP3.LUT R15, R10, 0xffff, RZ, 0xc0, !PT ;  /* 0x0000ffff0a0f7812 */ /* 0x000fe400078ec0ff */
[----:B------:R-:W-:Y:S02]  /*1d570*/  PRMT R23, R5, 0x3340, R4 ;  /* 0x0000334005177816 */ /* 0x000fe40000000004 */
[----:B------:R-:W-:Y:S02]  /*1d580*/  F2FP.SATFINITE.E4M3.F32.PACK_AB_MERGE_C R16, R16, R17, RZ ;  /* 0x000000111010723e */ /* 0x000fe400048070ff */
[----:B------:R-:W-:-:S02]  /*1d590*/  F2FP.SATFINITE.E4M3.F32.PACK_AB_MERGE_C R62, R63, R62, RZ ;  /* 0x0000003e3f3e723e */ /* 0x000fc400048070ff */
[----:B------:R-:W-:Y:S02]  /*1d5a0*/  PRMT R25, R194, 0x3340, R13 ;  /* 0x00003340c2197816 */ /* 0x000fe4000000000d */
[----:B------:R-:W-:Y:S02]  /*1d5b0*/  F2FP.SATFINITE.E4M3.F32.PACK_AB_MERGE_C R211, R211, R212, RZ ;  /* 0x000000d4d3d3723e */ /* 0x000fe400048070ff */
[----:B------:R-:W-:Y:S02]  /*1d5c0*/  F2FP.SATFINITE.E4M3.F32.PACK_AB_MERGE_C R213, R213, R214, RZ ;  /* 0x000000d6d5d5723e */ /* 0x000fe400048070ff */
[----:B------:R-:W-:Y:S02]  /*1d5d0*/  F2FP.SATFINITE.E4M3.F32.PACK_AB_MERGE_C R215, R215, R216, RZ ;  /* 0x000000d8d7d7723e */ /* 0x000fe400048070ff */
[----:B------:R-:W-:Y:S02]  /*1d5e0*/  F2FP.SATFINITE.E4M3.F32.PACK_AB_MERGE_C R90, R91, R90, RZ ;  /* 0x0000005a5b5a723e */ /* 0x000fe400048070ff */
[----:B------:R-:W-:-:S02]  /*1d5f0*/  F2FP.SATFINITE.E4M3.F32.PACK_AB_MERGE_C R94, R95, R94, RZ ;  /* 0x0000005e5f5e723e */ /* 0x000fc400048070ff */
[----:B------:R-:W-:Y:S02]  /*1d600*/  F2FP.SATFINITE.E4M3.F32.PACK_AB_MERGE_C R98, R99, R98, RZ ;  /* 0x000000626362723e */ /* 0x000fe400048070ff */
[----:B------:R-:W-:Y:S02]  /*1d610*/  F2FP.SATFINITE.E4M3.F32.PACK_AB_MERGE_C R102, R103, R102, RZ ;  /* 0x000000666766723e */ /* 0x000fe400048070ff */
[----:B------:R-:W-:Y:S02]  /*1d620*/  PRMT R44, R24, 0x3340, R73 ;  /* 0x00003340182c7816 */ /* 0x000fe40000000049 */
[----:B------:R-:W-:Y:S02]  /*1d630*/  PRMT R40, R28, 0x3340, R83 ;  /* 0x000033401c287816 */ /* 0x000fe40000000053 */
[----:B------:R-:W-:Y:S02]  /*1d640*/  F2FP.SATFINITE.E4M3.F32.PACK_AB_MERGE_C R20, R20, R21, RZ ;  /* 0x000000151414723e */ /* 0x000fe400048070ff */
[----:B------:R-:W-:-:S02]  /*1d650*/  F2FP.SATFINITE.E4M3.F32.PACK_AB_MERGE_C R100, R101, R100, RZ ;  /* 0x000000646564723e */ /* 0x000fc400048070ff */
[----:B------:R-:W-:Y:S02]  /*1d660*/  F2FP.SATFINITE.E4M3.F32.PACK_AB_MERGE_C R104, R105, R104, RZ ;  /* 0x000000686968723e */ /* 0x000fe400048070ff */
[----:B------:R-:W-:Y:S02]  /*1d670*/  PRMT R42, R30, 0x3340, R85 ;  /* 0x000033401e2a7816 */ /* 0x000fe40000000055 */
[----:B------:R-:W-:Y:S02]  /*1d680*/  LOP3.LUT R56, R56, 0xffff, RZ, 0xc0, !PT ;  /* 0x0000ffff38387812 */ /* 0x000fe400078ec0ff */
[----:B------:R-:W-:Y:S02]  /*1d690*/  LOP3.LUT R91, R60, 0xffff, RZ, 0xc0, !PT ;  /* 0x0000ffff3c5b7812 */ /* 0x000fe400078ec0ff */
[----:B------:R-:W-:Y:S02]  /*1d6a0*/  LOP3.LUT R95, R64, 0xffff, RZ, 0xc0, !PT ;  /* 0x0000ffff405f7812 */ /* 0x000fe400078ec0ff */
[----:B------:R-:W-:-:S02]  /*1d6b0*/  LOP3.LUT R72, R72, 0xffff, RZ, 0xc0, !PT ;  /* 0x0000ffff48487812 */ /* 0x000fc400078ec0ff */
[----:B------:R-:W-:Y:S02]  /*1d6c0*/  LOP3.LUT R99, R76, 0xffff, RZ, 0xc0, !PT ;  /* 0x0000ffff4c637812 */ /* 0x000fe400078ec0ff */
[----:B------:R-:W-:Y:S02]  /*1d6d0*/  LOP3.LUT R103, R80, 0xffff, RZ, 0xc0, !PT ;  /* 0x0000ffff50677812 */ /* 0x000fe400078ec0ff */
[----:B------:R-:W-:Y:S02]  /*1d6e0*/  F2FP.SATFINITE.E4M3.F32.PACK_AB_MERGE_C R92, R93, R92, RZ ;  /* 0x0000005c5d5c723e */ /* 0x000fe400048070ff */
[----:B------:R-:W-:Y:S02]  /*1d6f0*/  F2FP.SATFINITE.E4M3.F32.PACK_AB_MERGE_C R96, R97, R96, RZ ;  /* 0x000000606160723e */ /* 0x000fe400048070ff */
[----:B------:R-:W-:Y:S02]  /*1d700*/  F2FP.SATFINITE.E4M3.F32.PACK_AB_MERGE_C R122, R123, R122, RZ ;  /* 0x0000007a7b7a723e */ /* 0x000fe400048070ff */
[----:B------:R-:W-:-:S02]  /*1d710*/  F2FP.SATFINITE.E4M3.F32.PACK_AB_MERGE_C R126, R127, R126, RZ ;  /* 0x0000007e7f7e723e */ /* 0x000fc400048070ff */
[----:B------:R-:W-:Y:S02]  /*1d720*/  F2FP.SATFINITE.E4M3.F32.PACK_AB_MERGE_C R130, R131, R130, RZ ;  /* 0x000000828382723e */ /* 0x000fe400048070ff */
[----:B------:R-:W-:Y:S02]  /*1d730*/  PRMT R21, R3, 0x3340, R6 ;  /* 0x0000334003157816 */ /* 0x000fe40000000006 */
[----:B------:R-:W-:Y:S02]  /*1d740*/  PRMT R17, R7, 0x3340, R148 ;  /* 0x0000334007117816 */ /* 0x000fe40000000094 */
[----:B------:R-:W-:Y:S02]  /*1d750*/  LOP3.LUT R26, R26, 0xffff, RZ, 0xc0, !PT ;  /* 0x0000ffff1a1a7812 */ /* 0x000fe400078ec0ff */
[----:B------:R-:W-:Y:S02]  /*1d760*/  LOP3.LUT R79, R34, 0xffff, RZ, 0xc0, !PT ;  /* 0x0000ffff224f7812 */ /* 0x000fe400078ec0ff */
[----:B------:R-:W-:-:S02]  /*1d770*/  LOP3.LUT R74, R74, 0xffff, RZ, 0xc0, !PT ;  /* 0x0000ffff4a4a7812 */ /* 0x000fc400078ec0ff */
[----:B------:R-:W-:Y:S02]  /*1d780*/  LOP3.LUT R101, R78, 0xffff, RZ, 0xc0, !PT ;  /* 0x0000ffff4e657812 */ /* 0x000fe400078ec0ff */
[----:B------:R-:W-:Y:S02]  /*1d790*/  LOP3.LUT R105, R82, 0xffff, RZ, 0xc0, !PT ;  /* 0x0000ffff52697812 */ /* 0x000fe400078ec0ff */
[----:B------:R-:W-:Y:S02]  /*1d7a0*/  F2FP.SATFINITE.E4M3.F32.PACK_AB_MERGE_C R203, R203, R204, RZ ;  /* 0x000000cccbcb723e */ /* 0x000fe400048070ff */
[----:B------:R-:W-:Y:S02]  /*1d7b0*/  F2FP.SATFINITE.E4M3.F32.PACK_AB_MERGE_C R205, R205, R206, RZ ;  /* 0x000000cecdcd723e */ /* 0x000fe400048070ff */
[----:B------:R-:W-:Y:S01]  /*1d7c0*/  F2FP.SATFINITE.E4M3.F32.PACK_AB_MERGE_C R207, R207, R208, RZ ;  /* 0x000000d0cfcf723e */ /* 0x000fe200048070ff */
[----:B------:R-:W0:Y:S01]  /*1d7d0*/  S2UR UR8, SR_CTAID.Y ;  /* 0x00000000000879c3 */ /* 0x000e220000002600 */
[----:B------:R-:W-:-:S02]  /*1d7e0*/  F2FP.SATFINITE.E4M3.F32.PACK_AB_MERGE_C R58, R59, R58, RZ ;  /* 0x0000003a3b3a723e */ /* 0x000fc400048070ff */
[----:B------:R-:W-:Y:S02]  /*1d7f0*/  F2FP.SATFINITE.E4M3.F32.PACK_AB_MERGE_C R66, R67, R66, RZ ;  /* 0x000000424342723e */ /* 0x000fe400048070ff */
[----:B------:R-:W-:Y:S02]  /*1d800*/  F2FP.SATFINITE.E4M3.F32.PACK_AB_MERGE_C R106, R107, R106, RZ ;  /* 0x0000006a6b6a723e */ /* 0x000fe400048070ff */
[----:B------:R-:W-:Y:S01]  /*1d810*/  F2FP.SATFINITE.E4M3.F32.PACK_AB_MERGE_C R110, R111, R110, RZ ;  /* 0x0000006e6f6e723e */ /* 0x000fe200048070ff */
[----:B------:R-:W1:Y:S01]  /*1d820*/  LDC R206, c[0x0][0x278] ;  /* 0x00009e00ffce7b82 */ /* 0x000e620000000800 */
[----:B------:R-:W-:Y:S02]  /*1d830*/  F2FP.SATFINITE.E4M3.F32.PACK_AB_MERGE_C R114, R115, R114, RZ ;  /* 0x000000727372723e */ /* 0x000fe400048070ff */
[----:B------:R-:W-:Y:S02]  /*1d840*/  LOP3.LUT R14, R14, 0xffff, RZ, 0xc0, !PT ;  /* 0x0000ffff0e0e7812 */ /* 0x000fe400078ec0ff */
[----:B------:R-:W-:-:S02]  /*1d850*/  LOP3.LUT R29, R16, 0xffff, RZ, 0xc0, !PT ;  /* 0x0000ffff101d7812 */ /* 0x000fc400078ec0ff */
[----:B------:R-:W-:Y:S02]  /*1d860*/  LOP3.LUT R31, R18, 0xffff, RZ, 0xc0, !PT ;  /* 0x0000ffff121f7812 */ /* 0x000fe400078ec0ff */
[----:B------:R-:W-:Y:S02]  /*1d870*/  F2FP.SATFINITE.E4M3.F32.PACK_AB_MERGE_C R152, R152, R153, RZ ;  /* 0x000000999898723e */ /* 0x000fe400048070ff */
[----:B------:R-:W-:Y:S02]  /*1d880*/  F2FP.SATFINITE.E4M3.F32.PACK_AB_MERGE_C R154, R154, R155, RZ ;  /* 0x0000009b9a9a723e */ /* 0x000fe400048070ff */
[----:B------:R-:W-:Y:S02]  /*1d890*/  LOP3.LUT R211, R211, 0xffff, RZ, 0xc0, !PT ;  /* 0x0000ffffd3d37812 */ /* 0x000fe400078ec0ff */
[----:B------:R-:W-:Y:S02]  /*1d8a0*/  LOP3.LUT R215, R215, 0xffff, RZ, 0xc0, !PT ;  /* 0x0000ffffd7d77812 */ /* 0x000fe400078ec0ff */
[----:B------:R-:W-:-:S02]  /*1d8b0*/  F2FP.SATFINITE.E4M3.F32.PACK_AB_MERGE_C R219, R219, R220, RZ ;  /* 0x000000dcdbdb723e */ /* 0x000fc400048070ff */
[----:B------:R-:W-:Y:S02]  /*1d8c0*/  F2FP.SATFINITE.E4M3.F32.PACK_AB_MERGE_C R160, R160, R161, RZ ;  /* 0x000000a1a0a0723e */ /* 0x000fe400048070ff */
[----:B------:R-:W-:Y:S02]  /*1d8d0*/  F2FP.SATFINITE.E4M3.F32.PACK_AB_MERGE_C R221, R221, R222, RZ ;  /* 0x000000dedddd723e */ /* 0x000fe400048070ff */
[----:B------:R-:W-:Y:S02]  /*1d8e0*/  F2FP.SATFINITE.E4M3.F32.PACK_AB_MERGE_C R223, R223, R224, RZ ;  /* 0x000000e0dfdf723e */ /* 0x000fe400048070ff */
[----:B------:R-:W-:Y:S02]  /*1d8f0*/  F2FP.SATFINITE.E4M3.F32.PACK_AB_MERGE_C R124, R125, R124, RZ ;  /* 0x0000007c7d7c723e */ /* 0x000fe400048070ff */
[----:B------:R-:W-:Y:S02]  /*1d900*/  F2FP.SATFINITE.E4M3.F32.PACK_AB_MERGE_C R128, R129, R128, RZ ;  /* 0x000000808180723e */ /* 0x000fe400048070ff */
[----:B------:R-:W-:-:S02]  /*1d910*/  PRMT R60, R56, 0x3340, R91 ;  /* 0x00003340383c7816 */ /* 0x000fc4000000005b */
[----:B------:R-:W-:Y:S02]  /*1d920*/  PRMT R48, R72, 0x3340, R99 ;  /* 0x0000334048307816 */ /* 0x000fe40000000063 */
[----:B------:R-:W-:Y:S02]  /*1d930*/  F2FP.SATFINITE.E4M3.F32.PACK_AB_MERGE_C R227, R227, R228, RZ ;  /* 0x000000e4e3e3723e */ /* 0x000fe400048070ff */
[----:B------:R-:W-:Y:S02]  /*1d940*/  F2FP.SATFINITE.E4M3.F32.PACK_AB_MERGE_C R229, R229, R230, RZ ;  /* 0x000000e6e5e5723e */ /* 0x000fe400048070ff */
[----:B------:R-:W-:Y:S02]  /*1d950*/  F2FP.SATFINITE.E4M3.F32.PACK_AB_MERGE_C R231, R231, R232, RZ ;  /* 0x000000e8e7e7723e */ /* 0x000fe400048070ff */
[----:B------:R-:W-:Y:S02]  /*1d960*/  F2FP.SATFINITE.E4M3.F32.PACK_AB_MERGE_C R116, R117, R116, RZ ;  /* 0x000000747574723e */ /* 0x000fe400048070ff */
[----:B------:R-:W-:-:S02]  /*1d970*/  F2FP.SATFINITE.E4M3.F32.PACK_AB_MERGE_C R120, R121, R120, RZ ;  /* 0x000000787978723e */ /* 0x000fc400048070ff */
[----:B------:R-:W-:Y:S02]  /*1d980*/  PRMT R46, R26, 0x3340, R75 ;  /* 0x000033401a2e7816 */ /* 0x000fe4000000004b */
        /* <DEDUP_REMOVED lines=10> */
[----:B------:R-:W-:-:S02]  /*1da30*/  LOP3.LUT R203, R203, 0xffff, RZ, 0xc0, !PT ;  /* 0x0000ffffcbcb7812 */ /* 0x000fc400078ec0ff */
[----:B------:R-:W-:Y:S02]  /*1da40*/  LOP3.LUT R207, R207, 0xffff, RZ, 0xc0, !PT ;  /* 0x0000ffffcfcf7812 */ /* 0x000fe400078ec0ff */
[----:B------:R-:W-:Y:S02]  /*1da50*/  LOP3.LUT R33, R22, 0xffff, RZ, 0xc0, !PT ;  /* 0x0000ffff16217812 */ /* 0x000fe400078ec0ff */
[----:B------:R-:W-:Y:S02]  /*1da60*/  PRMT R27, R14, 0x3340, R29 ;  /* 0x000033400e1b7816 */ /* 0x000fe4000000001d */
[----:B------:R-:W-:Y:S02]  /*1da70*/  LOP3.LUT R58, R58, 0xffff, RZ, 0xc0, !PT ;  /* 0x0000ffff3a3a7812 */ /* 0x000fe400078ec0ff */
[----:B------:R-:W-:Y:S02]  /*1da80*/  LOP3.LUT R93, R62, 0xffff, RZ, 0xc0, !PT ;  /* 0x0000ffff3e5d7812 */ /* 0x000fe400078ec0ff */
[----:B------:R-:W-:-:S02]  /*1da90*/  LOP3.LUT R97, R66, 0xffff, RZ, 0xc0, !PT ;  /* 0x0000ffff42617812 */ /* 0x000fc400078ec0ff */
[----:B------:R-:W-:Y:S02]  /*1daa0*/  LOP3.LUT R106, R106, 0xffff, RZ, 0xc0, !PT ;  /* 0x0000ffff6a6a7812 */ /* 0x000fe400078ec0ff */
[----:B------:R-:W-:Y:S02]  /*1dab0*/  LOP3.LUT R117, R110, 0xffff, RZ, 0xc0, !PT ;  /* 0x0000ffff6e757812 */ /* 0x000fe400078ec0ff */
[----:B------:R-:W-:Y:S02]  /*1dac0*/  LOP3.LUT R121, R114, 0xffff, RZ, 0xc0, !PT ;  /* 0x0000ffff72797812 */ /* 0x000fe400078ec0ff */
[----:B------:R-:W-:Y:S02]  /*1dad0*/  LOP3.LUT R152, R152, 0xffff, RZ, 0xc0, !PT ;  /* 0x0000ffff98987812 */ /* 0x000fe400078ec0ff */
[----:B------:R-:W-:Y:S02]  /*1dae0*/  LOP3.LUT R35, R154, 0xffff, RZ, 0xc0, !PT ;  /* 0x0000ffff9a237812 */ /* 0x000fe400078ec0ff */
[----:B------:R-:W-:-:S02]  /*1daf0*/  F2FP.SATFINITE.E4M3.F32.PACK_AB_MERGE_C R158, R158, R159, RZ ;  /* 0x0000009f9e9e723e */ /* 0x000fc400048070ff */
[----:B------:R-:W-:Y:S02]  /*1db00*/  F2FP.SATFINITE.E4M3.F32.PACK_AB_MERGE_C R168, R168, R169, RZ ;  /* 0x000000a9a8a8723e */ /* 0x000fe400048070ff */
[----:B------:R-:W-:Y:S02]  /*1db10*/  F2FP.SATFINITE.E4M3.F32.PACK_AB_MERGE_C R138, R139, R138, RZ ;  /* 0x0000008a8b8a723e */ /* 0x000fe400048070ff */
[----:B------:R-:W-:Y:S02]  /*1db20*/  LOP3.LUT R219, R219, 0xffff, RZ, 0xc0, !PT ;  /* 0x0000ffffdbdb7812 */ /* 0x000fe400078ec0ff */
[--C-:B--2---:R-:W-:Y:S02]  /*1db30*/  PRMT R8, R9, 0x3340, R0.reuse ;  /* 0x0000334009087816 */ /* 0x104fe40000000000 */
[--C-:B------:R-:W-:Y:S02]  /*1db40*/  PRMT R196, R19, 0x3340, R0.reuse ;  /* 0x0000334013c47816 */ /* 0x100fe40000000000 */
[----:B------:R-:W-:-:S02]  /*1db50*/  PRMT R51, R77, 0x3340, R0 ;  /* 0x000033404d337816 */ /* 0x000fc40000000000 */
[--C-:B------:R-:W-:Y:S02]  /*1db60*/  PRMT R63, R87, 0x3340, R0.reuse ;  /* 0x00003340573f7816 */ /* 0x100fe40000000000 */
[--C-:B------:R-:W-:Y:S02]  /*1db70*/  PRMT R65, R89, 0x3340, R0.reuse ;  /* 0x0000334059417816 */ /* 0x100fe40000000000 */
[--C-:B------:R-:W-:Y:S02]  /*1db80*/  PRMT R10, R11, 0x3340, R0.reuse ;  /* 0x000033400b0a7816 */ /* 0x100fe40000000000 */
[----:B------:R-:W-:Y:S02]  /*1db90*/  PRMT R190, R15, 0x3340, R0 ;  /* 0x000033400fbe7816 */ /* 0x000fe40000000000 */
[----:B------:R-:W-:Y:S02]  /*1dba0*/  PRMT R23, R23, 0x5410, R8 ;  /* 0x0000541017177816 */ /* 0x000fe40000000008 */
[----:B------:R-:W-:-:S02]  /*1dbb0*/  PRMT R8, R25, 0x5410, R196 ;  /* 0x0000541019087816 */ /* 0x000fc400000000c4 */
[----:B------:R-:W-:Y:S02]  /*1dbc0*/  LOP3.LUT R196, R213, 0xffff, RZ, 0xc0, !PT ;  /* 0x0000ffffd5c47812 */ /* 0x000fe400078ec0ff */
[----:B------:R-:W-:Y:S02]  /*1dbd0*/  PRMT R44, R44, 0x5410, R51 ;  /* 0x000054102c2c7816 */ /* 0x000fe40000000033 */
[----:B------:R-:W-:Y:S02]  /*1dbe0*/  PRMT R40, R40, 0x5410, R63 ;  /* 0x0000541028287816 */ /* 0x000fe4000000003f */
[----:B------:R-:W-:Y:S02]  /*1dbf0*/  PRMT R42, R42, 0x5410, R65 ;  /* 0x000054102a2a7816 */ /* 0x000fe40000000041 */
[--C-:B------:R-:W-:Y:S02]  /*1dc00*/  PRMT R51, R95, 0x3340, R0.reuse ;  /* 0x000033405f337816 */ /* 0x100fe40000000000 */
[----:B------:R-:W-:-:S02]  /*1dc10*/  PRMT R63, R103, 0x3340, R0 ;  /* 0x00003340673f7816 */ /* 0x000fc40000000000 */
[----:B------:R-:W-:Y:S02]  /*1dc20*/  PRMT R21, R21, 0x5410, R10 ;  /* 0x0000541015157816 */ /* 0x000fe4000000000a */
[----:B------:R-:W-:Y:S02]  /*1dc30*/  PRMT R17, R17, 0x5410, R190 ;  /* 0x0000541011117816 */ /* 0x000fe400000000be */
[--C-:B------:R-:W-:Y:S02]  /*1dc40*/  PRMT R61, R79, 0x3340, R0.reuse ;  /* 0x000033404f3d7816 */ /* 0x100fe40000000000 */
[--C-:B------:R-:W-:Y:S02]  /*1dc50*/  PRMT R65, R105, 0x3340, R0.reuse ;  /* 0x0000334069417816 */ /* 0x100fe40000000000 */
[----:B------:R-:W-:Y:S02]  /*1dc60*/  LOP3.LUT R190, R205, 0xffff, RZ, 0xc0, !PT ;  /* 0x0000ffffcdbe7812 */ /* 0x000fe400078ec0ff */
[----:B------:R-:W-:-:S02]  /*1dc70*/  PRMT R10, R31, 0x3340, R0 ;  /* 0x000033401f0a7816 */ /* 0x000fc40000000000 */
[----:B------:R-:W-:Y:S02]  /*1dc80*/  PRMT R39, R215, 0x3340, R0 ;  /* 0x00003340d7277816 */ /* 0x000fe40000000000 */
[----:B------:R-:W-:Y:S02]  /*1dc90*/  PRMT R22, R211, 0x3340, R196 ;  /* 0x00003340d3167816 */ /* 0x000fe400000000c4 */
[----:B------:R-:W-:Y:S02]  /*1dca0*/  LOP3.LUT R49, R160, 0xffff, RZ, 0xc0, !PT ;  /* 0x0000ffffa0317812 */ /* 0x000fe400078ec0ff */
[----:B------:R-:W-:Y:S02]  /*1dcb0*/  LOP3.LUT R154, R221, 0xffff, RZ, 0xc0, !PT ;  /* 0x0000ffffdd9a7812 */ /* 0x000fe400078ec0ff */
[----:B------:R-:W-:Y:S02]  /*1dcc0*/  LOP3.LUT R223, R223, 0xffff, RZ, 0xc0, !PT ;  /* 0x0000ffffdfdf7812 */ /* 0x000fe400078ec0ff */
[----:B------:R-:W-:-:S02]  /*1dcd0*/  PRMT R60, R60, 0x5410, R51 ;  /* 0x000054103c3c7816 */ /* 0x000fc40000000033 */
[----:B------:R-:W-:Y:S02]  /*1dce0*/  PRMT R48, R48, 0x5410, R63 ;  /* 0x0000541030307816 */ /* 0x000fe4000000003f */
[----:B------:R-:W-:Y:S02]  /*1dcf0*/  F2FP.SATFINITE.E4M3.F32.PACK_AB_MERGE_C R174, R174, R175, RZ ;  /* 0x000000afaeae723e */ /* 0x000fe400048070ff */
[----:B------:R-:W-:Y:S02]  /*1dd00*/  F2FP.SATFINITE.E4M3.F32.PACK_AB_MERGE_C R176, R176, R177, RZ ;  /* 0x000000b1b0b0723e */ /* 0x000fe400048070ff */
[----:B------:R-:W-:Y:S02]  /*1dd10*/  F2FP.SATFINITE.E4M3.F32.PACK_AB_MERGE_C R118, R119, R118, RZ ;  /* 0x000000767776723e */ /* 0x000fe400048070ff */
[----:B------:R-:W-:Y:S02]  /*1dd20*/  LOP3.LUT R227, R227, 0xffff, RZ, 0xc0, !PT ;  /* 0x0000ffffe3e37812 */ /* 0x000fe400078ec0ff */
[----:B------:R-:W-:-:S02]  /*1dd30*/  LOP3.LUT R160, R229, 0xffff, RZ, 0xc0, !PT ;  /* 0x0000ffffe5a07812 */ /* 0x000fc400078ec0ff */
[----:B------:R-:W-:Y:S02]  /*1dd40*/  LOP3.LUT R231, R231, 0xffff, RZ, 0xc0, !PT ;  /* 0x0000ffffe7e77812 */ /* 0x000fe400078ec0ff */
[----:B------:R-:W-:Y:S02]  /*1dd50*/  PRMT R46, R46, 0x5410, R61 ;  /* 0x000054102e2e7816 */ /* 0x000fe4000000003d */
[----:B------:R-:W-:Y:S02]  /*1dd60*/  PRMT R51, R34, 0x5410, R65 ;  /* 0x0000541022337816 */ /* 0x000fe40000000041 */
[--C-:B------:R-:W-:Y:S02]  /*1dd70*/  PRMT R63, R111, 0x3340, R0.reuse ;  /* 0x000033406f3f7816 */ /* 0x100fe40000000000 */
[----:B------:R-:W-:Y:S02]  /*1dd80*/  PRMT R64, R88, 0x3340, R107 ;  /* 0x0000334058407816 */ /* 0x000fe4000000006b */
[----:B------:R-:W-:-:S02]  /*1dd90*/  PRMT R139, R129, 0x3340, R0 ;  /* 0x00003340818b7816 */ /* 0x000fc40000000000 */
[----:B------:R-:W-:Y:S02]  /*1dda0*/  PRMT R80, R122, 0x3340, R125 ;  /* 0x000033407a507816 */ /* 0x000fe4000000007d */
[----:B------:R-:W-:Y:S02]  /*1ddb0*/  SHF.R.U32.HI R5, RZ, 0x8, R5 ;  /* 0x00000008ff057819 */ /* 0x000fe40000011605 */
[----:B------:R-:W-:Y:S02]  /*1ddc0*/  SHF.R.U32.HI R4, RZ, 0x8, R4 ;  /* 0x00000008ff047819 */ /* 0x000fe40000011604 */
[----:B------:R-:W-:Y:S02]  /*1ddd0*/  F2FP.SATFINITE.E4M3.F32.PACK_AB_MERGE_C R178, R178, R179, RZ ;  /* 0x000000b3b2b2723e */ /* 0x000fe400048070ff */
[----:B------:R-:W-:Y:S02]  /*1dde0*/  F2FP.SATFINITE.E4M3.F32.PACK_AB_MERGE_C R36, R37, R36, RZ ;  /* 0x000000242524723e */ /* 0x000fe400048070ff */
[----:B------:R-:W-:-:S02]  /*1ddf0*/  PRMT R16, R207, 0x3340, R0 ;  /* 0x00003340cf107816 */ /* 0x000fc40000000000 */
[----:B------:R-:W-:Y:S02]  /*1de00*/  PRMT R25, R203, 0x3340, R190 ;  /* 0x00003340cb197816 */ /* 0x000fe400000000be */
[----:B------:R-:W-:Y:S02]  /*1de10*/  PRMT R27, R27, 0x5410, R10 ;  /* 0x000054101b1b7816 */ /* 0x000fe4000000000a */
[----:B------:R-:W-:Y:S02]  /*1de20*/  PRMT R32, R97, 0x3340, R0 ;  /* 0x0000334061207816 */ /* 0x000fe40000000000 */
[----:B------:R-:W-:Y:S02]  /*1de30*/  PRMT R61, R58, 0x3340, R93 ;  /* 0x000033403a3d7816 */ /* 0x000fe4000000005d */
[----:B------:R-:W-:Y:S02]  /*1de40*/  LOP3.LUT R104, R104, 0xffff, RZ, 0xc0, !PT ;  /* 0x0000ffff68687812 */ /* 0x000fe400078ec0ff */
[----:B------:R-:W-:-:S02]  /*1de50*/  LOP3.LUT R115, R108, 0xffff, RZ, 0xc0, !PT ;  /* 0x0000ffff6c737812 */ /* 0x000fc400078ec0ff */
[----:B------:R-:W-:Y:S02]  /*1de60*/  LOP3.LUT R119, R112, 0xffff, RZ, 0xc0, !PT ;  /* 0x0000ffff70777812 */ /* 0x000fe400078ec0ff */
[----:B------:R-:W-:Y:S02]  /*1de70*/  PRMT R123, R121, 0x3340, R0 ;  /* 0x00003340797b7816 */ /* 0x000fe40000000000 */
[----:B------:R-:W-:Y:S02]  /*1de80*/  PRMT R34, R106, 0x3340, R117 ;  /* 0x000033406a227816 */ /* 0x000fe40000000075 */
[----:B------:R-:W-:Y:S02]  /*1de90*/  SHF.R.U32.HI R3, RZ, 0x8, R3 ;  /* 0x00000008ff037819 */ /* 0x000fe40000011603 */
[----:B------:R-:W-:Y:S02]  /*1dea0*/  SHF.R.U32.HI R6, RZ, 0x8, R6 ;  /* 0x00000008ff067819 */ /* 0x000fe40000011606 */
[----:B------:R-:W-:-:S02]  /*1deb0*/  F2FP.SATFINITE.E4M3.F32.PACK_AB_MERGE_C R54, R55, R54, RZ ;  /* 0x000000363736723e */ /* 0x000fc400048070ff */
[----:B------:R-:W-:Y:S02]  /*1dec0*/  PRMT R37, R35, 0x3340, R0 ;  /* 0x0000334023257816 */ /* 0x000fe40000000000 */
[----:B------:R-:W-:Y:S02]  /*1ded0*/  PRMT R18, R33, 0x3340, R152 ;  /* 0x0000334021127816 */ /* 0x000fe40000000098 */
[----:B------:R-:W-:Y:S02]  /*1dee0*/  PRMT R10, R22, 0x5410, R39 ;  /* 0x00005410160a7816 */ /* 0x000fe40000000027 */
[----:B------:R-:W-:Y:S02]  /*1def0*/  LOP3.LUT R90, R90, 0xffff, RZ, 0xc0, !PT ;  /* 0x0000ffff5a5a7812 */ /* 0x000fe400078ec0ff */
[----:B------:R-:W-:Y:S02]  /*1df00*/  LOP3.LUT R109, R94, 0xffff, RZ, 0xc0, !PT ;  /* 0x0000ffff5e6d7812 */ /* 0x000fe400078ec0ff */
[----:B------:R-:W-:-:S02]  /*1df10*/  LOP3.LUT R113, R98, 0xffff, RZ, 0xc0, !PT ;  /* 0x0000ffff62717812 */ /* 0x000fc400078ec0ff */
[----:B------:R-:W-:Y:S02]  /*1df20*/  SHF.R.U32.HI R11, RZ, 0x8, R11 ;  /* 0x00000008ff0b7819 */ /* 0x000fe4000001160b */
[----:B------:R-:W-:Y:S02]  /*1df30*/  F2FP.SATFINITE.E4M3.F32.PACK_AB_MERGE_C R136, R137, R136, RZ ;  /* 0x000000888988723e */ /* 0x000fe400048070ff */
[----:B------:R-:W-:Y:S02]  /*1df40*/  F2FP.SATFINITE.E4M3.F32.PACK_AB_MERGE_C R140, R141, R140, RZ ;  /* 0x0000008c8d8c723e */ /* 0x000fe400048070ff */
[----:B------:R-:W-:Y:S02]  /*1df50*/  F2FP.SATFINITE.E4M3.F32.PACK_AB_MERGE_C R144, R145, R144, RZ ;  /* 0x000000909190723e */ /* 0x000fe400048070ff */
[----:B------:R-:W-:Y:S02]  /*1df60*/  LOP3.LUT R158, R158, 0xffff, RZ, 0xc0, !PT ;  /* 0x0000ffff9e9e7812 */ /* 0x000fe400078ec0ff */
[----:B------:R-:W-:-:S02]  /*1df70*/  LOP3.LUT R55, R168, 0xffff, RZ, 0xc0, !PT ;  /* 0x0000ffffa8377812 */ /* 0x000fc400078ec0ff */
[----:B------:R-:W-:Y:S02]  /*1df80*/  PRMT R22, R223, 0x3340, R0 ;  /* 0x00003340df167816 */ /* 0x000fe40000000000 */
[----:B------:R-:W-:Y:S02]  /*1df90*/  PRMT R39, R219, 0x3340, R154 ;  /* 0x00003340db277816 */ /* 0x000fe4000000009a */
[----:B------:R-:W-:Y:S02]  /*1dfa0*/  F2FP.SATFINITE.E4M3.F32.PACK_AB_MERGE_C R170, R170, R171, RZ ;  /* 0x000000abaaaa723e */ /* 0x000fe400048070ff */
[----:B------:R-:W-:Y:S02]  /*1dfb0*/  F2FP.SATFINITE.E4M3.F32.PACK_AB_MERGE_C R245, R245, R246, RZ ;  /* 0x000000f6f5f5723e */ /* 0x000fe400048070ff */
[----:B------:R-:W-:Y:S02]  /*1dfc0*/  PRMT R168, R231, 0x3340, R0 ;  /* 0x00003340e7a87816 */ /* 0x000fe40000000000 */
[----:B------:R-:W-:-:S02]  /*1dfd0*/  PRMT R43, R227, 0x3340, R160 ;  /* 0x00003340e32b7816 */ /* 0x000fc400000000a0 */
[----:B------:R-:W-:Y:S02]  /*1dfe0*/  LOP3.LUT R174, R174, 0xffff, RZ, 0xc0, !PT ;  /* 0x0000ffffaeae7812 */ /* 0x000fe400078ec0ff */
[----:B------:R-:W-:Y:S02]  /*1dff0*/  LOP3.LUT R59, R176, 0xffff, RZ, 0xc0, !PT ;  /* 0x0000ffffb03b7812 */ /* 0x000fe400078ec0ff */
[----:B------:R-:W-:Y:S02]  /*1e000*/  PRMT R64, R64, 0x5410, R63 ;  /* 0x0000541040407816 */ /* 0x000fe4000000003f */
[----:B------:R-:W-:Y:S02]  /*1e010*/  PRMT R80, R80, 0x5410, R139 ;  /* 0x0000541050507816 */ /* 0x000fe4000000008b */
[----:B------:R-:W-:Y:S02]  /*1e020*/  SHF.R.U32.HI R9, RZ, 0x8, R9 ;  /* 0x00000008ff097819 */ /* 0x000fe40000011609 */
[----:B------:R-:W-:-:S02]  /*1e030*/  LOP3.LUT R4, R4, 0xffff, RZ, 0xc0, !PT ;  /* 0x0000ffff04047812 */ /* 0x000fc400078ec0ff */
[----:B------:R-:W-:Y:S02]  /*1e040*/  LOP3.LUT R5, R5, 0xffff, RZ, 0xc0, !PT ;  /* 0x0000ffff05057812 */ /* 0x000fe400078ec0ff */
[----:B------:R-:W-:Y:S02]  /*1e050*/  PRMT R25, R25, 0x5410, R16 ;  /* 0x0000541019197816 */ /* 0x000fe40000000010 */
[----:B------:R-:W-:Y:S02]  /*1e060*/  LOP3.LUT R67, R178, 0xffff, RZ, 0xc0, !PT ;  /* 0x0000ffffb2437812 */ /* 0x000fe400078ec0ff */
[----:B------:R-:W-:Y:S02]  /*1e070*/  PRMT R61, R61, 0x5410, R32 ;  /* 0x000054103d3d7816 */ /* 0x000fe40000000020 */
[----:B------:R-:W-:Y:S02]  /*1e080*/  PRMT R81, R119, 0x3340, R0 ;  /* 0x0000334077517816 */ /* 0x000fe40000000000 */
[----:B------:R-:W-:-:S02]  /*1e090*/  PRMT R62, R104, 0x3340, R115 ;  /* 0x00003340683e7816 */ /* 0x000fc40000000073 */
[----:B------:R-:W-:Y:S02]  /*1e0a0*/  PRMT R63, R34, 0x5410, R123 ;  /* 0x00005410223f7816 */ /* 0x000fe4000000007b */
[----:B------:R-:W-:Y:S02]  /*1e0b0*/  LOP3.LUT R6, R6, 0xffff, RZ, 0xc0, !PT ;  /* 0x0000ffff06067812 */ /* 0x000fe400078ec0ff */
[----:B------:R-:W-:Y:S02]  /*1e0c0*/  LOP3.LUT R139, R3, 0xffff, RZ, 0xc0, !PT ;  /* 0x0000ffff038b7812 */ /* 0x000fe400078ec0ff */
[----:B------:R-:W-:Y:S02]  /*1e0d0*/  F2FP.SATFINITE.E4M3.F32.PACK_AB_MERGE_C R134, R135, R134, RZ ;  /* 0x000000868786723e */ /* 0x000fe400048070ff */
[----:B------:R-:W-:Y:S02]  /*1e0e0*/  PRMT R16, R18, 0x5410, R37 ;  /* 0x0000541012107816 */ /* 0x000fe40000000025 */
[----:B------:R-:W-:-:S02]  /*1e0f0*/  PRMT R32, R113, 0x3340, R0 ;  /* 0x0000334071207816 */ /* 0x000fc40000000000 */
[----:B------:R-:W-:Y:S02]  /*1e100*/  PRMT R65, R90, 0x3340, R109 ;  /* 0x000033405a417816 */ /* 0x000fe4000000006d */
[----:B------:R-:W-:Y:S02]  /*1e110*/  LOP3.LUT R120, R120, 0xffff, RZ, 0xc0, !PT ;  /* 0x0000ffff78787812 */ /* 0x000fe400078ec0ff */
[----:B------:R-:W-:Y:S02]  /*1e120*/  LOP3.LUT R123, R124, 0xffff, RZ, 0xc0, !PT ;  /* 0x0000ffff7c7b7812 */ /* 0x000fe400078ec0ff */
[----:B------:R-:W-:Y:S02]  /*1e130*/  LOP3.LUT R127, R128, 0xffff, RZ, 0xc0, !PT ;  /* 0x0000ffff807f7812 */ /* 0x000fe400078ec0ff */
[----:B------:R-:W-:Y:S02]  /*1e140*/  LOP3.LUT R11, R11, 0xffff, RZ, 0xc0, !PT ;  /* 0x0000ffff0b0b7812 */ /* 0x000fe400078ec0ff */
[----:B------:R-:W-:-:S02]  /*1e150*/  PRMT R37, R158, 0x3340, R49 ;  /* 0x000033409e257816 */ /* 0x000fc40000000031 */
[----:B------:R-:W-:Y:S02]  /*1e160*/  PRMT R39, R39, 0x5410, R22 ;  /* 0x0000541027277816 */ /* 0x000fe40000000016 */
[----:B------:R-:W-:Y:S02]  /*1e170*/  LOP3.LUT R136, R136, 0xffff, RZ, 0xc0, !PT ;  /* 0x0000ffff88887812 */ /* 0x000fe400078ec0ff */
[----:B------:R-:W-:Y:S02]  /*1e180*/  LOP3.LUT R131, R140, 0xffff, RZ, 0xc0, !PT ;  /* 0x0000ffff8c837812 */ /* 0x000fe400078ec0ff */
[----:B------:R-:W-:Y:S02]  /*1e190*/  LOP3.LUT R135, R144, 0xffff, RZ, 0xc0, !PT ;  /* 0x0000ffff90877812 */ /* 0x000fe400078ec0ff */
[----:B------:R-:W-:Y:S02]  /*1e1a0*/  SHF.R.U32.HI R29, RZ, 0x8, R29 ;  /* 0x00000008ff1d7819 */ /* 0x000fe4000001161d */
[----:B------:R-:W-:-:S02]  /*1e1b0*/  LOP3.LUT R57, R170, 0xffff, RZ, 0xc0, !PT ;  /* 0x0000ffffaa397812 */ /* 0x000fc400078ec0ff */
[----:B------:R-:W-:Y:S02]  /*1e1c0*/  PRMT R22, R43, 0x5410, R168 ;  /* 0x000054102b167816 */ /* 0x000fe400000000a8 */
[----:B------:R-:W-:Y:S02]  /*1e1d0*/  PRMT R45, R174, 0x3340, R59 ;  /* 0x00003340ae2d7816 */ /* 0x000fe4000000003b */
[----:B------:R-:W-:Y:S02]  /*1e1e0*/  LOP3.LUT R9, R9, 0xffff, RZ, 0xc0, !PT ;  /* 0x0000ffff09097812 */ /* 0x000fe400078ec0ff */
[----:B------:R-:W-:Y:S02]  /*1e1f0*/  PRMT R3, R5, 0x3340, R4 ;  /* 0x0000334005037816 */ /* 0x000fe40000000004 */
[----:B------:R-:W-:Y:S02]  /*1e200*/  SHF.R.U32.HI R7, RZ, 0x8, R7 ;  /* 0x00000008ff077819 */ /* 0x000fe40000011607 */
[----:B------:R-:W-:-:S02]  /*1e210*/  SHF.R.U32.HI R148, RZ, 0x8, R148 ;  /* 0x00000008ff947819 */ /* 0x000fc40000011694 */
[----:B------:R-:W-:Y:S02]  /*1e220*/  SHF.R.U32.HI R15, RZ, 0x8, R15 ;  /* 0x00000008ff0f7819 */ /* 0x000fe4000001160f */
[----:B------:R-:W-:Y:S02]  /*1e230*/  SHF.R.U32.HI R49, RZ, 0x8, R49 ;  /* 0x00000008ff317819 */ /* 0x000fe40000011631 */
[----:B------:R-:W-:Y:S02]  /*1e240*/  LOP3.LUT R168, R245, 0xffff, RZ, 0xc0, !PT ;  /* 0x0000fffff5a87812 */ /* 0x000fe400078ec0ff */
[----:B------:R-:W-:Y:S01]  /*1e250*/  PRMT R170, R67, 0x3340, R0 ;  /* 0x0000334043aa7816 */ /* 0x000fe20000000000 */
[----:B------:R-:W2:Y:S01]  /*1e260*/  S2R R245, SR_TID.X ;  /* 0x0000000000f57919 */ /* 0x000ea20000002100 */
[----:B------:R-:W-:Y:S02]  /*1e270*/  PRMT R62, R62, 0x5410, R81 ;  /* 0x000054103e3e7816 */ /* 0x000fe40000000051 */
[----:B------:R-:W-:-:S02]  /*1e280*/  PRMT R5, R139, 0x3340, R6 ;  /* 0x000033408b057816 */ /* 0x000fc40000000006 */
[----:B------:R-:W-:Y:S02]  /*1e290*/  SHF.R.U32.HI R59, RZ, 0x8, R59 ;  /* 0x00000008ff3b7819 */ /* 0x000fe4000001163b */
[----:B------:R-:W-:Y:S02]  /*1e2a0*/  PRMT R65, R65, 0x5410, R32 ;  /* 0x0000541041417816 */ /* 0x000fe40000000020 */
[--C-:B------:R-:W-:Y:S02]  /*1e2b0*/  PRMT R81, R127, 0x3340, R0.reuse ;  /* 0x000033407f517816 */ /* 0x100fe40000000000 */
[----:B------:R-:W-:Y:S02]  /*1e2c0*/  PRMT R66, R120, 0x3340, R123 ;  /* 0x0000334078427816 */ /* 0x000fe4000000007b */
[----:B------:R-:W-:Y:S02]  /*1e2d0*/  PRMT R6, R11, 0x3340, R0 ;  /* 0x000033400b067816 */ /* 0x000fe40000000000 */
[----:B------:R-:W-:-:S02]  /*1e2e0*/  SHF.R.U32.HI R67, RZ, 0x8, R67 ;  /* 0x00000008ff437819 */ /* 0x000fc40000011643 */
[----:B------:R-:W-:Y:S02]  /*1e2f0*/  SHF.R.U32.HI R77, RZ, 0x8, R77 ;  /* 0x00000008ff4d7819 */ /* 0x000fe4000001164d */
[--C-:B------:R-:W-:Y:S02]  /*1e300*/  PRMT R141, R135, 0x3340, R0.reuse ;  /* 0x00003340878d7816 */ /* 0x100fe40000000000 */
[----:B------:R-:W-:Y:S02]  /*1e310*/  PRMT R32, R136, 0x3340, R131 ;  /* 0x0000334088207816 */ /* 0x000fe40000000083 */
[----:B------:R-:W-:Y:S02]  /*1e320*/  LOP3.LUT R11, R29, 0xffff, RZ, 0xc0, !PT ;  /* 0x0000ffff1d0b7812 */ /* 0x000fe400078ec0ff */
[----:B------:R-:W-:Y:S02]  /*1e330*/  PRMT R4, R9, 0x3340, R0 ;  /* 0x0000334009047816 */ /* 0x000fe40000000000 */
[----:B------:R-:W-:-:S02]  /*1e340*/  LOP3.LUT R148, R148, 0xffff, RZ, 0xc0, !PT ;  /* 0x0000ffff94947812 */ /* 0x000fc400078ec0ff */
[----:B------:R-:W-:Y:S02]  /*1e350*/  LOP3.LUT R7, R7, 0xffff, RZ, 0xc0, !PT ;  /* 0x0000ffff07077812 */ /* 0x000fe400078ec0ff */
[----:B------:R-:W-:Y:S02]  /*1e360*/  LOP3.LUT R15, R15, 0xffff, RZ, 0xc0, !PT ;  /* 0x0000ffff0f0f7812 */ /* 0x000fe400078ec0ff */
[----:B------:R-:W-:Y:S02]  /*1e370*/  LOP3.LUT R29, R49, 0xffff, RZ, 0xc0, !PT ;  /* 0x0000ffff311d7812 */ /* 0x000fe400078ec0ff */
[----:B------:R-:W-:Y:S02]  /*1e380*/  F2FP.SATFINITE.E4M3.F32.PACK_AB_MERGE_C R192, R192, R193, RZ ;  /* 0x000000c1c0c0723e */ /* 0x000fe400048070ff */
[----:B------:R-:W-:Y:S02]  /*1e390*/  LOP3.LUT R49, R59, 0xffff, RZ, 0xc0, !PT ;  /* 0x0000ffff3b317812 */ /* 0x000fe400078ec0ff */
[----:B------:R-:W-:-:S02]  /*1e3a0*/  PRMT R66, R66, 0x5410, R81 ;  /* 0x0000541042427816 */ /* 0x000fc40000000051 */
[----:B------:R-:W-:Y:S02]  /*1e3b0*/  LOP3.LUT R67, R67, 0xffff, RZ, 0xc0, !PT ;  /* 0x0000ffff43437812 */ /* 0x000fe400078ec0ff */
[----:B------:R-:W-:Y:S02]  /*1e3c0*/  LOP3.LUT R59, R77, 0xffff, RZ, 0xc0, !PT ;  /* 0x0000ffff4d3b7812 */ /* 0x000fe400078ec0ff */
[----:B------:R-:W-:Y:S02]  /*1e3d0*/  PRMT R81, R32, 0x5410, R141 ;  /* 0x0000541020517816 */ /* 0x000fe4000000008d */
[----:B------:R-:W-:Y:S02]  /*1e3e0*/  SHF.R.U32.HI R79, RZ, 0x8, R79 ;  /* 0x00000008ff4f7819 */ /* 0x000fe4000001164f */
[----:B------:R-:W-:Y:S02]  /*1e3f0*/  PRMT R77, R5, 0x5410, R6 ;  /* 0x00005410054d7816 */ /* 0x000fe40000000006 */
[----:B------:R-:W-:-:S02]  /*1e400*/  PRMT R7, R7, 0x3340, R148 ;  /* 0x0000334007077816 */ /* 0x000fc40000000094 */
[----:B------:R-:W-:Y:S02]  /*1e410*/  PRMT R32, R15, 0x3340, R0 ;  /* 0x000033400f207816 */ /* 0x000fe40000000000 */
[----:B------:R-:W-:Y:S02]  /*1e420*/  PRMT R3, R3, 0x5410, R4 ;  /* 0x0000541003037816 */ /* 0x000fe40000000004 */
[----:B------:R-:W-:Y:S02]  /*1e430*/  LOP3.LUT R6, R191, 0xffff, RZ, 0xc0, !PT ;  /* 0x0000ffffbf067812 */ /* 0x000fe400078ec0ff */
[----:B------:R-:W-:Y:S02]  /*1e440*/  LOP3.LUT R192, R192, 0xffff, RZ, 0xc0, !PT ;  /* 0x0000ffffc0c07812 */ /* 0x000fe400078ec0ff */
[----:B------:R-:W-:Y:S02]  /*1e450*/  PRMT R110, R67, 0x3340, R0 ;  /* 0x00003340436e7816 */ /* 0x000fe40000000000 */
[----:B------:R-:W-:-:S02]  /*1e460*/  LOP3.LUT R67, R79, 0xffff, RZ, 0xc0, !PT ;  /* 0x0000ffff4f437812 */ /* 0x000fc400078ec0ff */
[----:B------:R-:W-:Y:S02]  /*1e470*/  PRMT R79, R7, 0x5410, R32 ;  /* 0x00005410074f7816 */ /* 0x000fe40000000020 */
[--C-:B------:R-:W-:Y:S02]  /*1e480*/  PRMT R4, R23, 0x4210, R6.reuse ;  /* 0x0000421017047816 */ /* 0x100fe40000000006 */
[----:B------:R-:W-:Y:S02]  /*1e490*/  PRMT R5, R3, 0x5210, R6 ;  /* 0x0000521003057816 */ /* 0x000fe40000000006 */
[--C-:B------:R-:W-:Y:S02]  /*1e4a0*/  PRMT R6, R21, 0x4210, R192.reuse ;  /* 0x0000421015067816 */ /* 0x100fe400000000c0 */
[----:B------:R-:W-:-:S05]  /*1e4b0*/  PRMT R7, R77, 0x5210, R192 ;  /* 0x000052104d077816 */ /* 0x000fca00000000c0 */
[----:B------:R3:W-:Y:S01]  /*1e4c0*/  STSM.16.M88.4 [R50], R4 ;  /* 0x0000000432007844 */ /* 0x0007e20000000200 */
[----:B------:R-:W-:Y:S02]  /*1e4d0*/  SHF.R.U32.HI R194, RZ, 0x8, R194 ;  /* 0x00000008ffc27819 */ /* 0x000fe400000116c2 */
[----:B------:R-:W-:Y:S02]  /*1e4e0*/  SHF.R.U32.HI R13, RZ, 0x8, R13 ;  /* 0x00000008ff0d7819 */ /* 0x000fe4000001160d */
[----:B--2---:R-:W-:Y:S02]  /*1e4f0*/  LOP3.LUT R3, R245, 0xff, RZ, 0xc0, !PT ;  /* 0x000000fff5037812 */ /* 0x004fe400078ec0ff */
[----:B------:R-:W-:Y:S02]  /*1e500*/  LOP3.LUT R194, R194, 0xffff, RZ, 0xc0, !PT ;  /* 0x0000ffffc2c27812 */ /* 0x000fe400078ec0ff */
[----:B------:R-:W-:Y:S02]  /*1e510*/  LOP3.LUT R9, R13, 0xffff, RZ, 0xc0, !PT ;  /* 0x0000ffff0d097812 */ /* 0x000fe400078ec0ff */
[----:B------:R-:W-:-:S02]  /*1e520*/  LEA R3, R3, UR61, 0x4 ;  /* 0x0000003d03037c11 */ /* 0x000fc4000f8e20ff */
[----:B------:R-:W-:Y:S01]  /*1e530*/  PRMT R9, R194, 0x3340, R9 ;  /* 0x00003340c2097816 */ /* 0x000fe20000000009 */
[----:B------:R-:W-:Y:S01]  /*1e540*/  BAR.SYNC.DEFER_BLOCKING 0x0 ;  /* 0x0000000000007b1d */ /* 0x000fe20000010000 */
[----:B------:R-:W-:Y:S02]  /*1e550*/  SHF.R.U32.HI R14, RZ, 0x8, R14 ;  /* 0x00000008ff0e7819 */ /* 0x000fe4000001160e */
[----:B------:R-:W-:Y:S02]  /*1e560*/  SHF.R.U32.HI R31, RZ, 0x8, R31 ;  /* 0x00000008ff1f7819 */ /* 0x000fe4000001161f */
[----:B------:R-:W-:Y:S02]  /*1e570*/  SHF.R.U32.HI R19, RZ, 0x8, R19 ;  /* 0x00000008ff137819 */ /* 0x000fe40000011613 */
[----:B------:R-:W-:Y:S02]  /*1e580*/  SHF.R.U32.HI R203, RZ, 0x8, R203 ;  /* 0x00000008ffcb7819 */ /* 0x000fe400000116cb */
[----:B------:R-:W-:-:S02]  /*1e590*/  SHF.R.U32.HI R190, RZ, 0x8, R190 ;  /* 0x00000008ffbe7819 */ /* 0x000fc400000116be */
[----:B------:R-:W-:Y:S02]  /*1e5a0*/  LOP3.LUT R14, R14, 0xffff, RZ, 0xc0, !PT ;  /* 0x0000ffff0e0e7812 */ /* 0x000fe400078ec0ff */
[----:B------:R-:W-:Y:S02]  /*1e5b0*/  SHF.R.U32.HI R207, RZ, 0x8, R207 ;  /* 0x00000008ffcf7819 */ /* 0x000fe400000116cf */
[----:B------:R-:W-:Y:S02]  /*1e5c0*/  LOP3.LUT R31, R31, 0xffff, RZ, 0xc0, !PT ;  /* 0x0000ffff1f1f7812 */ /* 0x000fe400078ec0ff */
[----:B------:R-:W-:Y:S01]  /*1e5d0*/  SHF.R.U32.HI R33, RZ, 0x8, R33 ;  /* 0x00000008ff217819 */ /* 0x000fe20000011621 */
[----:B------:R-:W2:Y:S01]  /*1e5e0*/  LDS.128 R192, [R3] ;  /* 0x0000000003c07984 */ /* 0x000ea20000000c00 */
[----:B------:R-:W-:Y:S02]  /*1e5f0*/  SHF.R.U32.HI R152, RZ, 0x8, R152 ;  /* 0x00000008ff987819 */ /* 0x000fe40000011698 */
[----:B------:R-:W-:-:S02]  /*1e600*/  SHF.R.U32.HI R35, RZ, 0x8, R35 ;  /* 0x00000008ff237819 */ /* 0x000fc40000011623 */
[----:B------:R-:W-:Y:S02]  /*1e610*/  LOP3.LUT R19, R19, 0xffff, RZ, 0xc0, !PT ;  /* 0x0000ffff13137812 */ /* 0x000fe400078ec0ff */
[----:B------:R-:W-:Y:S02]  /*1e620*/  LOP3.LUT R13, R190, 0xffff, RZ, 0xc0, !PT ;  /* 0x0000ffffbe0d7812 */ /* 0x000fe400078ec0ff */
[----:B------:R-:W-:Y:S02]  /*1e630*/  LOP3.LUT R76, R203, 0xffff, RZ, 0xc0, !PT ;  /* 0x0000ffffcb4c7812 */ /* 0x000fe400078ec0ff */
[----:B------:R-:W-:Y:S02]  /*1e640*/  PRMT R11, R14, 0x3340, R11 ;  /* 0x000033400e0b7816 */ /* 0x000fe4000000000b */
[----:B------:R-:W-:Y:S02]  /*1e650*/  LOP3.LUT R207, R207, 0xffff, RZ, 0xc0, !PT ;  /* 0x0000ffffcfcf7812 */ /* 0x000fe400078ec0ff */
[----:B------:R-:W-:-:S02]  /*1e660*/  PRMT R14, R31, 0x3340, R0 ;  /* 0x000033401f0e7816 */ /* 0x000fc40000000000 */
[----:B------:R-:W-:Y:S02]  /*1e670*/  LOP3.LUT R15, R152, 0xffff, RZ, 0xc0, !PT ;  /* 0x0000ffff980f7812 */ /* 0x000fe400078ec0ff */
[----:B------:R-:W-:Y:S02]  /*1e680*/  LOP3.LUT R78, R33, 0xffff, RZ, 0xc0, !PT ;  /* 0x0000ffff214e7812 */ /* 0x000fe400078ec0ff */
[----:B------:R-:W-:Y:S02]  /*1e690*/  LOP3.LUT R35, R35, 0xffff, RZ, 0xc0, !PT ;  /* 0x0000ffff23237812 */ /* 0x000fe400078ec0ff */
[----:B------:R-:W-:Y:S02]  /*1e6a0*/  F2FP.SATFINITE.E4M3.F32.PACK_AB_MERGE_C R201, R201, R202, RZ ;  /* 0x000000cac9c9723e */ /* 0x000fe400048070ff */
[----:B------:R-:W-:Y:S02]  /*1e6b0*/  PRMT R34, R19, 0x3340, R0 ;  /* 0x0000334013227816 */ /* 0x000fe40000000000 */
[----:B------:R-:W-:-:S02]  /*1e6c0*/  PRMT R13, R76, 0x3340, R13 ;  /* 0x000033404c0d7816 */ /* 0x000fc4000000000d */
[----:B------:R-:W-:Y:S02]  /*1e6d0*/  PRMT R76, R207, 0x3340, R0 ;  /* 0x00003340cf4c7816 */ /* 0x000fe40000000000 */
[----:B------:R-:W-:Y:S02]  /*1e6e0*/  PRMT R15, R78, 0x3340, R15 ;  /* 0x000033404e0f7816 */ /* 0x000fe4000000000f */
[----:B------:R-:W-:Y:S02]  /*1e6f0*/  PRMT R11, R11, 0x5410, R14 ;  /* 0x000054100b0b7816 */ /* 0x000fe4000000000e */
[----:B------:R-:W-:Y:S02]  /*1e700*/  PRMT R78, R35, 0x3340, R0 ;  /* 0x00003340234e7816 */ /* 0x000fe40000000000 */
[----:B------:R-:W-:Y:S02]  /*1e710*/  LOP3.LUT R14, R12, 0xffff, RZ, 0xc0, !PT ;  /* 0x0000ffff0c0e7812 */ /* 0x000fe400078ec0ff */
[----:B------:R-:W-:-:S02]  /*1e720*/  PRMT R34, R9, 0x5410, R34 ;  /* 0x0000541009227816 */ /* 0x000fc40000000022 */
[----:B------:R-:W-:Y:S02]  /*1e730*/  LOP3.LUT R201, R201, 0xffff, RZ, 0xc0, !PT ;  /* 0x0000ffffc9c97812 */ /* 0x000fe400078ec0ff */
[----:B------:R-:W-:Y:S02]  /*1e740*/  PRMT R9, R13, 0x5410, R76 ;  /* 0x000054100d097816 */ /* 0x000fe4000000004c */
[----:B------:R-:W-:Y:S02]  /*1e750*/  PRMT R78, R15, 0x5410, R78 ;  /* 0x000054100f4e7816 */ /* 0x000fe4000000004e */
[--C-:B------:R-:W-:Y:S02]  /*1e760*/  PRMT R12, R17, 0x4210, R14.reuse ;  /* 0x00004210110c7816 */ /* 0x100fe4000000000e */
[----:B------:R-:W-:Y:S02]  /*1e770*/  PRMT R13, R79, 0x5210, R14 ;  /* 0x000052104f0d7816 */ /* 0x000fe4000000000e */
[----:B------:R-:W-:-:S02]  /*1e780*/  PRMT R14, R8, 0x4210, R201 ;  /* 0x00004210080e7816 */ /* 0x000fc400000000c9 */
[----:B------:R-:W-:Y:S01]  /*1e790*/  PRMT R15, R34, 0x5210, R201 ;  /* 0x00005210220f7816 */ /* 0x000fe200000000c9 */
[----:B------:R-:W-:Y:S01]  /*1e7a0*/  BAR.SYNC.DEFER_BLOCKING 0x0 ;  /* 0x0000000000007b1d */ /* 0x000fe20000010000 */
[----:B------:R-:W-:Y:S02]  /*1e7b0*/  F2FP.SATFINITE.E4M3.F32.PACK_AB_MERGE_C R166, R166, R167, RZ ;  /* 0x000000a7a6a6723e */ /* 0x000fe400048070ff */
[----:B------:R-:W-:Y:S02]  /*1e7c0*/  F2FP.SATFINITE.E4M3.F32.PACK_AB_MERGE_C R162, R162, R163, RZ ;  /* 0x000000a3a2a2723e */ /* 0x000fe400048070ff */
[----:B------:R-:W-:Y:S02]  /*1e7d0*/  LOP3.LUT R166, R166, 0xffff, RZ, 0xc0, !PT ;  /* 0x0000ffffa6a67812 */ /* 0x000fe400078ec0ff */
[----:B------:R-:W-:Y:S02]  /*1e7e0*/  F2FP.SATFINITE.E4M3.F32.PACK_AB_MERGE_C R52, R53, R52, RZ ;  /* 0x000000343534723e */ /* 0x000fe400048070ff */
[----:B------:R-:W-:-:S02]  /*1e7f0*/  LOP3.LUT R53, R162, 0xffff, RZ, 0xc0, !PT ;  /* 0x0000ffffa2357812 */ /* 0x000fc400078ec0ff */
[--C-:B------:R-:W-:Y:S02]  /*1e800*/  PRMT R41, R166, 0x3340, R55.reuse ;  /* 0x00003340a6297816 */ /* 0x100fe40000000037 */
[----:B------:R-:W-:Y:S01]  /*1e810*/  PRMT R162, R57, 0x3340, R0 ;  /* 0x0000334039a27816 */ /* 0x000fe20000000000 */
[----:B------:R4:W-:Y:S01]  /*1e820*/  STSM.16.M88.4 [R50], R12 ;  /* 0x0000000c32007844 */ /* 0x0009e20000000200 */
[----:B------:R-:W-:Y:S02]  /*1e830*/  SHF.R.U32.HI R166, RZ, 0x8, R166 ;  /* 0x00000008ffa67819 */ /* 0x000fe400000116a6 */
[----:B------:R-:W-:Y:S02]  /*1e840*/  SHF.R.U32.HI R55, RZ, 0x8, R55 ;  /* 0x00000008ff377819 */ /* 0x000fe40000011637 */
[----:B------:R-:W-:Y:S02]  /*1e850*/  SHF.R.U32.HI R227, RZ, 0x8, R227 ;  /* 0x00000008ffe37819 */ /* 0x000fe400000116e3 */
[----:B------:R-:W-:-:S02]  /*1e860*/  SHF.R.U32.HI R160, RZ, 0x8, R160 ;  /* 0x00000008ffa07819 */ /* 0x000fc400000116a0 */
[----:B------:R-:W-:Y:S02]  /*1e870*/  SHF.R.U32.HI R57, RZ, 0x8, R57 ;  /* 0x00000008ff397819 */ /* 0x000fe40000011639 */
[----:B------:R-:W-:Y:S02]  /*1e880*/  SHF.R.U32.HI R231, RZ, 0x8, R231 ;  /* 0x00000008ffe77819 */ /* 0x000fe400000116e7 */
[----:B------:R-:W-:Y:S02]  /*1e890*/  LOP3.LUT R33, R55, 0xffff, RZ, 0xc0, !PT ;  /* 0x0000ffff37217812 */ /* 0x000fe400078ec0ff */
[----:B------:R-:W-:Y:S02]  /*1e8a0*/  LOP3.LUT R166, R166, 0xffff, RZ, 0xc0, !PT ;  /* 0x0000ffffa6a67812 */ /* 0x000fe400078ec0ff */
[----:B------:R-:W-:Y:S02]  /*1e8b0*/  LOP3.LUT R35, R160, 0xffff, RZ, 0xc0, !PT ;  /* 0x0000ffffa0237812 */ /* 0x000fe400078ec0ff */
[----:B------:R-:W-:-:S02]  /*1e8c0*/  LOP3.LUT R108, R227, 0xffff, RZ, 0xc0, !PT ;  /* 0x0000ffffe36c7812 */ /* 0x000fc400078ec0ff */
[----:B------:R-:W-:Y:S02]  /*1e8d0*/  LOP3.LUT R57, R57, 0xffff, RZ, 0xc0, !PT ;  /* 0x0000ffff39397812 */ /* 0x000fe400078ec0ff */
[----:B------:R-:W-:Y:S02]  /*1e8e0*/  LOP3.LUT R231, R231, 0xffff, RZ, 0xc0, !PT ;  /* 0x0000ffffe7e77812 */ /* 0x000fe400078ec0ff */
[----:B------:R-:W-:Y:S02]  /*1e8f0*/  PRMT R33, R166, 0x3340, R33 ;  /* 0x00003340a6217816 */ /* 0x000fe40000000021 */
[----:B------:R-:W-:Y:S02]  /*1e900*/  PRMT R35, R108, 0x3340, R35 ;  /* 0x000033406c237816 */ /* 0x000fe40000000023 */
[--C-:B------:R-:W-:Y:S02]  /*1e910*/  PRMT R98, R57, 0x3340, R0.reuse ;  /* 0x0000334039627816 */ /* 0x100fe40000000000 */
[----:B------:R-:W-:-:S02]  /*1e920*/  PRMT R108, R231, 0x3340, R0 ;  /* 0x00003340e76c7816 */ /* 0x000fc40000000000 */
[----:B------:R-:W-:Y:S02]  /*1e930*/  PRMT R98, R33, 0x5410, R98 ;  /* 0x0000541021627816 */ /* 0x000fe40000000062 */
[----:B------:R-:W-:Y:S01]  /*1e940*/  PRMT R108, R35, 0x5410, R108 ;  /* 0x00005410236c7816 */ /* 0x000fe2000000006c */
[----:B------:R-:W-:Y:S01]  /*1e950*/  BAR.SYNC.DEFER_BLOCKING 0x0 ;  /* 0x0000000000007b1d */ /* 0x000fe20000010000 */
[----:B------:R-:W-:Y:S02]  /*1e960*/  F2FP.SATFINITE.E4M3.F32.PACK_AB_MERGE_C R209, R209, R210, RZ ;  /* 0x000000d2d1d1723e */ /* 0x000fe400048070ff */
[----:B------:R-:W-:Y:S02]  /*1e970*/  LOP3.LUT R20, R20, 0xffff, RZ, 0xc0, !PT ;  /* 0x0000ffff14147812 */ /* 0x000fe400078ec0ff */
[----:B------:R-:W-:Y:S01]  /*1e980*/  LOP3.LUT R8, R209, 0xffff, RZ, 0xc0, !PT ;  /* 0x0000ffffd1087812 */ /* 0x000fe200078ec0ff */
[----:B------:R-:W0:Y:S01]  /*1e990*/  LDS.128 R32, [R3] ;  /* 0x0000000003207984 */ /* 0x000e220000000c00 */
[----:B---3--:R-:W-:-:S02]  /*1e9a0*/  PRMT R4, R27, 0x4210, R20 ;  /* 0x000042101b047816 */ /* 0x008fc40000000014 */
[----:B------:R-:W-:Y:S02]  /*1e9b0*/  PRMT R5, R11, 0x5210, R20 ;  /* 0x000052100b057816 */ /* 0x000fe40000000014 */
[--C-:B------:R-:W-:Y:S02]  /*1e9c0*/  PRMT R6, R25, 0x4210, R8.reuse ;  /* 0x0000421019067816 */ /* 0x100fe40000000008 */
[----:B------:R-:W-:Y:S01]  /*1e9d0*/  PRMT R7, R9, 0x5210, R8 ;  /* 0x0000521009077816 */ /* 0x000fe20000000008 */
[----:B------:R-:W-:Y:S01]  /*1e9e0*/  BAR.SYNC.DEFER_BLOCKING 0x0 ;  /* 0x0000000000007b1d */ /* 0x000fe20000010000 */
[----:B------:R-:W-:Y:S02]  /*1e9f0*/  F2FP.SATFINITE.E4M3.F32.PACK_AB_MERGE_C R186, R186, R187, RZ ;  /* 0x000000bbbaba723e */ /* 0x000fe400048070ff */
[----:B------:R-:W-:Y:S02]  /*1ea00*/  F2FP.SATFINITE.E4M3.F32.PACK_AB_MERGE_C R70, R71, R70, RZ ;  /* 0x000000464746723e */ /* 0x000fe400048070ff */
[----:B------:R-:W-:-:S02]  /*1ea10*/  F2FP.SATFINITE.E4M3.F32.PACK_AB_MERGE_C R182, R182, R183, RZ ;  /* 0x000000b7b6b6723e */ /* 0x000fc400048070ff */
[----:B------:R-:W-:Y:S02]  /*1ea20*/  F2FP.SATFINITE.E4M3.F32.PACK_AB_MERGE_C R184, R184, R185, RZ ;  /* 0x000000b9b8b8723e */ /* 0x000fe400048070ff */
[----:B------:R-:W-:Y:S02]  /*1ea30*/  LOP3.LUT R71, R186, 0xffff, RZ, 0xc0, !PT ;  /* 0x0000ffffba477812 */ /* 0x000fe400078ec0ff */
[--C-:B------:R-:W-:Y:S02]  /*1ea40*/  PRMT R18, R53, 0x3340, R0.reuse ;  /* 0x0000334035127816 */ /* 0x100fe40000000000 */
[----:B------:R-:W-:Y:S02]  /*1ea50*/  F2FP.SATFINITE.E4M3.F32.PACK_AB_MERGE_C R68, R69, R68, RZ ;  /* 0x000000444544723e */ /* 0x000fe400048070ff */
[----:B------:R-:W-:Y:S02]  /*1ea60*/  LOP3.LUT R182, R182, 0xffff, RZ, 0xc0, !PT ;  /* 0x0000ffffb6b67812 */ /* 0x000fe400078ec0ff */
[----:B------:R-:W-:Y:S01]  /*1ea70*/  LOP3.LUT R69, R184, 0xffff, RZ, 0xc0, !PT ;  /* 0x0000ffffb8457812 */ /* 0x000fe200078ec0ff */
[----:B------:R3:W-:Y:S01]  /*1ea80*/  STSM.16.M88.4 [R50], R4 ;  /* 0x0000000432007844 */ /* 0x0007e20000000200 */
[----:B------:R-:W-:-:S02]  /*1ea90*/  PRMT R178, R71, 0x3340, R0 ;  /* 0x0000334047b27816 */ /* 0x000fc40000000000 */
[----:B------:R-:W-:Y:S02]  /*1eaa0*/  SHF.R.U32.HI R71, RZ, 0x8, R71 ;  /* 0x00000008ff477819 */ /* 0x000fe40000011647 */
[----:B------:R-:W-:Y:S02]  /*1eab0*/  PRMT R37, R37, 0x5410, R18 ;  /* 0x0000541025257816 */ /* 0x000fe40000000012 */
[----:B------:R-:W-:Y:S02]  /*1eac0*/  PRMT R18, R41, 0x5410, R162 ;  /* 0x0000541029127816 */ /* 0x000fe400000000a2 */
[----:B------:R-:W-:Y:S02]  /*1ead0*/  PRMT R41, R182, 0x3340, R69 ;  /* 0x00003340b6297816 */ /* 0x000fe40000000045 */
[----:B------:R-:W-:Y:S02]  /*1eae0*/  SHF.R.U32.HI R211, RZ, 0x8, R211 ;  /* 0x00000008ffd37819 */ /* 0x000fe400000116d3 */
[----:B------:R-:W-:-:S02]  /*1eaf0*/  SHF.R.U32.HI R196, RZ, 0x8, R196 ;  /* 0x00000008ffc47819 */ /* 0x000fc400000116c4 */
[----:B------:R-:W-:Y:S02]  /*1eb00*/  SHF.R.U32.HI R215, RZ, 0x8, R215 ;  /* 0x00000008ffd77819 */ /* 0x000fe400000116d7 */
[----:B------:R-:W-:Y:S02]  /*1eb10*/  SHF.R.U32.HI R158, RZ, 0x8, R158 ;  /* 0x00000008ff9e7819 */ /* 0x000fe4000001169e */
[----:B------:R-:W-:Y:S02]  /*1eb20*/  SHF.R.U32.HI R219, RZ, 0x8, R219 ;  /* 0x00000008ffdb7819 */ /* 0x000fe400000116db */
[----:B------:R-:W-:Y:S02]  /*1eb30*/  SHF.R.U32.HI R154, RZ, 0x8, R154 ;  /* 0x00000008ff9a7819 */ /* 0x000fe4000001169a */
[----:B------:R-:W-:Y:S02]  /*1eb40*/  SHF.R.U32.HI R69, RZ, 0x8, R69 ;  /* 0x00000008ff457819 */ /* 0x000fe40000011645 */
[----:B------:R-:W-:-:S02]  /*1eb50*/  LOP3.LUT R71, R71, 0xffff, RZ, 0xc0, !PT ;  /* 0x0000ffff47477812 */ /* 0x000fc400078ec0ff */
[----:B------:R-:W-:Y:S02]  /*1eb60*/  SHF.R.U32.HI R28, RZ, 0x8, R28 ;  /* 0x00000008ff1c7819 */ /* 0x000fe4000001161c */
[----:B------:R-:W-:Y:S02]  /*1eb70*/  SHF.R.U32.HI R83, RZ, 0x8, R83 ;  /* 0x00000008ff537819 */ /* 0x000fe40000011653 */
        /* <DEDUP_REMOVED lines=12> */
[----:B------:R-:W-:Y:S02]  /*1ec40*/  LOP3.LUT R55, R69, 0xffff, RZ, 0xc0, !PT ;  /* 0x0000ffff45377812 */ /* 0x000fe400078ec0ff */
[----:B------:R-:W-:Y:S02]  /*1ec50*/  PRMT R114, R71, 0x3340, R0 ;  /* 0x0000334047727816 */ /* 0x000fe40000000000 */
[----:B------:R-:W-:Y:S02]  /*1ec60*/  LOP3.LUT R83, R83, 0xffff, RZ, 0xc0, !PT ;  /* 0x0000ffff53537812 */ /* 0x000fe400078ec0ff */
[----:B------:R-:W-:-:S02]  /*1ec70*/  LOP3.LUT R28, R28, 0xffff, RZ, 0xc0, !PT ;  /* 0x0000ffff1c1c7812 */ /* 0x000fc400078ec0ff */
[----:B------:R-:W-:Y:S02]  /*1ec80*/  LOP3.LUT R85, R85, 0xffff, RZ, 0xc0, !PT ;  /* 0x0000ffff55557812 */ /* 0x000fe400078ec0ff */
[----:B------:R-:W-:Y:S02]  /*1ec90*/  LOP3.LUT R30, R30, 0xffff, RZ, 0xc0, !PT ;  /* 0x0000ffff1e1e7812 */ /* 0x000fe400078ec0ff */
[----:B------:R-:W-:Y:S02]  /*1eca0*/  SHF.R.U32.HI R88, RZ, 0x8, R88 ;  /* 0x00000008ff587819 */ /* 0x000fe40000011658 */
[----:B------:R-:W-:Y:S02]  /*1ecb0*/  SHF.R.U32.HI R107, RZ, 0x8, R107 ;  /* 0x00000008ff6b7819 */ /* 0x000fe4000001166b */
[----:B------:R-:W-:Y:S02]  /*1ecc0*/  LOP3.LUT R53, R53, 0xffff, RZ, 0xc0, !PT ;  /* 0x0000ffff35357812 */ /* 0x000fe400078ec0ff */
[----:B------:R-:W-:-:S02]  /*1ecd0*/  LOP3.LUT R223, R223, 0xffff, RZ, 0xc0, !PT ;  /* 0x0000ffffdfdf7812 */ /* 0x000fc400078ec0ff */
[----:B------:R-:W-:Y:S02]  /*1ece0*/  LOP3.LUT R69, R87, 0xffff, RZ, 0xc0, !PT ;  /* 0x0000ffff57457812 */ /* 0x000fe400078ec0ff */
[----:B------:R-:W-:Y:S02]  /*1ecf0*/  LOP3.LUT R71, R89, 0xffff, RZ, 0xc0, !PT ;  /* 0x0000ffff59477812 */ /* 0x000fe400078ec0ff */
[----:B------:R-:W-:Y:S02]  /*1ed00*/  PRMT R19, R92, 0x3340, R19 ;  /* 0x000033405c137816 */ /* 0x000fe40000000013 */
[----:B------:R-:W-:Y:S02]  /*1ed10*/  PRMT R92, R215, 0x3340, R0 ;  /* 0x00003340d75c7816 */ /* 0x000fe40000000000 */
[----:B------:R-:W-:Y:S02]  /*1ed20*/  PRMT R29, R158, 0x3340, R29 ;  /* 0x000033409e1d7816 */ /* 0x000fe4000000001d */
[----:B------:R-:W-:-:S02]  /*1ed30*/  PRMT R31, R96, 0x3340, R31 ;  /* 0x00003340601f7816 */ /* 0x000fc4000000001f */
[----:B------:R-:W-:Y:S02]  /*1ed40*/  PRMT R28, R28, 0x3340, R83 ;  /* 0x000033401c1c7816 */ /* 0x000fe40000000053 */
[----:B------:R-:W-:Y:S02]  /*1ed50*/  PRMT R30, R30, 0x3340, R85 ;  /* 0x000033401e1e7816 */ /* 0x000fe40000000055 */
[----:B------:R-:W-:Y:S02]  /*1ed60*/  LOP3.LUT R107, R107, 0xffff, RZ, 0xc0, !PT ;  /* 0x0000ffff6b6b7812 */ /* 0x000fe400078ec0ff */
[----:B------:R-:W-:Y:S02]  /*1ed70*/  LOP3.LUT R88, R88, 0xffff, RZ, 0xc0, !PT ;  /* 0x0000ffff58587812 */ /* 0x000fe400078ec0ff */
[--C-:B------:R-:W-:Y:S02]  /*1ed80*/  PRMT R94, R53, 0x3340, R0.reuse ;  /* 0x00003340355e7816 */ /* 0x100fe40000000000 */
[----:B------:R-:W-:-:S02]  /*1ed90*/  PRMT R96, R223, 0x3340, R0 ;  /* 0x00003340df607816 */ /* 0x000fc40000000000 */
[--C-:B------:R-:W-:Y:S02]  /*1eda0*/  PRMT R69, R69, 0x3340, R0.reuse ;  /* 0x0000334045457816 */ /* 0x100fe40000000000 */
[----:B------:R-:W-:Y:S02]  /*1edb0*/  PRMT R71, R71, 0x3340, R0 ;  /* 0x0000334047477816 */ /* 0x000fe40000000000 */
[----:B------:R-:W-:Y:S02]  /*1edc0*/  PRMT R107, R88, 0x3340, R107 ;  /* 0x00003340586b7816 */ /* 0x000fe4000000006b */
[----:B------:R-:W-:Y:S02]  /*1edd0*/  PRMT R92, R19, 0x5410, R92 ;  /* 0x00005410135c7816 */ /* 0x000fe4000000005c */
[----:B------:R-:W-:Y:S02]  /*1ede0*/  PRMT R19, R29, 0x5410, R94 ;  /* 0x000054101d137816 */ /* 0x000fe4000000005e */
[----:B------:R-:W-:-:S02]  /*1edf0*/  PRMT R83, R31, 0x5410, R96 ;  /* 0x000054101f537816 */ /* 0x000fc40000000060 */
[----:B------:R-:W-:Y:S02]  /*1ee00*/  PRMT R76, R28, 0x5410, R69 ;  /* 0x000054101c4c7816 */ /* 0x000fe40000000045 */
[----:B------:R-:W-:Y:S01]  /*1ee10*/  PRMT R88, R30, 0x5410, R71 ;  /* 0x000054101e587816 */ /* 0x000fe20000000047 */
[----:B------:R-:W-:Y:S01]  /*1ee20*/  BAR.SYNC.DEFER_BLOCKING 0x0 ;  /* 0x0000000000007b1d */ /* 0x000fe20000010000 */
[----:B------:R-:W-:Y:S02]  /*1ee30*/  F2FP.SATFINITE.E4M3.F32.PACK_AB_MERGE_C R156, R156, R157, RZ ;  /* 0x0000009d9c9c723e */ /* 0x000fe400048070ff */
[----:B------:R-:W-:Y:S02]  /*1ee40*/  F2FP.SATFINITE.E4M3.F32.PACK_AB_MERGE_C R217, R217, R218, RZ ;  /* 0x000000dad9d9723e */ /* 0x000fe400048070ff */
[----:B------:R-:W-:Y:S02]  /*1ee50*/  LOP3.LUT R9, R156, 0xffff, RZ, 0xc0, !PT ;  /* 0x0000ffff9c097812 */ /* 0x000fe400078ec0ff */
[----:B------:R-:W-:Y:S01]  /*1ee60*/  LOP3.LUT R217, R217, 0xffff, RZ, 0xc0, !PT ;  /* 0x0000ffffd9d97812 */ /* 0x000fe200078ec0ff */
[----:B------:R-:W1:Y:S01]  /*1ee70*/  LDS.128 R28, [R3] ;  /* 0x00000000031c7984 */ /* 0x000e620000000c00 */
[----:B------:R-:W-:-:S02]  /*1ee80*/  PRMT R8, R16, 0x4210, R9 ;  /* 0x0000421010087816 */ /* 0x000fc40000000009 */
[----:B------:R-:W-:Y:S02]  /*1ee90*/  PRMT R9, R78, 0x5210, R9 ;  /* 0x000052104e097816 */ /* 0x000fe40000000009 */
[--C-:B------:R-:W-:Y:S02]  /*1eea0*/  PRMT R10, R10, 0x4210, R217.reuse ;  /* 0x000042100a0a7816 */ /* 0x100fe400000000d9 */
[----:B------:R-:W-:Y:S01]  /*1eeb0*/  PRMT R11, R92, 0x5210, R217 ;  /* 0x000052105c0b7816 */ /* 0x000fe200000000d9 */
[----:B------:R-:W-:Y:S01]  /*1eec0*/  BAR.SYNC.DEFER_BLOCKING 0x0 ;  /* 0x0000000000007b1d */ /* 0x000fe20000010000 */
[----:B------:R-:W-:Y:S02]  /*1eed0*/  F2FP.SATFINITE.E4M3.F32.PACK_AB_MERGE_C R243, R243, R244, RZ ;  /* 0x000000f4f3f3723e */ /* 0x000fe400048070ff */
[----:B------:R-:W-:Y:S02]  /*1eee0*/  F2FP.SATFINITE.E4M3.F32.PACK_AB_MERGE_C R247, R247, R248, RZ ;  /* 0x000000f8f7f7723e */ /* 0x000fe400048070ff */
[----:B------:R-:W-:-:S02]  /*1eef0*/  LOP3.LUT R243, R243, 0xffff, RZ, 0xc0, !PT ;  /* 0x0000fffff3f37812 */ /* 0x000fc400078ec0ff */
[----:B------:R-:W-:Y:S02]  /*1ef00*/  LOP3.LUT R247, R247, 0xffff, RZ, 0xc0, !PT ;  /* 0x0000fffff7f77812 */ /* 0x000fe400078ec0ff */
[----:B------:R-:W-:Y:S02]  /*1ef10*/  SHF.R.U32.HI R24, RZ, 0x8, R24 ;  /* 0x00000008ff187819 */ /* 0x000fe40000011618 */
[----:B------:R-:W-:Y:S02]  /*1ef20*/  SHF.R.U32.HI R73, RZ, 0x8, R73 ;  /* 0x00000008ff497819 */ /* 0x000fe40000011649 */
[----:B------:R-:W-:Y:S02]  /*1ef30*/  SHF.R.U32.HI R26, RZ, 0x8, R26 ;  /* 0x00000008ff1a7819 */ /* 0x000fe4000001161a */
[----:B------:R-:W-:Y:S01]  /*1ef40*/  SHF.R.U32.HI R75, RZ, 0x8, R75 ;  /* 0x00000008ff4b7819 */ /* 0x000fe2000001164b */
[----:B------:R2:W-:Y:S01]  /*1ef50*/  STSM.16.M88.4 [R50], R8 ;  /* 0x0000000832007844 */ /* 0x0005e20000000200 */
[----:B------:R-:W-:-:S02]  /*1ef60*/  PRMT R43, R243, 0x3340, R168 ;  /* 0x00003340f32b7816 */ /* 0x000fc400000000a8 */
[----:B------:R-:W-:Y:S02]  /*1ef70*/  PRMT R184, R247, 0x3340, R0 ;  /* 0x00003340f7b87816 */ /* 0x000fe40000000000 */
[----:B------:R-:W-:Y:S02]  /*1ef80*/  SHF.R.U32.HI R243, RZ, 0x8, R243 ;  /* 0x00000008fff37819 */ /* 0x000fe400000116f3 */
[----:B------:R-:W-:Y:S02]  /*1ef90*/  SHF.R.U32.HI R168, RZ, 0x8, R168 ;  /* 0x00000008ffa87819 */ /* 0x000fe400000116a8 */
[----:B------:R-:W-:Y:S02]  /*1efa0*/  LOP3.LUT R73, R73, 0xffff, RZ, 0xc0, !PT ;  /* 0x0000ffff49497812 */ /* 0x000fe400078ec0ff */
[----:B------:R-:W-:Y:S02]  /*1efb0*/  LOP3.LUT R24, R24, 0xffff, RZ, 0xc0, !PT ;  /* 0x0000ffff18187812 */ /* 0x000fe400078ec0ff */
[----:B------:R-:W-:-:S02]  /*1efc0*/  LOP3.LUT R75, R75, 0xffff, RZ, 0xc0, !PT ;  /* 0x0000ffff4b4b7812 */ /* 0x000fc400078ec0ff */
[----:B------:R-:W-:Y:S02]  /*1efd0*/  LOP3.LUT R26, R26, 0xffff, RZ, 0xc0, !PT ;  /* 0x0000ffff1a1a7812 */ /* 0x000fe400078ec0ff */
        /* <DEDUP_REMOVED lines=9> */
[----:B------:R-:W-:Y:S02]  /*1f070*/  PRMT R24, R24, 0x3340, R73 ;  /* 0x0000334018187816 */ /* 0x000fe40000000049 */
[----:B------:R-:W-:-:S02]  /*1f080*/  PRMT R26, R26, 0x3340, R75 ;  /* 0x000033401a1a7816 */ /* 0x000fc4000000004b */
[----:B------:R-:W-:Y:S02]  /*1f090*/  LOP3.LUT R91, R91, 0xffff, RZ, 0xc0, !PT ;  /* 0x0000ffff5b5b7812 */ /* 0x000fe400078ec0ff */
[----:B------:R-:W-:Y:S02]  /*1f0a0*/  LOP3.LUT R56, R56, 0xffff, RZ, 0xc0, !PT ;  /* 0x0000ffff38387812 */ /* 0x000fe400078ec0ff */
[----:B------:R-:W-:Y:S02]  /*1f0b0*/  LOP3.LUT R93, R93, 0xffff, RZ, 0xc0, !PT ;  /* 0x0000ffff5d5d7812 */ /* 0x000fe400078ec0ff */
[----:B------:R-:W-:Y:S02]  /*1f0c0*/  LOP3.LUT R58, R58, 0xffff, RZ, 0xc0, !PT ;  /* 0x0000ffff3a3a7812 */ /* 0x000fe400078ec0ff */
[----:B------:R-:W-:Y:S02]  /*1f0d0*/  SHF.R.U32.HI R72, RZ, 0x8, R72 ;  /* 0x00000008ff487819 */ /* 0x000fe40000011648 */
[----:B------:R-:W-:-:S02]  /*1f0e0*/  SHF.R.U32.HI R99, RZ, 0x8, R99 ;  /* 0x00000008ff637819 */ /* 0x000fc40000011663 */
[----:B------:R-:W-:Y:S02]  /*1f0f0*/  SHF.R.U32.HI R90, RZ, 0x8, R90 ;  /* 0x00000008ff5a7819 */ /* 0x000fe4000001165a */
[----:B------:R-:W-:Y:S02]  /*1f100*/  SHF.R.U32.HI R109, RZ, 0x8, R109 ;  /* 0x00000008ff6d7819 */ /* 0x000fe4000001166d */
[----:B------:R-:W-:Y:S02]  /*1f110*/  LOP3.LUT R247, R247, 0xffff, RZ, 0xc0, !PT ;  /* 0x0000fffff7f77812 */ /* 0x000fe400078ec0ff */
[----:B------:R-:W-:Y:S02]  /*1f120*/  LOP3.LUT R73, R95, 0xffff, RZ, 0xc0, !PT ;  /* 0x0000ffff5f497812 */ /* 0x000fe400078ec0ff */
[----:B------:R-:W-:Y:S02]  /*1f130*/  LOP3.LUT R75, R97, 0xffff, RZ, 0xc0, !PT ;  /* 0x0000ffff614b7812 */ /* 0x000fe400078ec0ff */
[----:B------:R-:W-:-:S02]  /*1f140*/  PRMT R57, R124, 0x3340, R57 ;  /* 0x000033407c397816 */ /* 0x000fc40000000039 */
[----:B------:R-:W-:Y:S02]  /*1f150*/  PRMT R59, R59, 0x3340, R0 ;  /* 0x000033403b3b7816 */ /* 0x000fe40000000000 */
[----:B------:R-:W-:Y:S02]  /*1f160*/  PRMT R56, R56, 0x3340, R91 ;  /* 0x0000334038387816 */ /* 0x000fe4000000005b */
[----:B------:R-:W-:Y:S02]  /*1f170*/  PRMT R58, R58, 0x3340, R93 ;  /* 0x000033403a3a7816 */ /* 0x000fe4000000005d */
[----:B------:R-:W-:Y:S02]  /*1f180*/  LOP3.LUT R99, R99, 0xffff, RZ, 0xc0, !PT ;  /* 0x0000ffff63637812 */ /* 0x000fe400078ec0ff */
[----:B------:R-:W-:Y:S02]  /*1f190*/  LOP3.LUT R72, R72, 0xffff, RZ, 0xc0, !PT ;  /* 0x0000ffff48487812 */ /* 0x000fe400078ec0ff */
[----:B------:R-:W-:-:S02]  /*1f1a0*/  LOP3.LUT R109, R109, 0xffff, RZ, 0xc0, !PT ;  /* 0x0000ffff6d6d7812 */ /* 0x000fc400078ec0ff */
[----:B------:R-:W-:Y:S02]  /*1f1b0*/  LOP3.LUT R90, R90, 0xffff, RZ, 0xc0, !PT ;  /* 0x0000ffff5a5a7812 */ /* 0x000fe400078ec0ff */
[--C-:B------:R-:W-:Y:S02]  /*1f1c0*/  PRMT R124, R247, 0x3340, R0.reuse ;  /* 0x00003340f77c7816 */ /* 0x100fe40000000000 */
[--C-:B------:R-:W-:Y:S02]  /*1f1d0*/  PRMT R73, R73, 0x3340, R0.reuse ;  /* 0x0000334049497816 */ /* 0x100fe40000000000 */
[----:B------:R-:W-:Y:S02]  /*1f1e0*/  PRMT R75, R75, 0x3340, R0 ;  /* 0x000033404b4b7816 */ /* 0x000fe40000000000 */
[----:B------:R-:W-:Y:S02]  /*1f1f0*/  PRMT R99, R72, 0x3340, R99 ;  /* 0x0000334048637816 */ /* 0x000fe40000000063 */
[----:B------:R-:W-:-:S02]  /*1f200*/  PRMT R109, R90, 0x3340, R109 ;  /* 0x000033405a6d7816 */ /* 0x000fc4000000006d */
[----:B------:R-:W-:Y:S02]  /*1f210*/  PRMT R85, R57, 0x5410, R124 ;  /* 0x0000541039557816 */ /* 0x000fe4000000007c */
[----:B------:R-:W-:Y:S02]  /*1f220*/  PRMT R72, R24, 0x5410, R59 ;  /* 0x0000541018487816 */ /* 0x000fe4000000003b */
[----:B------:R-:W-:Y:S02]  /*1f230*/  PRMT R90, R56, 0x5410, R73 ;  /* 0x00005410385a7816 */ /* 0x000fe40000000049 */
[----:B------:R-:W-:Y:S01]  /*1f240*/  PRMT R75, R58, 0x5410, R75 ;  /* 0x000054103a4b7816 */ /* 0x000fe2000000004b */
[----:B------:R-:W-:Y:S01]  /*1f250*/  BAR.SYNC.DEFER_BLOCKING 0x0 ;  /* 0x0000000000007b1d */ /* 0x000fe20000010000 */
[----:B------:R-:W-:Y:S02]  /*1f260*/  F2FP.SATFINITE.E4M3.F32.PACK_AB_MERGE_C R164, R164, R165, RZ ;  /* 0x000000a5a4a4723e */ /* 0x000fe400048070ff */
[----:B------:R-:W-:-:S02]  /*1f270*/  F2FP.SATFINITE.E4M3.F32.PACK_AB_MERGE_C R225, R225, R226, RZ ;  /* 0x000000e2e1e1723e */ /* 0x000fc400048070ff */
[----:B------:R-:W-:Y:S02]  /*1f280*/  LOP3.LUT R164, R164, 0xffff, RZ, 0xc0, !PT ;  /* 0x0000ffffa4a47812 */ /* 0x000fe400078ec0ff */
[----:B----4-:R-:W-:Y:S01]  /*1f290*/  LOP3.LUT R12, R225, 0xffff, RZ, 0xc0, !PT ;  /* 0x0000ffffe10c7812 */ /* 0x010fe200078ec0ff */
[----:B------:R-:W4:Y:S01]  /*1f2a0*/  LDS.128 R56, [R3] ;  /* 0x0000000003387984 */ /* 0x000f220000000c00 */
[--C-:B---3--:R-:W-:Y:S02]  /*1f2b0*/  PRMT R4, R37, 0x4210, R164.reuse ;  /* 0x0000421025047816 */ /* 0x108fe400000000a4 */
[----:B------:R-:W-:Y:S02]  /*1f2c0*/  PRMT R5, R19, 0x5210, R164 ;  /* 0x0000521013057816 */ /* 0x000fe400000000a4 */
[--C-:B------:R-:W-:Y:S02]  /*1f2d0*/  PRMT R6, R39, 0x4210, R12.reuse ;  /* 0x0000421027067816 */ /* 0x100fe4000000000c */
[----:B------:R-:W-:Y:S01]  /*1f2e0*/  PRMT R7, R83, 0x5210, R12 ;  /* 0x0000521053077816 */ /* 0x000fe2000000000c */
[----:B------:R-:W-:Y:S01]  /*1f2f0*/  BAR.SYNC.DEFER_BLOCKING 0x0 ;  /* 0x0000000000007b1d */ /* 0x000fe20000010000 */
[----:B------:R-:W-:-:S05]  /*1f300*/  F2FP.SATFINITE.E4M3.F32.PACK_AB_MERGE_C R233, R233, R234, RZ ;  /* 0x000000eae9e9723e */ /* 0x000fca00048070ff */
[----:B------:R3:W-:Y:S01]  /*1f310*/  STSM.16.M88.4 [R50], R4 ;  /* 0x0000000432007844 */ /* 0x0007e20000000200 */
[----:B------:R-:W-:-:S04]  /*1f320*/  LOP3.LUT R233, R233, 0xffff, RZ, 0xc0, !PT ;  /* 0x0000ffffe9e97812 */ /* 0x000fc800078ec0ff */
[----:B--2---:R-:W-:Y:S01]  /*1f330*/  PRMT R10, R22, 0x4210, R233 ;  /* 0x00004210160a7816 */ /* 0x004fe200000000e9 */
[----:B------:R-:W-:Y:S01]  /*1f340*/  BAR.SYNC.DEFER_BLOCKING 0x0 ;  /* 0x0000000000007b1d */ /* 0x000fe20000010000 */
[----:B------:R-:W-:-:S04]  /*1f350*/  F2FP.SATFINITE.E4M3.F32.PACK_AB_MERGE_C R172, R172, R173, RZ ;  /* 0x000000adacac723e */ /* 0x000fc800048070ff */
[----:B------:R-:W-:Y:S01]  /*1f360*/  LOP3.LUT R13, R172, 0xffff, RZ, 0xc0, !PT ;  /* 0x0000ffffac0d7812 */ /* 0x000fe200078ec0ff */
[----:B------:R-:W2:Y:S03]  /*1f370*/  LDS.128 R20, [R3] ;  /* 0x0000000003147984 */ /* 0x000ea60000000c00 */
[--C-:B------:R-:W-:Y:S01]  /*1f380*/  PRMT R8, R18, 0x4210, R13.reuse ;  /* 0x0000421012087816 */ /* 0x100fe2000000000d */
[----:B------:R-:W-:Y:S01]  /*1f390*/  BAR.SYNC.DEFER_BLOCKING 0x0 ;  /* 0x0000000000007b1d */ /* 0x000fe20000010000 */
[----:B------:R-:W-:Y:S02]  /*1f3a0*/  PRMT R9, R98, 0x5210, R13 ;  /* 0x0000521062097816 */ /* 0x000fe4000000000d */
[----:B------:R-:W-:Y:S02]  /*1f3b0*/  PRMT R11, R108, 0x5210, R233 ;  /* 0x000052106c0b7816 */ /* 0x000fe400000000e9 */
[----:B------:R-:W-:-:S02]  /*1f3c0*/  SHF.R.U32.HI R74, RZ, 0x8, R74 ;  /* 0x00000008ff4a7819 */ /* 0x000fc4000001164a */
[----:B------:R-:W-:Y:S01]  /*1f3d0*/  SHF.R.U32.HI R101, RZ, 0x8, R101 ;  /* 0x00000008ff657819 */ /* 0x000fe20000011665 */
[----:B------:R0:W-:Y:S01]  /*1f3e0*/  STSM.16.M88.4 [R50], R8 ;  /* 0x0000000832007844 */ /* 0x0001e20000000200 */
[----:B------:R-:W-:Y:S02]  /*1f3f0*/  F2FP.SATFINITE.E4M3.F32.PACK_AB_MERGE_C R235, R235, R236, RZ ;  /* 0x000000ecebeb723e */ /* 0x000fe400048070ff */
[----:B------:R-:W-:Y:S02]  /*1f400*/  F2FP.SATFINITE.E4M3.F32.PACK_AB_MERGE_C R237, R237, R238, RZ ;  /* 0x000000eeeded723e */ /* 0x000fe400048070ff */
[----:B------:R-:W-:Y:S02]  /*1f410*/  LOP3.LUT R101, R101, 0xffff, RZ, 0xc0, !PT ;  /* 0x0000ffff65657812 */ /* 0x000fe400078ec0ff */
[----:B------:R-:W-:Y:S02]  /*1f420*/  LOP3.LUT R74, R74, 0xffff, RZ, 0xc0, !PT ;  /* 0x0000ffff4a4a7812 */ /* 0x000fe400078ec0ff */
[----:B------:R-:W-:-:S02]  /*1f430*/  F2FP.SATFINITE.E4M3.F32.PACK_AB_MERGE_C R239, R239, R240, RZ ;  /* 0x000000f0efef723e */ /* 0x000fc400048070ff */
[----:B------:R-:W-:Y:S02]  /*1f440*/  PRMT R67, R67, 0x3340, R0 ;  /* 0x0000334043437816 */ /* 0x000fe40000000000 */
[----:B------:R-:W-:Y:S02]  /*1f450*/  LOP3.LUT R235, R235, 0xffff, RZ, 0xc0, !PT ;  /* 0x0000ffffebeb7812 */ /* 0x000fe400078ec0ff */
[----:B------:R-:W-:Y:S02]  /*1f460*/  LOP3.LUT R162, R237, 0xffff, RZ, 0xc0, !PT ;  /* 0x0000ffffeda27812 */ /* 0x000fe400078ec0ff */
[----:B------:R-:W-:Y:S02]  /*1f470*/  PRMT R101, R74, 0x3340, R101 ;  /* 0x000033404a657816 */ /* 0x000fe40000000065 */
[----:B------:R-:W-:Y:S02]  /*1f480*/  LOP3.LUT R239, R239, 0xffff, RZ, 0xc0, !PT ;  /* 0x0000ffffefef7812 */ /* 0x000fe400078ec0ff */
[----:B------:R-:W-:Y:S01]  /*1f490*/  PRMT R74, R26, 0x5410, R67 ;  /* 0x000054101a4a7816 */ /* 0x000fe20000000043 */
[----:B------:R-:W-:Y:S01]  /*1f4a0*/  BAR.SYNC.DEFER_BLOCKING 0x0 ;  /* 0x0000000000007b1d */ /* 0x000fe20000010000 */
[----:B------:R-:W-:-:S02]  /*1f4b0*/  PRMT R47, R235, 0x3340, R162 ;  /* 0x00003340eb2f7816 */ /* 0x000fc400000000a2 */
[----:B------:R-:W-:Y:S02]  /*1f4c0*/  PRMT R176, R239, 0x3340, R0 ;  /* 0x00003340efb07816 */ /* 0x000fe40000000000 */
[----:B------:R-:W-:Y:S02]  /*1f4d0*/  SHF.R.U32.HI R235, RZ, 0x8, R235 ;  /* 0x00000008ffeb7819 */ /* 0x000fe400000116eb */
[----:B------:R-:W-:Y:S02]  /*1f4e0*/  SHF.R.U32.HI R162, RZ, 0x8, R162 ;  /* 0x00000008ffa27819 */ /* 0x000fe400000116a2 */
[----:B------:R-:W-:Y:S02]  /*1f4f0*/  SHF.R.U32.HI R174, RZ, 0x8, R174 ;  /* 0x00000008ffae7819 */ /* 0x000fe400000116ae */
[----:B------:R-:W-:Y:S02]  /*1f500*/  SHF.R.U32.HI R239, RZ, 0x8, R239 ;  /* 0x00000008ffef7819 */ /* 0x000fe400000116ef */
[----:B------:R-:W-:-:S02]  /*1f510*/  LOP3.LUT R53, R162, 0xffff, RZ, 0xc0, !PT ;  /* 0x0000ffffa2357812 */ /* 0x000fc400078ec0ff */
[----:B------:R-:W-:Y:S01]  /*1f520*/  LOP3.LUT R112, R235, 0xffff, RZ, 0xc0, !PT ;  /* 0x0000ffffeb707812 */ /* 0x000fe200078ec0ff */
[----:B------:R-:W2:Y:S01]  /*1f530*/  LDS.128 R24, [R3] ;  /* 0x0000000003187984 */ /* 0x000ea20000000c00 */
[----:B------:R-:W-:Y:S02]  /*1f540*/  LOP3.LUT R174, R174, 0xffff, RZ, 0xc0, !PT ;  /* 0x0000ffffaeae7812 */ /* 0x000fe400078ec0ff */
[----:B------:R-:W-:Y:S02]  /*1f550*/  LOP3.LUT R239, R239, 0xffff, RZ, 0xc0, !PT ;  /* 0x0000ffffefef7812 */ /* 0x000fe400078ec0ff */
[----:B------:R-:W-:Y:S02]  /*1f560*/  PRMT R53, R112, 0x3340, R53 ;  /* 0x0000334070357816 */ /* 0x000fe40000000035 */
[----:B------:R-:W-:Y:S02]  /*1f570*/  F2FP.SATFINITE.E4M3.F32.PACK_AB_MERGE_C R180, R180, R181, RZ ;  /* 0x000000b5b4b4723e */ /* 0x000fe400048070ff */
[----:B------:R-:W-:-:S02]  /*1f580*/  F2FP.SATFINITE.E4M3.F32.PACK_AB_MERGE_C R241, R241, R242, RZ ;  /* 0x000000f2f1f1723e */ /* 0x000fc400048070ff */
[----:B------:R-:W-:Y:S02]  /*1f590*/  PRMT R49, R174, 0x3340, R49 ;  /* 0x00003340ae317816 */ /* 0x000fe40000000031 */
[----:B------:R-:W-:Y:S02]  /*1f5a0*/  PRMT R112, R239, 0x3340, R0 ;  /* 0x00003340ef707816 */ /* 0x000fe40000000000 */
[----:B------:R-:W-:Y:S02]  /*1f5b0*/  PRMT R45, R45, 0x5410, R170 ;  /* 0x000054102d2d7816 */ /* 0x000fe400000000aa */
[----:B------:R-:W-:Y:S02]  /*1f5c0*/  PRMT R47, R47, 0x5410, R176 ;  /* 0x000054102f2f7816 */ /* 0x000fe400000000b0 */
[----:B------:R-:W-:Y:S02]  /*1f5d0*/  PRMT R49, R49, 0x5410, R110 ;  /* 0x0000541031317816 */ /* 0x000fe4000000006e */
[----:B------:R-:W-:-:S02]  /*1f5e0*/  PRMT R53, R53, 0x5410, R112 ;  /* 0x0000541035357816 */ /* 0x000fc40000000070 */
[----:B------:R-:W-:Y:S02]  /*1f5f0*/  LOP3.LUT R180, R180, 0xffff, RZ, 0xc0, !PT ;  /* 0x0000ffffb4b47812 */ /* 0x000fe400078ec0ff */
[----:B------:R-:W-:Y:S02]  /*1f600*/  LOP3.LUT R12, R241, 0xffff, RZ, 0xc0, !PT ;  /* 0x0000fffff10c7812 */ /* 0x000fe400078ec0ff */
[--C-:B---3--:R-:W-:Y:S02]  /*1f610*/  PRMT R4, R45, 0x4210, R180.reuse ;  /* 0x000042102d047816 */ /* 0x108fe400000000b4 */
[----:B------:R-:W-:Y:S02]  /*1f620*/  PRMT R5, R49, 0x5210, R180 ;  /* 0x0000521031057816 */ /* 0x000fe400000000b4 */
[--C-:B------:R-:W-:Y:S02]  /*1f630*/  PRMT R6, R47, 0x4210, R12.reuse ;  /* 0x000042102f067816 */ /* 0x100fe4000000000c */
[----:B------:R-:W-:Y:S01]  /*1f640*/  PRMT R7, R53, 0x5210, R12 ;  /* 0x0000521035077816 */ /* 0x000fe2000000000c */
[----:B------:R-:W-:Y:S06]  /*1f650*/  BAR.SYNC.DEFER_BLOCKING 0x0 ;  /* 0x0000000000007b1d */ /* 0x000fec0000010000 */
[----:B------:R3:W-:Y:S02]  /*1f660*/  STSM.16.M88.4 [R50], R4 ;  /* 0x0000000432007844 */ /* 0x0007e40000000200 */
[----:B------:R-:W-:Y:S01]  /*1f670*/  BAR.SYNC.DEFER_BLOCKING 0x0 ;  /* 0x0000000000007b1d */ /* 0x000fe20000010000 */
[----:B------:R-:W-:-:S04]  /*1f680*/  SHF.R.U32.HI R182, RZ, 0x8, R182 ;  /* 0x00000008ffb67819 */ /* 0x000fc800000116b6 */
[----:B------:R-:W-:Y:S02]  /*1f690*/  LOP3.LUT R182, R182, 0xffff, RZ, 0xc0, !PT ;  /* 0x0000ffffb6b67812 */ /* 0x000fe400078ec0ff */
[----:B------:R-:W-:Y:S02]  /*1f6a0*/  F2FP.SATFINITE.E4M3.F32.PACK_AB_MERGE_C R188, R188, R189, RZ ;  /* 0x000000bdbcbc723e */ /* 0x000fe400048070ff */
[----:B------:R-:W-:Y:S02]  /*1f6b0*/  F2FP.SATFINITE.E4M3.F32.PACK_AB_MERGE_C R249, R249, R250, RZ ;  /* 0x000000faf9f9723e */ /* 0x000fe400048070ff */
[----:B------:R-:W-:Y:S01]  /*1f6c0*/  PRMT R55, R182, 0x3340, R55 ;  /* 0x00003340b6377816 */ /* 0x000fe20000000037 */
[----:B------:R-:W2:Y:S01]  /*1f6d0*/  LDS.128 R16, [R3] ;  /* 0x0000000003107984 */ /* 0x000ea20000000c00 */
[----:B------:R-:W-:Y:S02]  /*1f6e0*/  PRMT R41, R41, 0x5410, R178 ;  /* 0x0000541029297816 */ /* 0x000fe400000000b2 */
[----:B------:R-:W-:-:S02]  /*1f6f0*/  PRMT R43, R43, 0x5410, R184 ;  /* 0x000054102b2b7816 */ /* 0x000fc400000000b8 */
[----:B------:R-:W-:Y:S02]  /*1f700*/  PRMT R55, R55, 0x5410, R114 ;  /* 0x0000541037377816 */ /* 0x000fe40000000072 */
[----:B------:R-:W-:Y:S02]  /*1f710*/  LOP3.LUT R188, R188, 0xffff, RZ, 0xc0, !PT ;  /* 0x0000ffffbcbc7812 */ /* 0x000fe400078ec0ff */
[----:B------:R-:W-:Y:S02]  /*1f720*/  LOP3.LUT R12, R249, 0xffff, RZ, 0xc0, !PT ;  /* 0x0000fffff90c7812 */ /* 0x000fe400078ec0ff */
[--C-:B0-----:R-:W-:Y:S02]  /*1f730*/  PRMT R8, R41, 0x4210, R188.reuse ;  /* 0x0000421029087816 */ /* 0x101fe400000000bc */
[----:B------:R-:W-:Y:S02]  /*1f740*/  PRMT R9, R55, 0x5210, R188 ;  /* 0x0000521037097816 */ /* 0x000fe400000000bc */
[----:B------:R-:W-:-:S02]  /*1f750*/  PRMT R10, R43, 0x4210, R12 ;  /* 0x000042102b0a7816 */ /* 0x000fc4000000000c */
[----:B------:R-:W-:Y:S01]  /*1f760*/  PRMT R11, R85, 0x5210, R12 ;  /* 0x00005210550b7816 */ /* 0x000fe2000000000c */
[----:B------:R-:W-:Y:S06]  /*1f770*/  BAR.SYNC.DEFER_BLOCKING 0x0 ;  /* 0x0000000000007b1d */ /* 0x000fec0000010000 */
[----:B------:R-:W-:Y:S02]  /*1f780*/  STSM.16.M88.4 [R50], R8 ;  /* 0x0000000832007844 */ /* 0x000fe40000000200 */
[----:B------:R-:W-:Y:S01]  /*1f790*/  BAR.SYNC.DEFER_BLOCKING 0x0 ;  /* 0x0000000000007b1d */ /* 0x000fe20000010000 */
[----:B------:R-:W-:-:S02]  /*1f7a0*/  LOP3.LUT R45, R36, 0xffff, RZ, 0xc0, !PT ;  /* 0x0000ffff242d7812 */ /* 0x000fc400078ec0ff */
[----:B------:R-:W-:Y:S02]  /*1f7b0*/  LOP3.LUT R47, R38, 0xffff, RZ, 0xc0, !PT ;  /* 0x0000ffff262f7812 */ /* 0x000fe400078ec0ff */
[----:B------:R-:W-:Y:S01]  /*1f7c0*/  PRMT R44, R44, 0x4210, R45 ;  /* 0x000042102c2c7816 */ /* 0x000fe2000000002d */
[----:B------:R-:W0:Y:S01]  /*1f7d0*/  LDS.128 R12, [R3] ;  /* 0x00000000030c7984 */ /* 0x000e220000000c00 */
[----:B------:R-:W-:Y:S02]  /*1f7e0*/  PRMT R46, R46, 0x4210, R47 ;  /* 0x000042102e2e7816 */ /* 0x000fe4000000002f */
[----:B------:R-:W-:Y:S02]  /*1f7f0*/  PRMT R45, R72, 0x5210, R45 ;  /* 0x00005210482d7816 */ /* 0x000fe4000000002d */
[----:B------:R-:W-:Y:S01]  /*1f800*/  PRMT R47, R74, 0x5210, R47 ;  /* 0x000052104a2f7816 */ /* 0x000fe2000000002f */
[----:B------:R-:W-:Y:S06]  /*1f810*/  BAR.SYNC.DEFER_BLOCKING 0x0 ;  /* 0x0000000000007b1d */ /* 0x000fec0000010000 */
[----:B------:R1:W-:Y:S02]  /*1f820*/  STSM.16.M88.4 [R50], R44 ;  /* 0x0000002c32007844 */ /* 0x0003e40000000200 */
[----:B------:R-:W-:Y:S01]  /*1f830*/  BAR.SYNC.DEFER_BLOCKING 0x0 ;  /* 0x0000000000007b1d */ /* 0x000fe20000010000 */
[----:B------:R-:W-:-:S02]  /*1f840*/  LOP3.LUT R41, R52, 0xffff, RZ, 0xc0, !PT ;  /* 0x0000ffff34297812 */ /* 0x000fc400078ec0ff */
[----:B------:R-:W-:Y:S02]  /*1f850*/  LOP3.LUT R43, R54, 0xffff, RZ, 0xc0, !PT ;  /* 0x0000ffff362b7812 */ /* 0x000fe400078ec0ff */
[----:B------:R-:W-:Y:S01]  /*1f860*/  PRMT R40, R40, 0x4210, R41 ;  /* 0x0000421028287816 */ /* 0x000fe20000000029 */
[----:B------:R-:W0:Y:S01]  /*1f870*/  LDS.128 R8, [R3] ;  /* 0x0000000003087984 */ /* 0x000e220000000c00 */
[----:B------:R-:W-:Y:S02]  /*1f880*/  PRMT R42, R42, 0x4210, R43 ;  /* 0x000042102a2a7816 */ /* 0x000fe4000000002b */
[----:B------:R-:W-:Y:S01]  /*1f890*/  PRMT R41, R76, 0x5210, R41 ;  /* 0x000052104c297816 */ /* 0x000fe20000000029 */
[----:B------:R-:W-:Y:S01]  /*1f8a0*/  BAR.SYNC.DEFER_BLOCKING 0x0 ;  /* 0x0000000000007b1d */ /* 0x000fe20000010000 */
[----:B------:R-:W-:Y:S02]  /*1f8b0*/  PRMT R43, R88, 0x5210, R43 ;  /* 0x00005210582b7816 */ /* 0x000fe4000000002b */
[----:B---3--:R-:W-:-:S03]  /*1f8c0*/  LOP3.LUT R5, R68, 0xffff, RZ, 0xc0, !PT ;  /* 0x0000ffff44057812 */ /* 0x008fc600078ec0ff */
[----:B------:R3:W-:Y:S01]  /*1f8d0*/  STSM.16.M88.4 [R50], R40 ;  /* 0x0000002832007844 */ /* 0x0007e20000000200 */
[--C-:B-1----:R-:W-:Y:S02]  /*1f8e0*/  PRMT R44, R60, 0x4210, R5.reuse ;  /* 0x000042103c2c7816 */ /* 0x102fe40000000005 */
[----:B------:R-:W-:Y:S01]  /*1f8f0*/  PRMT R45, R90, 0x5210, R5 ;  /* 0x000052105a2d7816 */ /* 0x000fe20000000005 */
[----:B------:R-:W-:Y:S01]  /*1f900*/  BAR.SYNC.DEFER_BLOCKING 0x0 ;  /* 0x0000000000007b1d */ /* 0x000fe20000010000 */
[----:B------:R-:W-:-:S05]  /*1f910*/  LOP3.LUT R70, R70, 0xffff, RZ, 0xc0, !PT ;  /* 0x0000ffff46467812 */ /* 0x000fca00078ec0ff */
[----:B------:R-:W1:Y:S01]  /*1f920*/  LDS.128 R4, [R3] ;  /* 0x0000000003047984 */ /* 0x000e620000000c00 */
[--C-:B------:R-:W-:Y:S02]  /*1f930*/  PRMT R46, R61, 0x4210, R70.reuse ;  /* 0x000042103d2e7816 */ /* 0x100fe40000000046 */
[----:B------:R-:W-:Y:S01]  /*1f940*/  PRMT R47, R75, 0x5210, R70 ;  /* 0x000052104b2f7816 */ /* 0x000fe20000000046 */
[----:B------:R-:W-:Y:S06]  /*1f950*/  BAR.SYNC.DEFER_BLOCKING 0x0 ;  /* 0x0000000000007b1d */ /* 0x000fec0000010000 */
[----:B------:R4:W-:Y:S02]  /*1f960*/  STSM.16.M88.4 [R50], R44 ;  /* 0x0000002c32007844 */ /* 0x0009e40000000200 */
[----:B------:R-:W-:Y:S01]  /*1f970*/  BAR.SYNC.DEFER_BLOCKING 0x0 ;  /* 0x0000000000007b1d */ /* 0x000fe20000010000 */
[----:B------:R-:W-:-:S02]  /*1f980*/  SHF.R.U32.HI R103, RZ, 0x8, R103 ;  /* 0x00000008ff677819 */ /* 0x000fc40000011667 */
[----:B------:R-:W-:Y:S02]  /*1f990*/  SHF.R.U32.HI R105, RZ, 0x8, R105 ;  /* 0x00000008ff697819 */ /* 0x000fe40000011669 */
[----:B------:R-:W-:Y:S02]  /*1f9a0*/  LOP3.LUT R103, R103, 0xffff, RZ, 0xc0, !PT ;  /* 0x0000ffff67677812 */ /* 0x000fe400078ec0ff */
[----:B------:R-:W-:Y:S02]  /*1f9b0*/  LOP3.LUT R105, R105, 0xffff, RZ, 0xc0, !PT ;  /* 0x0000ffff69697812 */ /* 0x000fe400078ec0ff */
[--C-:B------:R-:W-:Y:S02]  /*1f9c0*/  PRMT R126, R103, 0x3340, R0.reuse ;  /* 0x00003340677e7816 */ /* 0x100fe40000000000 */
[----:B------:R-:W-:Y:S01]  /*1f9d0*/  PRMT R128, R105, 0x3340, R0 ;  /* 0x0000334069807816 */ /* 0x000fe20000000000 */
[----:B------:R-:W1:Y:S01]  /*1f9e0*/  LDS.128 R76, [R3] ;  /* 0x00000000034c7984 */ /* 0x000e620000000c00 */
[----:B------:R-:W-:-:S02]  /*1f9f0*/  PRMT R126, R99, 0x5410, R126 ;  /* 0x00005410637e7816 */ /* 0x000fc4000000007e */
[----:B------:R-:W-:Y:S02]  /*1fa00*/  PRMT R101, R101, 0x5410, R128 ;  /* 0x0000541065657816 */ /* 0x000fe40000000080 */
[----:B------:R-:W-:Y:S02]  /*1fa10*/  LOP3.LUT R37, R84, 0xffff, RZ, 0xc0, !PT ;  /* 0x0000ffff54257812 */ /* 0x000fe400078ec0ff */
[----:B------:R-:W-:Y:S02]  /*1fa20*/  LOP3.LUT R86, R86, 0xffff, RZ, 0xc0, !PT ;  /* 0x0000ffff56567812 */ /* 0x000fe400078ec0ff */
[--C-:B---3--:R-:W-:Y:S02]  /*1fa30*/  PRMT R40, R48, 0x4210, R37.reuse ;  /* 0x0000421030287816 */ /* 0x108fe40000000025 */
[----:B------:R-:W-:Y:S02]  /*1fa40*/  PRMT R41, R126, 0x5210, R37 ;  /* 0x000052107e297816 */ /* 0x000fe40000000025 */
[----:B------:R-:W-:-:S02]  /*1fa50*/  PRMT R42, R51, 0x4210, R86 ;  /* 0x00004210332a7816 */ /* 0x000fc40000000056 */
        /* <DEDUP_REMOVED lines=15> */
[--C-:B----4-:R-:W-:Y:S02]  /*1fb50*/  PRMT R44, R64, 0x4210, R37.reuse ;  /* 0x00004210402c7816 */ /* 0x110fe40000000025 */
        /* <DEDUP_REMOVED lines=8> */
[----:B------:R-:W-:Y:S02]  /*1fbe0*/  SHF.R.U32.HI R119, RZ, 0x8, R119 ;  /* 0x00000008ff777819 */ /* 0x000fe40000011677 */
[----:B------:R-:W-:Y:S02]  /*1fbf0*/  SHF.R.U32.HI R106, RZ, 0x8, R106 ;  /* 0x00000008ff6a7819 */ /* 0x000fe4000001166a */
[----:B------:R-:W-:Y:S02]  /*1fc00*/  SHF.R.U32.HI R117, RZ, 0x8, R117 ;  /* 0x00000008ff757819 */ /* 0x000fe40000011675 */
[----:B------:R-:W-:Y:S02]  /*1fc10*/  SHF.R.U32.HI R121, RZ, 0x8, R121 ;  /* 0x00000008ff797819 */ /* 0x000fe40000011679 */
[----:B------:R-:W-:-:S02]  /*1fc20*/  LOP3.LUT R115, R115, 0xffff, RZ, 0xc0, !PT ;  /* 0x0000ffff73737812 */ /* 0x000fc400078ec0ff */
[----:B------:R-:W-:Y:S01]  /*1fc30*/  LOP3.LUT R104, R104, 0xffff, RZ, 0xc0, !PT ;  /* 0x0000ffff68687812 */ /* 0x000fe200078ec0ff */
[----:B------:R-:W1:Y:S01]  /*1fc40*/  LDS.128 R68, [R3] ;  /* 0x0000000003447984 */ /* 0x000e620000000c00 */
[----:B------:R-:W-:Y:S02]  /*1fc50*/  LOP3.LUT R119, R119, 0xffff, RZ, 0xc0, !PT ;  /* 0x0000ffff77777812 */ /* 0x000fe400078ec0ff */
[----:B------:R-:W-:Y:S02]  /*1fc60*/  LOP3.LUT R117, R117, 0xffff, RZ, 0xc0, !PT ;  /* 0x0000ffff75757812 */ /* 0x000fe400078ec0ff */
[----:B------:R-:W-:Y:S02]  /*1fc70*/  LOP3.LUT R106, R106, 0xffff, RZ, 0xc0, !PT ;  /* 0x0000ffff6a6a7812 */ /* 0x000fe400078ec0ff */
[----:B------:R-:W-:Y:S02]  /*1fc80*/  LOP3.LUT R121, R121, 0xffff, RZ, 0xc0, !PT ;  /* 0x0000ffff79797812 */ /* 0x000fe400078ec0ff */
[----:B------:R-:W-:-:S02]  /*1fc90*/  PRMT R104, R104, 0x3340, R115 ;  /* 0x0000334068687816 */ /* 0x000fc40000000073 */
[--C-:B------:R-:W-:Y:S02]  /*1fca0*/  PRMT R119, R119, 0x3340, R0.reuse ;  /* 0x0000334077777816 */ /* 0x100fe40000000000 */
[----:B------:R-:W-:Y:S02]  /*1fcb0*/  PRMT R106, R106, 0x3340, R117 ;  /* 0x000033406a6a7816 */ /* 0x000fe40000000075 */
[----:B------:R-:W-:Y:S02]  /*1fcc0*/  PRMT R121, R121, 0x3340, R0 ;  /* 0x0000334079797816 */ /* 0x000fe40000000000 */
[----:B------:R-:W-:Y:S02]  /*1fcd0*/  PRMT R104, R104, 0x5410, R119 ;  /* 0x0000541068687816 */ /* 0x000fe40000000077 */
[----:B------:R-:W-:Y:S02]  /*1fce0*/  PRMT R121, R106, 0x5410, R121 ;  /* 0x000054106a797816 */ /* 0x000fe40000000079 */
[----:B------:R-:W-:Y:S01]  /*1fcf0*/  LOP3.LUT R37, R116, 0xffff, RZ, 0xc0, !PT ;  /* 0x0000ffff74257812 */ /* 0x000fe200078ec0ff */
[----:B------:R-:W1:Y:S01]  /*1fd00*/  LDC.64 R106, c[0x0][0x228] ;  /* 0x00008a00ff6a7b82 */ /* 0x000e620000000a00 */
[----:B------:R-:W-:-:S02]  /*1fd10*/  LOP3.LUT R118, R118, 0xffff, RZ, 0xc0, !PT ;  /* 0x0000ffff76767812 */ /* 0x000fc400078ec0ff */
[--C-:B---3--:R-:W-:Y:S02]  /*1fd20*/  PRMT R40, R62, 0x4210, R37.reuse ;  /* 0x000042103e287816 */ /* 0x108fe40000000025 */
[----:B------:R-:W-:Y:S02]  /*1fd30*/  PRMT R41, R104, 0x5210, R37 ;  /* 0x0000521068297816 */ /* 0x000fe40000000025 */
[--C-:B------:R-:W-:Y:S01]  /*1fd40*/  PRMT R42, R63, 0x4210, R118.reuse ;  /* 0x000042103f2a7816 */ /* 0x100fe20000000076 */
[----:B------:R-:W-:Y:S01]  /*1fd50*/  BAR.SYNC.DEFER_BLOCKING 0x0 ;  /* 0x0000000000007b1d */ /* 0x000fe20000010000 */
[----:B------:R-:W-:Y:S02]  /*1fd60*/  PRMT R43, R121, 0x5210, R118 ;  /* 0x00005210792b7816 */ /* 0x000fe40000000076 */
[----:B------:R-:W-:-:S03]  /*1fd70*/  F2FP.SATFINITE.E4M3.F32.PACK_AB_MERGE_C R132, R133, R132, RZ ;  /* 0x000000848584723e */ /* 0x000fc600048070ff */
[----:B------:R-:W-:Y:S01]  /*1fd80*/  STSM.16.M88.4 [R50], R40 ;  /* 0x0000002832007844 */ /* 0x000fe20000000200 */
[----:B------:R-:W-:-:S04]  /*1fd90*/  LOP3.LUT R37, R132, 0xffff, RZ, 0xc0, !PT ;  /* 0x0000ffff84257812 */ /* 0x000fc800078ec0ff */
[----:B----4-:R-:W-:Y:S01]  /*1fda0*/  PRMT R44, R66, 0x4210, R37 ;  /* 0x00004210422c7816 */ /* 0x010fe20000000025 */
[----:B------:R-:W-:Y:S01]  /*1fdb0*/  BAR.SYNC.DEFER_BLOCKING 0x0 ;  /* 0x0000000000007b1d */ /* 0x000fe20000010000 */
[----:B------:R-:W-:Y:S02]  /*1fdc0*/  SHF.R.U32.HI R120, RZ, 0x8, R120 ;  /* 0x00000008ff787819 */ /* 0x000fe40000011678 */
[----:B------:R-:W-:Y:S02]  /*1fdd0*/  SHF.R.U32.HI R123, RZ, 0x8, R123 ;  /* 0x00000008ff7b7819 */ /* 0x000fe4000001167b */
[----:B------:R-:W-:Y:S02]  /*1fde0*/  SHF.R.U32.HI R127, RZ, 0x8, R127 ;  /* 0x00000008ff7f7819 */ /* 0x000fe4000001167f */
[----:B------:R-:W-:Y:S02]  /*1fdf0*/  SHF.R.U32.HI R122, RZ, 0x8, R122 ;  /* 0x00000008ff7a7819 */ /* 0x000fe4000001167a */
[----:B------:R-:W-:-:S02]  /*1fe00*/  SHF.R.U32.HI R125, RZ, 0x8, R125 ;  /* 0x00000008ff7d7819 */ /* 0x000fc4000001167d */
[----:B------:R-:W-:Y:S02]  /*1fe10*/  SHF.R.U32.HI R129, RZ, 0x8, R129 ;  /* 0x00000008ff817819 */ /* 0x000fe40000011681 */
[----:B------:R-:W-:Y:S02]  /*1fe20*/  LOP3.LUT R123, R123, 0xffff, RZ, 0xc0, !PT ;  /* 0x0000ffff7b7b7812 */ /* 0x000fe400078ec0ff */
[----:B------:R-:W-:Y:S01]  /*1fe30*/  LOP3.LUT R120, R120, 0xffff, RZ, 0xc0, !PT ;  /* 0x0000ffff78787812 */ /* 0x000fe200078ec0ff */
[----:B------:R-:W3:Y:S01]  /*1fe40*/  LDS.128 R64, [R3] ;  /* 0x0000000003407984 */ /* 0x000ee20000000c00 */
[----:B------:R-:W-:Y:S02]  /*1fe50*/  LOP3.LUT R127, R127, 0xffff, RZ, 0xc0, !PT ;  /* 0x0000ffff7f7f7812 */ /* 0x000fe400078ec0ff */
[----:B------:R-:W-:Y:S02]  /*1fe60*/  LOP3.LUT R125, R125, 0xffff, RZ, 0xc0, !PT ;  /* 0x0000ffff7d7d7812 */ /* 0x000fe400078ec0ff */
[----:B------:R-:W-:-:S02]  /*1fe70*/  LOP3.LUT R122, R122, 0xffff, RZ, 0xc0, !PT ;  /* 0x0000ffff7a7a7812 */ /* 0x000fc400078ec0ff */
[----:B------:R-:W-:Y:S02]  /*1fe80*/  LOP3.LUT R129, R129, 0xffff, RZ, 0xc0, !PT ;  /* 0x0000ffff81817812 */ /* 0x000fe400078ec0ff */
[----:B------:R-:W-:Y:S02]  /*1fe90*/  PRMT R120, R120, 0x3340, R123 ;  /* 0x0000334078787816 */ /* 0x000fe4000000007b */
[--C-:B------:R-:W-:Y:S02]  /*1fea0*/  PRMT R127, R127, 0x3340, R0.reuse ;  /* 0x000033407f7f7816 */ /* 0x100fe40000000000 */
[----:B------:R-:W-:Y:S02]  /*1feb0*/  PRMT R122, R122, 0x3340, R125 ;  /* 0x000033407a7a7816 */ /* 0x000fe4000000007d */
[----:B------:R-:W-:Y:S02]  /*1fec0*/  PRMT R129, R129, 0x3340, R0 ;  /* 0x0000334081817816 */ /* 0x000fe40000000000 */
[----:B------:R-:W-:-:S02]  /*1fed0*/  PRMT R120, R120, 0x5410, R127 ;  /* 0x0000541078787816 */ /* 0x000fc4000000007f */
[----:B------:R-:W-:Y:S02]  /*1fee0*/  PRMT R122, R122, 0x5410, R129 ;  /* 0x000054107a7a7816 */ /* 0x000fe40000000081 */
[----:B------:R-:W-:Y:S02]  /*1fef0*/  LOP3.LUT R39, R134, 0xffff, RZ, 0xc0, !PT ;  /* 0x0000ffff86277812 */ /* 0x000fe400078ec0ff */
[----:B------:R-:W-:Y:S02]  /*1ff00*/  PRMT R45, R120, 0x5210, R37 ;  /* 0x00005210782d7816 */ /* 0x000fe40000000025 */
[--C-:B------:R-:W-:Y:S02]  /*1ff10*/  PRMT R46, R80, 0x4210, R39.reuse ;  /* 0x00004210502e7816 */ /* 0x100fe40000000027 */
[----:B------:R-:W-:Y:S01]  /*1ff20*/  PRMT R47, R122, 0x5210, R39 ;  /* 0x000052107a2f7816 */ /* 0x000fe20000000027 */
[----:B------:R-:W-:Y:S01]  /*1ff30*/  BAR.SYNC.DEFER_BLOCKING 0x0 ;  /* 0x0000000000007b1d */ /* 0x000fe20000010000 */
[----:B------:R-:W-:-:S02]  /*1ff40*/  F2FP.SATFINITE.E4M3.F32.PACK_AB_MERGE_C R142, R143, R142, RZ ;  /* 0x0000008e8f8e723e */ /* 0x000fc400048070ff */
[----:B------:R-:W-:-:S03]  /*1ff50*/  F2FP.SATFINITE.E4M3.F32.PACK_AB_MERGE_C R146, R147, R146, RZ ;  /* 0x000000929392723e */ /* 0x000fc600048070ff */
[----:B------:R-:W-:Y:S02]  /*1ff60*/  STSM.16.M88.4 [R50], R44 ;  /* 0x0000002c32007844 */ /* 0x000fe40000000200 */
[----:B------:R-:W-:Y:S01]  /*1ff70*/  BAR.SYNC.DEFER_BLOCKING 0x0 ;  /* 0x0000000000007b1d */ /* 0x000fe20000010000 */
[----:B------:R-:W-:Y:S02]  /*1ff80*/  LOP3.LUT R138, R138, 0xffff, RZ, 0xc0, !PT ;  /* 0x0000ffff8a8a7812 */ /* 0x000fe400078ec0ff */
[----:B------:R-:W-:Y:S02]  /*1ff90*/  LOP3.LUT R133, R142, 0xffff, RZ, 0xc0, !PT ;  /* 0x0000ffff8e857812 */ /* 0x000fe400078ec0ff */
[----:B------:R-:W-:Y:S02]  /*1ffa0*/  LOP3.LUT R137, R146, 0xffff, RZ, 0xc0, !PT ;  /* 0x0000ffff92897812 */ /* 0x000fe400078ec0ff */
[----:B------:R-:W-:Y:S02]  /*1ffb0*/  PRMT R82, R138, 0x3340, R133 ;  /* 0x000033408a527816 */ /* 0x000fe40000000085 */
[----:B------:R-:W-:-:S02]  /*1ffc0*/  PRMT R143, R137, 0x3340, R0 ;  /* 0x00003340898f7816 */ /* 0x000fc40000000000 */
[----:B------:R-:W-:Y:S02]  /*1ffd0*/  SHF.R.U32.HI R136, RZ, 0x8, R136 ;  /* 0x00000008ff887819 */ /* 0x000fe40000011688 */
[----:B------:R-:W-:Y:S02]  /*1ffe0*/  SHF.R.U32.HI R131, RZ, 0x8, R131 ;  /* 0x00000008ff837819 */ /* 0x000fe40000011683 */
[----:B------:R-:W-:Y:S02]  /*1fff0*/  SHF.R.U32.HI R138, RZ, 0x8, R138 ;  /* 0x00000008ff8a7819 */ /* 0x000fe4000001168a */
[----:B------:R-:W-:Y:S02]  /*20000*/  SHF.R.U32.HI R133, RZ, 0x8, R133 ;  /* 0x00000008ff857819 */ /* 0x000fe40000011685 */
[----:B------:R-:W-:Y:S01]  /*20010*/  SHF.R.U32.HI R135, RZ, 0x8, R135 ;  /* 0x00000008ff877819 */ /* 0x000fe20000011687 */
[----:B------:R-:W4:Y:S01]  /*20020*/  LDS.128 R60, [R3] ;  /* 0x00000000033c7984 */ /* 0x000f220000000c00 */
[----:B------:R-:W-:-:S02]  /*20030*/  SHF.R.U32.HI R137, RZ, 0x8, R137 ;  /* 0x00000008ff897819 */ /* 0x000fc40000011689 */
[----:B------:R-:W-:Y:S02]  /*20040*/  LOP3.LUT R131, R131, 0xffff, RZ, 0xc0, !PT ;  /* 0x0000ffff83837812 */ /* 0x000fe400078ec0ff */
[----:B------:R-:W-:Y:S02]  /*20050*/  LOP3.LUT R136, R136, 0xffff, RZ, 0xc0, !PT ;  /* 0x0000ffff88887812 */ /* 0x000fe400078ec0ff */
[----:B------:R-:W-:Y:S02]  /*20060*/  LOP3.LUT R133, R133, 0xffff, RZ, 0xc0, !PT ;  /* 0x0000ffff85857812 */ /* 0x000fe400078ec0ff */
[----:B------:R-:W-:Y:S02]  /*20070*/  LOP3.LUT R138, R138, 0xffff, RZ, 0xc0, !PT ;  /* 0x0000ffff8a8a7812 */ /* 0x000fe400078ec0ff */
[----:B------:R-:W-:Y:S02]  /*20080*/  LOP3.LUT R135, R135, 0xffff, RZ, 0xc0, !PT ;  /* 0x0000ffff87877812 */ /* 0x000fe400078ec0ff */
[----:B------:R-:W-:-:S02]  /*20090*/  LOP3.LUT R137, R137, 0xffff, RZ, 0xc0, !PT ;  /* 0x0000ffff89897812 */ /* 0x000fc400078ec0ff */
[----:B------:R-:W-:Y:S02]  /*200a0*/  PRMT R131, R136, 0x3340, R131 ;  /* 0x0000334088837816 */ /* 0x000fe40000000083 */
[----:B------:R-:W-:Y:S02]  /*200b0*/  PRMT R133, R138, 0x3340, R133 ;  /* 0x000033408a857816 */ /* 0x000fe40000000085 */
[----:B------:R-:W-:Y:S02]  /*200c0*/  F2FP.SATFINITE.E4M3.F32.PACK_AB_MERGE_C R150, R151, R150, RZ ;  /* 0x000000969796723e */ /* 0x000fe400048070ff */
[--C-:B------:R-:W-:Y:S02]  /*200d0*/  PRMT R136, R135, 0x3340, R0.reuse ;  /* 0x0000334087887816 */ /* 0x100fe40000000000 */
[----:B------:R-:W-:Y:S02]  /*200e0*/  PRMT R138, R137, 0x3340, R0 ;  /* 0x00003340898a7816 */ /* 0x000fe40000000000 */
[----:B------:R-:W-:-:S02]  /*200f0*/  LOP3.LUT R36, R149, 0xffff, RZ, 0xc0, !PT ;  /* 0x0000ffff95247812 */ /* 0x000fc400078ec0ff */
[----:B------:R-:W-:Y:S02]  /*20100*/  PRMT R82, R82, 0x5410, R143 ;  /* 0x0000541052527816 */ /* 0x000fe4000000008f */
[----:B------:R-:W-:Y:S02]  /*20110*/  PRMT R131, R131, 0x5410, R136 ;  /* 0x0000541083837816 */ /* 0x000fe40000000088 */
[----:B------:R-:W-:Y:S02]  /*20120*/  PRMT R138, R133, 0x5410, R138 ;  /* 0x00005410858a7816 */ /* 0x000fe4000000008a */
[----:B------:R-:W-:Y:S02]  /*20130*/  LOP3.LUT R37, R150, 0xffff, RZ, 0xc0, !PT ;  /* 0x0000ffff96257812 */ /* 0x000fe400078ec0ff */
[--C-:B------:R-:W-:Y:S02]  /*20140*/  PRMT R80, R81, 0x4210, R36.reuse ;  /* 0x0000421051507816 */ /* 0x100fe40000000024 */
[----:B------:R-:W-:-:S02]  /*20150*/  PRMT R81, R131, 0x5210, R36 ;  /* 0x0000521083517816 */ /* 0x000fc40000000024 */
[--C-:B------:R-:W-:Y:S02]  /*20160*/  PRMT R82, R82, 0x4210, R37.reuse ;  /* 0x0000421052527816 */ /* 0x100fe40000000025 */
[----:B------:R-:W-:Y:S01]  /*20170*/  PRMT R83, R138, 0x5210, R37 ;  /* 0x000052108a537816 */ /* 0x000fe20000000025 */
[----:B------:R-:W-:Y:S06]  /*20180*/  BAR.SYNC.DEFER_BLOCKING 0x0 ;  /* 0x0000000000007b1d */ /* 0x000fec0000010000 */
[----:B------:R2:W-:Y:S02]  /*20190*/  STSM.16.M88.4 [R50], R80 ;  /* 0x0000005032007844 */ /* 0x0005e40000000200 */
[----:B--2---:R-:W2:Y:S01]  /*201a0*/  S2R R82, SR_CTAID.X ;  /* 0x0000000000527919 */ /* 0x004ea20000002500 */
[----:B------:R-:W-:-:S02]  /*201b0*/  SHF.R.U32.HI R83, RZ, 0x7, R245 ;  /* 0x00000007ff537819 */ /* 0x000fc400000116f5 */
[----:B------:R-:W-:Y:S02]  /*201c0*/  LOP3.LUT R245, R245, 0x7f, RZ, 0xc0, !PT ;  /* 0x0000007ff5f57812 */ /* 0x000fe400078ec0ff */
[----:B------:R-:W-:Y:S02]  /*201d0*/  SGXT.U32 R83, R83, 0x1 ;  /* 0x000000015353781a */ /* 0x000fe40000000000 */
[C---:B------:R-:W-:Y:S02]  /*201e0*/  PRMT R184, R192.reuse, 0x7773, RZ ;  /* 0x00007773c0b87816 */ /* 0x040fe400000000ff */
[C---:B------:R-:W-:Y:S02]  /*201f0*/  PRMT R191, R192.reuse, 0x7772, RZ ;  /* 0x00007772c0bf7816 */ /* 0x040fe400000000ff */
[C---:B------:R-:W-:Y:S02]  /*20200*/  PRMT R130, R192.reuse, 0x7771, RZ ;  /* 0x00007771c0827816 */ /* 0x040fe400000000ff */
[----:B------:R-:W-:-:S02]  /*20210*/  PRMT R198, R192, 0x7770, RZ ;  /* 0x00007770c0c67816 */ /* 0x000fc400000000ff */
[C---:B------:R-:W-:Y:S02]  /*20220*/  PRMT R165, R32.reuse, 0x7773, RZ ;  /* 0x0000777320a57816 */ /* 0x040fe400000000ff */
[C---:B------:R-:W-:Y:S02]  /*20230*/  PRMT R168, R32.reuse, 0x7772, RZ ;  /* 0x0000777220a87816 */ /* 0x040fe400000000ff */
[C---:B------:R-:W-:Y:S02]  /*20240*/  PRMT R172, R32.reuse, 0x7771, RZ ;  /* 0x0000777120ac7816 */ /* 0x040fe400000000ff */
[----:B------:R-:W-:Y:S02]  /*20250*/  PRMT R178, R32, 0x7770, RZ ;  /* 0x0000777020b27816 */ /* 0x000fe400000000ff */
[C---:B------:R-:W-:Y:S02]  /*20260*/  PRMT R163, R33.reuse, 0x7773, RZ ;  /* 0x0000777321a37816 */ /* 0x040fe400000000ff */
[----:B------:R-:W-:-:S02]  /*20270*/  PRMT R167, R33, 0x7772, RZ ;  /* 0x0000777221a77816 */ /* 0x000fc400000000ff */
[C---:B------:R-:W-:Y:S02]  /*20280*/  PRMT R171, R33.reuse, 0x7771, RZ ;  /* 0x0000777121ab7816 */ /* 0x040fe400000000ff */
[----:B------:R-:W-:Y:S02]  /*20290*/  PRMT R175, R33, 0x7770, RZ ;  /* 0x0000777021af7816 */ /* 0x000fe400000000ff */
[C---:B------:R-:W-:Y:S01]  /*202a0*/  PRMT R161, R35.reuse, 0x7773, RZ ;  /* 0x0000777323a17816 */ /* 0x040fe200000000ff */
[----:B--2---:R-:W-:Y:S01]  /*202b0*/  IMAD R82, R82, 0x80, R245 ;  /* 0x0000008052527824 */ /* 0x004fe200078e02f5 */
        /* <DEDUP_REMOVED lines=35> */
[C---:B0-----:R-:W-:Y:S02]  /*204f0*/  PRMT R251, R14.reuse, 0x7773, RZ ;  /* 0x000077730efb7816 */ /* 0x041fe400000000ff */
[C---:B------:R-:W-:Y:S02]  /*20500*/  PRMT R248, R14.reuse, 0x7772, RZ ;  /* 0x000077720ef87816 */ /* 0x040fe400000000ff */
[C---:B------:R-:W-:Y:S02]  /*20510*/  PRMT R247, R14.reuse, 0x7771, RZ ;  /* 0x000077710ef77816 */ /* 0x040fe400000000ff */
[----:B------:R-:W-:Y:S01]  /*20520*/  PRMT R47, R14, 0x7770, RZ ;  /* 0x000077700e2f7816 */ /* 0x000fe200000000ff */
[----:B------:R-:W-:Y:S01]  /*20530*/  UIMAD UR4, UR8, UR4, URZ ;  /* 0x00000004080472a4 */ /* 0x000fe2000f8e023f */
[----:B------:R-:W-:-:S02]  /*20540*/  PRMT R185, R58, 0x7773, RZ ;  /* 0x000077733ab97816 */ /* 0x000fc400000000ff */
[C---:B------:R-:W-:Y:S02]  /*20550*/  PRMT R143, R58.reuse, 0x7772, RZ ;  /* 0x000077723a8f7816 */ /* 0x040fe400000000ff */
[C---:B------:R-:W-:Y:S02]  /*20560*/  PRMT R51, R58.reuse, 0x7771, RZ ;  /* 0x000077713a337816 */ /* 0x040fe400000000ff */
[----:B------:R-:W-:Y:S02]  /*20570*/  PRMT R56, R58, 0x7770, RZ ;  /* 0x000077703a387816 */ /* 0x000fe400000000ff */
[C---:B------:R-:W-:Y:S02]  /*20580*/  PRMT R181, R59.reuse, 0x7773, RZ ;  /* 0x000077733bb57816 */ /* 0x040fe400000000ff */
[C---:B------:R-:W-:Y:S02]  /*20590*/  PRMT R149, R59.reuse, 0x7772, RZ ;  /* 0x000077723b957816 */ /* 0x040fe400000000ff */
[----:B------:R-:W-:-:S02]  /*205a0*/  PRMT R50, R59, 0x7771, RZ ;  /* 0x000077713b327816 */ /* 0x000fc400000000ff */
[----:B------:R-:W-:Y:S02]  /*205b0*/  PRMT R55, R59, 0x7770, RZ ;  /* 0x000077703b377816 */ /* 0x000fe400000000ff */
[C---:B------:R-:W-:Y:S02]  /*205c0*/  PRMT R31, R8.reuse, 0x7773, RZ ;  /* 0x00007773081f7816 */ /* 0x040fe400000000ff */
[C---:B------:R-:W-:Y:S02]  /*205d0*/  PRMT R35, R8.reuse, 0x7772, RZ ;  /* 0x0000777208237816 */ /* 0x040fe400000000ff */
[C---:B------:R-:W-:Y:S02]  /*205e0*/  PRMT R39, R8.reuse, 0x7771, RZ ;  /* 0x0000777108277816 */ /* 0x040fe400000000ff */
[----:B------:R-:W-:Y:S02]  /*205f0*/  PRMT R42, R8, 0x7770, RZ ;  /* 0x00007770082a7816 */ /* 0x000fe400000000ff */
        /* <DEDUP_REMOVED lines=8> */
[C---:B-1----:R-:W-:Y:S02]  /*20680*/  PRMT R14, R6.reuse, 0x7773, RZ ;  /* 0x00007773060e7816 */ /* 0x042fe400000000ff */
[C---:B------:R-:W-:Y:S02]  /*20690*/  PRMT R18, R6.reuse, 0x7772, RZ ;  /* 0x0000777206127816 */ /* 0x040fe400000000ff */
[C---:B------:R-:W-:Y:S02]  /*206a0*/  PRMT R22, R6.reuse, 0x7771, RZ ;  /* 0x0000777106167816 */ /* 0x040fe400000000ff */
[----:B------:R-:W-:Y:S01]  /*206b0*/  PRMT R26, R6, 0x7770, RZ ;  /* 0x00007770061a7816 */ /* 0x000fe200000000ff */
[----:B------:R-:W-:Y:S01]  /*206c0*/  IMAD R95, R82, UR5, RZ ;  /* 0x00000005525f7c24 */ /* 0x000fe2000f8e02ff */
[C---:B------:R-:W-:Y:S01]  /*206d0*/  PRMT R6, R76.reuse, 0x7773, RZ ;  /* 0x000077734c067816 */ /* 0x040fe200000000ff */
[----:B------:R-:W-:Y:S01]  /*206e0*/  IMAD R120, R83, R206, RZ ;  /* 0x000000ce53787224 */ /* 0x000fe200078e02ff */
        /* <DEDUP_REMOVED lines=18> */
[----:B------:R-:W-:Y:S01]  /*20810*/  PRMT R89, R73, 0x7770, RZ ;  /* 0x0000777049597816 */ /* 0x000fe200000000ff */
[----:B------:R-:W-:Y:S01]  /*20820*/  USHF.R.S32.HI UR5, URZ, 0x1f, UR4 ;  /* 0x0000001f3f057899 */ /* 0x000fe20008011404 */
[----:B------:R-:W-:-:S02]  /*20830*/  PRMT R73, R74, 0x7773, RZ ;  /* 0x000077734a497816 */ /* 0x000fc400000000ff */
[C---:B------:R-:W-:Y:S02]  /*20840*/  PRMT R88, R74.reuse, 0x7772, RZ ;  /* 0x000077724a587816 */ /* 0x040fe400000000ff */
[C---:B------:R-:W-:Y:S02]  /*20850*/  PRMT R90, R74.reuse, 0x7771, RZ ;  /* 0x000077714a5a7816 */ /* 0x040fe400000000ff */
[----:B------:R-:W-:Y:S01]  /*20860*/  PRMT R93, R74, 0x7770, RZ ;  /* 0x000077704a5d7816 */ /* 0x000fe200000000ff */
[----:B------:R-:W-:Y:S01]  /*20870*/  IMAD R129, R206, 0x2, R120 ;  /* 0x00000002ce817824 */ /* 0x000fe200078e0278 */
[C---:B------:R-:W-:Y:S02]  /*20880*/  PRMT R74, R75.reuse, 0x7773, RZ ;  /* 0x000077734b4a7816 */ /* 0x040fe400000000ff */
[C---:B------:R-:W-:Y:S02]  /*20890*/  PRMT R91, R75.reuse, 0x7772, RZ ;  /* 0x000077724b5b7816 */ /* 0x040fe400000000ff */
[----:B------:R-:W-:-:S02]  /*208a0*/  PRMT R92, R75, 0x7771, RZ ;  /* 0x000077714b5c7816 */ /* 0x000fc400000000ff */
[----:B------:R-:W-:Y:S02]  /*208b0*/  PRMT R97, R75, 0x7770, RZ ;  /* 0x000077704b617816 */ /* 0x000fe400000000ff */
[----:B------:R-:W-:Y:S02]  /*208c0*/  IADD3 R75, P1, P4, R95, UR4, R106 ;  /* 0x000000045f4b7c10 */ /* 0x000fe4000fc3e06a */
[----:B------:R-:W-:Y:S02]  /*208d0*/  SHF.R.S32.HI R108, RZ, 0x1f, R95 ;  /* 0x0000001fff6c7819 */ /* 0x000fe4000001145f */
[C---:B------:R-:W-:Y:S02]  /*208e0*/  PRMT R94, R68.reuse, 0x7773, RZ ;  /* 0x00007773445e7816 */ /* 0x040fe400000000ff */
[C---:B------:R-:W-:Y:S02]  /*208f0*/  PRMT R96, R68.reuse, 0x7771, RZ ;  /* 0x0000777144607816 */ /* 0x040fe400000000ff */
[----:B------:R-:W-:-:S02]  /*20900*/  PRMT R100, R68, 0x7770, RZ ;  /* 0x0000777044647816 */ /* 0x000fc400000000ff */
[C---:B------:R-:W-:Y:S02]  /*20910*/  PRMT R98, R69.reuse, 0x7772, RZ ;  /* 0x0000777245627816 */ /* 0x040fe400000000ff */
[C---:B------:R-:W-:Y:S02]  /*20920*/  PRMT R99, R69.reuse, 0x7771, RZ ;  /* 0x0000777145637816 */ /* 0x040fe400000000ff */
[C---:B------:R-:W-:Y:S01]  /*20930*/  PRMT R102, R69.reuse, 0x7770, RZ ;  /* 0x0000777045667816 */ /* 0x040fe200000000ff */
[----:B------:R-:W-:Y:S01]  /*20940*/  IMAD R241, R206, 0x2, R129 ;  /* 0x00000002cef17824 */ /* 0x000fe200078e0281 */
[----:B------:R-:W-:Y:S01]  /*20950*/  PRMT R95, R68, 0x7772, RZ ;  /* 0x00007772445f7816 */ /* 0x000fe200000000ff */
[----:B------:R-:W-:Y:S01]  /*20960*/  STL [R1+0xa5c], R0 ;  /* 0x000a5c0001007387 */ /* 0x000fe20000100800 */
[----:B------:R-:W-:Y:S01]  /*20970*/  PRMT R68, R69, 0x7773, RZ ;  /* 0x0000777345447816 */ /* 0x000fe200000000ff */
[----:B------:R-:W-:Y:S01]  /*20980*/  ULDC UR4, c[0x0][0x27c] ;  /* 0x00009f0000047ab9 */ /* 0x000fe20000000800 */
        /* <DEDUP_REMOVED lines=8> */
[----:B------:R-:W-:Y:S02]  /*20a10*/  IADD3.X R71, R108, UR5, R107, P1, P4 ;  /* 0x000000056c477c10 */ /* 0x000fe40008fe846b */
[----:B------:R-:W-:Y:S01]  /*20a20*/  IADD3 R124, P1, R120, R75, RZ ;  /* 0x0000004b787c7210 */ /* 0x000fe20007f3e0ff */
[----:B------:R-:W-:Y:S01]  /*20a30*/  IMAD R243, R206, 0x2, R241 ;  /* 0x00000002cef37824 */ /* 0x000fe200078e02f1 */
[C---:B---3--:R-:W-:Y:S02]  /*20a40*/  PRMT R107, R64.reuse, 0x7773, RZ ;  /* 0x00007773406b7816 */ /* 0x048fe400000000ff */
        /* <DEDUP_REMOVED lines=15> */
[----:B------:R-:W-:Y:S02]  /*20b40*/  IADD3 R128, P4, R129, R75, RZ ;  /* 0x0000004b81807210 */ /* 0x000fe40007f9e0ff */
[----:B------:R-:W-:Y:S01]  /*20b50*/  LEA.HI.X.SX32 R125, R120, R71, 0x1, P1 ;  /* 0x00000047787d7211 */ /* 0x000fe200008f0eff */
[----:B------:R-:W-:Y:S01]  /*20b60*/  BAR.SYNC.DEFER_BLOCKING 0x0 ;  /* 0x0000000000007b1d */ /* 0x000fe20000010000 */
[----:B----4-:R-:W-:Y:S01]  /*20b70*/  PRMT R120, R60, 0x7773, RZ ;  /* 0x000077733c787816 */ /* 0x010fe200000000ff */
[----:B------:R-:W-:Y:S01]  /*20b80*/  IMAD R245, R206, 0x2, R243 ;  /* 0x00000002cef57824 */ /* 0x000fe200078e02f3 */
        /* <DEDUP_REMOVED lines=10> */
[----:B------:R-:W-:Y:S01]  /*20c30*/  PRMT R135, R62, 0x7770, RZ ;  /* 0x000077703e877816 */ /* 0x000fe200000000ff */
[----:B------:R0:W-:Y:S01]  /*20c40*/  STG.E.U8 desc[UR6][R124.64], R198 ;  /* 0x000000c67c007986 */ /* 0x0001e2000c101106 */
[----:B------:R-:W-:Y:S02]  /*20c50*/  PRMT R197, R193, 0x7770, RZ ;  /* 0x00007770c1c57816 */ /* 0x000fe400000000ff */
[----:B------:R-:W-:Y:S02]  /*20c60*/  IADD3 R62, P1, R241, R75, RZ ;  /* 0x0000004bf13e7210 */ /* 0x000fe40007f3e0ff */
[----:B------:R-:W-:-:S02]  /*20c70*/  LEA.HI.X.SX32 R129, R129, R71, 0x1, P4 ;  /* 0x0000004781817211 */ /* 0x000fc400020f0eff */
[C---:B------:R-:W-:Y:S02]  /*20c80*/  PRMT R136, R63.reuse, 0x7773, RZ ;  /* 0x000077733f887816 */ /* 0x040fe400000000ff */
[C---:B------:R-:W-:Y:S02]  /*20c90*/  PRMT R137, R63.reuse, 0x7772, RZ ;  /* 0x000077723f897816 */ /* 0x040fe400000000ff */
[C---:B------:R-:W-:Y:S01]  /*20ca0*/  PRMT R138, R63.reuse, 0x7771, RZ ;  /* 0x000077713f8a7816 */ /* 0x040fe200000000ff */
[----:B0-----:R-:W-:Y:S01]  /*20cb0*/  IMAD R198, R206, 0x2, R245 ;  /* 0x00000002cec67824 */ /* 0x001fe200078e02f5 */
[----:B------:R-:W-:Y:S01]  /*20cc0*/  PRMT R139, R63, 0x7770, RZ ;  /* 0x000077703f8b7816 */ /* 0x000fe200000000ff */
[----:B------:R0:W-:Y:S01]  /*20cd0*/  STG.E.U8 desc[UR6][R128.64], R197 ;  /* 0x000000c580007986 */ /* 0x0001e2000c101106 */
[----:B------:R-:W-:Y:S02]  /*20ce0*/  PRMT R196, R194, 0x7770, RZ ;  /* 0x00007770c2c47816 */ /* 0x000fe400000000ff */
[----:B------:R-:W-:-:S02]  /*20cf0*/  IADD3 R124, P4, R243, R75, RZ ;  /* 0x0000004bf37c7210 */ /* 0x000fc40007f9e0ff */
[----:B------:R-:W-:Y:S02]  /*20d00*/  LEA.HI.X.SX32 R63, R241, R71, 0x1, P1 ;  /* 0x00000047f13f7211 */ /* 0x000fe400008f0eff */
[C---:B------:R-:W-:Y:S02]  /*20d10*/  PRMT R177, R195.reuse, 0x7773, RZ ;  /* 0x00007773c3b17816 */ /* 0x040fe400000000ff */
[C---:B------:R-:W-:Y:S02]  /*20d20*/  PRMT R183, R195.reuse, 0x7772, RZ ;  /* 0x00007772c3b77816 */ /* 0x040fe400000000ff */
[----:B------:R-:W-:Y:S01]  /*20d30*/  PRMT R189, R195, 0x7771, RZ ;  /* 0x00007771c3bd7816 */ /* 0x000fe200000000ff */
[----:B0-----:R-:W-:Y:S01]  /*20d40*/  IMAD R197, R206, 0x2, R198 ;  /* 0x00000002cec57824 */ /* 0x001fe200078e02c6 */
[----:B------:R-:W-:Y:S01]  /*20d50*/  IADD3 R128, P1, R245, R75, RZ ;  /* 0x0000004bf5807210 */ /* 0x000fe20007f3e0ff */
[----:B------:R0:W-:Y:S01]  /*20d60*/  STG.E.U8 desc[UR6][R62.64], R196 ;  /* 0x000000c43e007986 */ /* 0x0001e2000c101106 */
[----:B------:R-:W-:-:S02]  /*20d70*/  PRMT R195, R195, 0x7770, RZ ;  /* 0x00007770c3c37816 */ /* 0x000fc400000000ff */
[-C--:B------:R-:W-:Y:S02]  /*20d80*/  LEA.HI.X.SX32 R125, R243, R71.reuse, 0x1, P4 ;  /* 0x00000047f37d7211 */ /* 0x080fe400020f0eff */
[----:B------:R-:W-:-:S03]  /*20d90*/  LEA.HI.X.SX32 R129, R245, R71, 0x1, P1 ;  /* 0x00000047f5817211 */ /* 0x000fc600008f0eff */
[----:B------:R1:W-:Y:S01]  /*20da0*/  STG.E.U8 desc[UR6][R124.64], R195 ;  /* 0x000000c37c007986 */ /* 0x0003e2000c101106 */
[----:B0-----:R-:W-:Y:S01]  /*20db0*/  IMAD R196, R206, 0x2, R197 ;  /* 0x00000002cec47824 */ /* 0x001fe200078e02c5 */
[C---:B------:R-:W-:Y:S02]  /*20dc0*/  IADD3 R62, P4, R198.reuse, R75, RZ ;  /* 0x0000004bc63e7210 */ /* 0x040fe40007f9e0ff */
[----:B------:R0:W-:Y:S01]  /*20dd0*/  STG.E.U8 desc[UR6][R128.64], R130 ;  /* 0x0000008280007986 */ /* 0x0001e2000c101106 */
[----:B------:R-:W-:Y:S02]  /*20de0*/  PRMT R131, R193, 0x7771, RZ ;  /* 0x00007771c1837816 */ /* 0x000fe400000000ff */
[----:B------:R-:W-:Y:S01]  /*20df0*/  LEA.HI.X.SX32 R63, R198, R71, 0x1, P4 ;  /* 0x00000047c63f7211 */ /* 0x000fe200020f0eff */
[----:B-1----:R-:W-:Y:S01]  /*20e00*/  IMAD R195, R206, 0x2, R196 ;  /* 0x00000002cec37824 */ /* 0x002fe200078e02c4 */
[----:B------:R-:W-:-:S03]  /*20e10*/  IADD3 R124, P1, R197, R75, RZ ;  /* 0x0000004bc57c7210 */ /* 0x000fc60007f3e0ff */
[----:B------:R1:W-:Y:S01]  /*20e20*/  STG.E.U8 desc[UR6][R62.64], R131 ;  /* 0x000000833e007986 */ /* 0x0003e2000c101106 */
[----:B------:R-:W-:Y:S02]  /*20e30*/  PRMT R190, R194, 0x7771, RZ ;  /* 0x00007771c2be7816 */ /* 0x000fe400000000ff */
[CC--:B0-----:R-:W-:Y:S02]  /*20e40*/  IADD3 R128, P4, R196.reuse, R75.reuse, RZ ;  /* 0x0000004bc4807210 */ /* 0x0c1fe40007f9e0ff */
[----:B------:R-:W-:Y:S02]  /*20e50*/  IADD3 R130, P5, R195, R75, RZ ;  /* 0x0000004bc3827210 */ /* 0x000fe40007fbe0ff */
[-C--:B------:R-:W-:Y:S02]  /*20e60*/  LEA.HI.X.SX32 R125, R197, R71.reuse, 0x1, P1 ;  /* 0x00000047c57d7211 */ /* 0x080fe400008f0eff */
[-C--:B------:R-:W-:Y:S01]  /*20e70*/  LEA.HI.X.SX32 R129, R196, R71.reuse, 0x1, P4 ;  /* 0x00000047c4817211 */ /* 0x080fe200020f0eff */
[C---:B-1----:R-:W-:Y:S01]  /*20e80*/  IMAD R62, R206.reuse, 0x2, R195 ;  /* 0x00000002ce3e7824 */ /* 0x042fe200078e02c3 */
[----:B------:R-:W-:Y:S01]  /*20e90*/  LEA.HI.X.SX32 R131, R195, R71, 0x1, P5 ;  /* 0x00000047c3837211 */ /* 0x000fe200028f0eff */
[----:B------:R0:W-:Y:S02]  /*20ea0*/  STG.E.U8 desc[UR6][R124.64], R190 ;  /* 0x000000be7c007986 */ /* 0x0001e4000c101106 */
[----:B------:R-:W-:-:S02]  /*20eb0*/  IMAD R63, R206, 0x2, R62 ;  /* 0x00000002ce3f7824 */ /* 0x000fc400078e023e */
[----:B------:R1:W-:Y:S04]  /*20ec0*/  STG.E.U8 desc[UR6][R128.64], R189 ;  /* 0x000000bd80007986 */ /* 0x0003e8000c101106 */
[----:B------:R2:W-:Y:S01]  /*20ed0*/  STG.E.U8 desc[UR6][R130.64], R191 ;  /* 0x000000bf82007986 */ /* 0x0005e2000c101106 */
[----:B------:R-:W-:Y:S01]  /*20ee0*/  PRMT R186, R193, 0x7772, RZ ;  /* 0x00007772c1ba7816 */ /* 0x000fe200000000ff */
[----:B0-----:R-:W0:Y:S01]  /*20ef0*/  LDC R190, c[0x0][0x278] ;  /* 0x00009e00ffbe7b82 */ /* 0x001e220000000800 */
[-C--:B------:R-:W-:Y:S02]  /*20f00*/  IADD3 R124, P4, R63, R75.reuse, RZ ;  /* 0x0000004b3f7c7210 */ /* 0x080fe40007f9e0ff */
[----:B-1----:R-:W-:-:S05]  /*20f10*/  IADD3 R128, P1, R62, R75, RZ ;  /* 0x0000004b3e807210 */ /* 0x002fca0007f3e0ff */
[----:B------:R-:W1:Y:S01]  /*20f20*/  LDC R189, c[0x0][0x278] ;  /* 0x00009e00ffbd7b82 */ /* 0x000e620000000800 */
[----:B--2---:R-:W-:Y:S01]  /*20f30*/  IMAD R130, R206, 0x2, R63 ;  /* 0x00000002ce827824 */ /* 0x004fe200078e023f */
[----:B------:R-:W-:Y:S02]  /*20f40*/  LEA.HI.X.SX32 R129, R62, R71, 0x1, P1 ;  /* 0x000000473e817211 */ /* 0x000fe400008f0eff */
[----:B------:R-:W-:Y:S01]  /*20f50*/  PRMT R182, R194, 0x7772, RZ ;  /* 0x00007772c2b67816 */ /* 0x000fe200000000ff */
[----:B------:R-:W-:Y:S01]  /*20f60*/  IMAD R131, R206, 0x2, R130 ;  /* 0x00000002ce837824 */ /* 0x000fe200078e0282 */
[C---:B------:R-:W-:Y:S02]  /*20f70*/  IADD3 R62, P1, R130.reuse, R75, RZ ;  /* 0x0000004b823e7210 */ /* 0x040fe40007f3e0ff */
[-C--:B------:R-:W-:Y:S01]  /*20f80*/  LEA.HI.X.SX32 R125, R63, R71.reuse, 0x1, P4 ;  /* 0x000000473f7d7211 */ /* 0x080fe200020f0eff */
[----:B------:R2:W-:Y:S01]  /*20f90*/  STG.E.U8 desc[UR6][R128.64], R186 ;  /* 0x000000ba80007986 */ /* 0x0005e2000c101106 */
[----:B------:R-:W-:-:S02]  /*20fa0*/  LEA.HI.X.SX32 R63, R130, R71, 0x1, P1 ;  /* 0x00000047823f7211 */ /* 0x000fc400008f0eff */
[----:B------:R-:W3:Y:S01]  /*20fb0*/  LDC R130, c[0x0][0x278] ;  /* 0x00009e00ff827b82 */ /* 0x000ee20000000800 */
[----:B------:R4:W-:Y:S04]  /*20fc0*/  STG.E.U8 desc[UR6][R124.64], R182 ;  /* 0x000000b67c007986 */ /* 0x0009e8000c101106 */
[----:B------:R4:W-:Y:S01]  /*20fd0*/  STG.E.U8 desc[UR6][R62.64], R183 ;  /* 0x000000b73e007986 */ /* 0x0009e2000c101106 */
[C---:B--2---:R-:W-:Y:S02]  /*20fe0*/  IADD3 R128, P4, R131.reuse, R75, RZ ;  /* 0x0000004b83807210 */ /* 0x044fe40007f9e0ff */
[----:B------:R-:W2:Y:S01]  /*20ff0*/  LDC R186, c[0x0][0x278] ;  /* 0x00009e00ffba7b82 */ /* 0x000ea20000000800 */
[----:B----4-:R-:W-:Y:S01]  /*21000*/  IMAD R125, R206, 0x2, R131 ;  /* 0x00000002ce7d7824 */ /* 0x010fe200078e0283 */
[----:B------:R-:W-:-:S06]  /*21010*/  LEA.HI.X.SX32 R129, R131, R71, 0x1, P4 ;  /* 0x0000004783817211 */ /* 0x000fcc00020f0eff */
[----:B------:R-:W4:Y:S01]  /*21020*/  LDC R183, c[0x0][0x278] ;  /* 0x00009e00ffb77b82 */ /* 0x000f220000000800 */
[----:B------:R-:W-:Y:S01]  /*21030*/  IMAD R206, R206, 0x2, R125 ;  /* 0x00000002cece7824 */ /* 0x000fe200078e027d */
[----:B------:R0:W-:Y:S03]  /*21040*/  STG.E.U8 desc[UR6][R128.64], R184 ;  /* 0x000000b880007986 */ /* 0x0001e6000c101106 */
[----:B-1----:R-:W-:-:S03]  /*21050*/  IMAD R63, R189, 0x2, R206 ;  /* 0x00000002bd3f7824 */ /* 0x002fc600078e02ce */
[----:B------:R-:W1:Y:S01]  /*21060*/  LDC R131, c[0x0][0x278] ;  /* 0x00009e00ff837b82 */ /* 0x000e620000000800 */
[-C--:B------:R-:W-:Y:S02]  /*21070*/  IADD3 R124, P4, R206, R75.reuse, RZ ;  /* 0x0000004bce7c7210 */ /* 0x080fe40007f9e0ff */
[----:B0-----:R-:W-:Y:S01]  /*21080*/  IADD3 R128, P1, R125, R75, RZ ;  /* 0x0000004b7d807210 */ /* 0x001fe20007f3e0ff */
[----:B------:R-:W-:Y:S01]  /*21090*/  IMAD R182, R190, 0x2, R63 ;  /* 0x00000002beb67824 */ /* 0x000fe200078e023f */
[----:B------:R-:W-:Y:S02]  /*210a0*/  PRMT R179, R193, 0x7773, RZ ;  /* 0x00007773c1b37816 */ /* 0x000fe400000000ff */
[-C--:B------:R-:W-:Y:S02]  /*210b0*/  LEA.HI.X.SX32 R129, R125, R71.reuse, 0x1, P1 ;  /* 0x000000477d817211 */ /* 0x080fe400008f0eff */
[----:B------:R-:W-:Y:S02]  /*210c0*/  PRMT R176, R194, 0x7773, RZ ;  /* 0x00007773c2b07816 */ /* 0x000fe400000000ff */
[----:B------:R-:W-:Y:S01]  /*210d0*/  LEA.HI.X.SX32 R125, R206, R71, 0x1, P4 ;  /* 0x00000047ce7d7211 */ /* 0x000fe200020f0eff */
[----:B------:R0:W-:Y:S01]  /*210e0*/  STG.E.U8 desc[UR6][R128.64], R179 ;  /* 0x000000b380007986 */ /* 0x0001e2000c101106 */
[----:B------:R-:W-:-:S03]  /*210f0*/  IADD3 R62, P1, R63, R75, RZ ;  /* 0x0000004b3f3e7210 */ /* 0x000fc60007f3e0ff */
[----:B------:R3:W-:Y:S01]  /*21100*/  STG.E.U8 desc[UR6][R124.64], R176 ;  /* 0x000000b07c007986 */ /* 0x0007e2000c101106 */
[----:B--2---:R-:W-:Y:S01]  /*21110*/  IMAD R186, R186, 0x2, R182 ;  /* 0x00000002baba7824 */ /* 0x004fe200078e02b6 */
[----:B------:R-:W-:Y:S02]  /*21120*/  LEA.HI.X.SX32 R63, R63, R71, 0x1, P1 ;  /* 0x000000473f3f7211 */ /* 0x000fe400008f0eff */
[C---:B0-----:R-:W-:Y:S01]  /*21130*/  IADD3 R128, P4, R182.reuse, R75, RZ ;  /* 0x0000004bb6807210 */ /* 0x041fe20007f9e0ff */
[----:B------:R-:W0:Y:S03]  /*21140*/  LDC R179, c[0x0][0x278] ;  /* 0x00009e00ffb37b82 */ /* 0x000e260000000800 */
[----:B------:R-:W-:-:S05]  /*21150*/  LEA.HI.X.SX32 R129, R182, R71, 0x1, P4 ;  /* 0x00000047b6817211 */ /* 0x000fca00020f0eff */
[----:B---3--:R-:W2:Y:S01]  /*21160*/  LDC R176, c[0x0][0x278] ;  /* 0x00009e00ffb07b82 */ /* 0x008ea20000000800 */
[----:B----4-:R-:W-:Y:S01]  /*21170*/  IMAD R184, R183, 0x2, R186 ;  /* 0x00000002b7b87824 */ /* 0x010fe200078e02ba */
[----:B------:R-:W-:Y:S06]  /*21180*/  STG.E.U8 desc[UR6][R62.64], R177 ;  /* 0x000000b13e007986 */ /* 0x000fec000c101106 */
[----:B------:R-:W3:Y:S01]  /*21190*/  LDC R182, c[0x0][0x278] ;  /* 0x00009e00ffb67b82 */ /* 0x000ee20000000800 */
[----:B------:R4:W-:Y:S01]  /*211a0*/  STG.E.U8 desc[UR6][R128.64], R178 ;  /* 0x000000b280007986 */ /* 0x0009e2000c101106 */
[----:B-1----:R-:W-:Y:S01]  /*211b0*/  IMAD R190, R131, 0x2, R184 ;  /* 0x0000000283be7824 */ /* 0x002fe200078e02b8 */
[----:B------:R-:W-:-:S05]  /*211c0*/  IADD3 R124, P4, R184, R75, RZ ;  /* 0x0000004bb87c7210 */ /* 0x000fca0007f9e0ff */
[----:B------:R-:W1:Y:S01]  /*211d0*/  LDC R131, c[0x0][0x278] ;  /* 0x00009e00ff837b82 */ /* 0x000e620000000800 */
[----:B----4-:R-:W-:Y:S02]  /*211e0*/  IADD3 R128, P1, R186, R75, RZ ;  /* 0x0000004bba807210 */ /* 0x010fe40007f3e0ff */
[----:B------:R-:W-:-:S05]  /*211f0*/  PRMT R173, R34, 0x7770, RZ ;  /* 0x0000777022ad7816 */ /* 0x000fca00000000ff */
[----:B------:R-:W4:Y:S01]  /*21200*/  LDC R177, c[0x0][0x278] ;  /* 0x00009e00ffb17b82 */ /* 0x000f220000000800 */
[----:B------:R-:W-:Y:S01]  /*21210*/  LEA.HI.X.SX32 R129, R186, R71, 0x1, P1 ;  /* 0x00000047ba817211 */ /* 0x000fe200008f0eff */
[----:B------:R-:W-:Y:S01]  /*21220*/  IMAD R186, R130, 0x2, R190 ;  /* 0x0000000282ba7824 */ /* 0x000fe200078e02be */
[----:B------:R-:W-:Y:S02]  /*21230*/  IADD3 R62, P1, R190, R75, RZ ;  /* 0x0000004bbe3e7210 */ /* 0x000fe40007f3e0ff */
[-C--:B------:R-:W-:Y:S01]  /*21240*/  LEA.HI.X.SX32 R125, R184, R71.reuse, 0x1, P4 ;  /* 0x00000047b87d7211 */ /* 0x080fe200020f0eff */
[----:B------:R0:W-:Y:S02]  /*21250*/  STG.E.U8 desc[UR6][R128.64], R175 ;  /* 0x000000af80007986 */ /* 0x0001e4000c101106 */
[----:B------:R-:W4:Y:S01]  /*21260*/  LDC R130, c[0x0][0x278] ;  /* 0x00009e00ff827b82 */ /* 0x000f220000000800 */
[----:B------:R-:W-:Y:S01]  /*21270*/  LEA.HI.X.SX32 R63, R190, R71, 0x1, P1 ;  /* 0x00000047be3f7211 */ /* 0x000fe200008f0eff */
[----:B--2---:R-:W-:Y:S01]  /*21280*/  IMAD R178, R176, 0x2, R186 ;  /* 0x00000002b0b27824 */ /* 0x004fe200078e02ba */
[----:B------:R2:W-:Y:S01]  /*21290*/  STG.E.U8 desc[UR6][R124.64], R173 ;  /* 0x000000ad7c007986 */ /* 0x0005e2000c101106 */
[----:B0-----:R-:W-:-:S04]  /*212a0*/  IADD3 R128, P4, R186, R75, RZ ;  /* 0x0000004bba807210 */ /* 0x001fc80007f9e0ff */
[----:B------:R-:W0:Y:S01]  /*212b0*/  LDC R176, c[0x0][0x278] ;  /* 0x00009e00ffb07b82 */ /* 0x000e220000000800 */
[----:B------:R-:W-:Y:S01]  /*212c0*/  LEA.HI.X.SX32 R129, R186, R71, 0x1, P4 ;  /* 0x00000047ba817211 */ /* 0x000fe200020f0eff */
[----:B---3--:R-:W-:Y:S01]  /*212d0*/  IMAD R182, R182, 0x2, R178 ;  /* 0x00000002b6b67824 */ /* 0x008fe200078e02b2 */
[----:B------:R-:W-:Y:S05]  /*212e0*/  STG.E.U8 desc[UR6][R62.64], R174 ;  /* 0x000000ae3e007986 */ /* 0x000fea000c101106 */
[----:B------:R-:W3:Y:S01]  /*212f0*/  LDC R175, c[0x0][0x278] ;  /* 0x00009e00ffaf7b82 */ /* 0x000ee20000000800 */
[----:B------:R1:W-:Y:S01]  /*21300*/  STG.E.U8 desc[UR6][R128.64], R172 ;  /* 0x000000ac80007986 */ /* 0x0003e2000c101106 */
[----:B------:R-:W-:Y:S01]  /*21310*/  IMAD R184, R179, 0x2, R182 ;  /* 0x00000002b3b87824 */ /* 0x000fe200078e02b6 */
[----:B--2---:R-:W-:-:S05]  /*21320*/  IADD3 R124, P4, R182, R75, RZ ;  /* 0x0000004bb67c7210 */ /* 0x004fca0007f9e0ff */
[----:B------:R-:W2:Y:S01]  /*21330*/  LDC R173, c[0x0][0x278] ;  /* 0x00009e00ffad7b82 */ /* 0x000ea20000000800 */
[----:B-1----:R-:W-:-:S04]  /*21340*/  IADD3 R128, P1, R178, R75, RZ ;  /* 0x0000004bb2807210 */ /* 0x002fc80007f3e0ff */
[----:B------:R-:W-:Y:S01]  /*21350*/  LEA.HI.X.SX32 R129, R178, R71, 0x1, P1 ;  /* 0x00000047b2817211 */ /* 0x000fe200008f0eff */
[----:B------:R-:W-:Y:S01]  /*21360*/  IMAD R178, R131, 0x2, R184 ;  /* 0x0000000283b27824 */ /* 0x000fe200078e02b8 */
[----:B------:R-:W-:Y:S01]  /*21370*/  IADD3 R62, P1, R184, R75, RZ ;  /* 0x0000004bb83e7210 */ /* 0x000fe20007f3e0ff */
[----:B------:R-:W1:Y:S01]  /*21380*/  LDC R131, c[0x0][0x278] ;  /* 0x00009e00ff837b82 */ /* 0x000e620000000800 */
[-C--:B------:R-:W-:Y:S01]  /*21390*/  LEA.HI.X.SX32 R125, R182, R71.reuse, 0x1, P4 ;  /* 0x00000047b67d7211 */ /* 0x080fe200020f0eff */
[----:B------:R0:W-:Y:S01]  /*213a0*/  STG.E.U8 desc[UR6][R128.64], R171 ;  /* 0x000000ab80007986 */ /* 0x0001e2000c101106 */
[----:B------:R-:W-:Y:S02]  /*213b0*/  PRMT R169, R34, 0x7771, RZ ;  /* 0x0000777122a97816 */ /* 0x000fe400000000ff */
[----:B------:R-:W-:Y:S01]  /*213c0*/  LEA.HI.X.SX32 R63, R184, R71, 0x1, P1 ;  /* 0x00000047b83f7211 */ /* 0x000fe200008f0eff */
[----:B----4-:R-:W-:Y:S01]  /*213d0*/  IMAD R130, R130, 0x2, R178 ;  /* 0x0000000282827824 */ /* 0x010fe200078e02b2 */
[C---:B0-----:R-:W-:Y:S01]  /*213e0*/  IADD3 R128, P4, R178.reuse, R75, RZ ;  /* 0x0000004bb2807210 */ /* 0x041fe20007f9e0ff */
[----:B------:R0:W-:Y:S01]  /*213f0*/  STG.E.U8 desc[UR6][R124.64], R169 ;  /* 0x000000a97c007986 */ /* 0x0001e2000c101106 */
[----:B------:R-:W4:Y:S02]  /*21400*/  LDC R171, c[0x0][0x278] ;  /* 0x00009e00ffab7b82 */ /* 0x000f240000000800 */
[----:B------:R-:W-:Y:S01]  /*21410*/  LEA.HI.X.SX32 R129, R178, R71, 0x1, P4 ;  /* 0x00000047b2817211 */ /* 0x000fe200020f0eff */
[----:B------:R-:W-:Y:S01]  /*21420*/  STG.E.U8 desc[UR6][R62.64], R170 ;  /* 0x000000aa3e007986 */ /* 0x000fe2000c101106 */
[----:B------:R-:W-:-:S03]  /*21430*/  IMAD R176, R176, 0x2, R130 ;  /* 0x00000002b0b07824 */ /* 0x000fc600078e0282 */
[----:B------:R2:W-:Y:S01]  /*21440*/  STG.E.U8 desc[UR6][R128.64], R168 ;  /* 0x000000a880007986 */ /* 0x0005e2000c101106 */
[----:B---3--:R-:W-:Y:S01]  /*21450*/  IMAD R172, R175, 0x2, R176 ;  /* 0x00000002afac7824 */ /* 0x008fe200078e02b0 */
[----:B0-----:R-:W0:Y:S01]  /*21460*/  LDC R169, c[0x0][0x278] ;  /* 0x00009e00ffa97b82 */ /* 0x001e220000000800 */
[----:B--2---:R-:W-:-:S04]  /*21470*/  IADD3 R128, P1, R130, R75, RZ ;  /* 0x0000004b82807210 */ /* 0x004fc80007f3e0ff */
[----:B------:R-:W-:-:S03]  /*21480*/  LEA.HI.X.SX32 R129, R130, R71, 0x1, P1 ;  /* 0x0000004782817211 */ /* 0x000fc600008f0eff */
[----:B------:R-:W2:Y:S01]  /*21490*/  LDC R130, c[0x0][0x278] ;  /* 0x00009e00ff827b82 */ /* 0x000ea20000000800 */
[-C--:B------:R-:W-:Y:S01]  /*214a0*/  IADD3 R124, P4, R176, R75.reuse, RZ ;  /* 0x0000004bb07c7210 */ /* 0x080fe20007f9e0ff */
[----:B------:R-:W-:Y:S01]  /*214b0*/  IMAD R174, R173, 0x2, R172 ;  /* 0x00000002adae7824 */ /* 0x000fe200078e02ac */
[----:B------:R-:W-:Y:S01]  /*214c0*/  IADD3 R62, P1, R172, R75, RZ ;  /* 0x0000004bac3e7210 */ /* 0x000fe20007f3e0ff */
[----:B------:R3:W-:Y:S01]  /*214d0*/  STG.E.U8 desc[UR6][R128.64], R167 ;  /* 0x000000a780007986 */ /* 0x0007e2000c101106 */
[-C--:B------:R-:W-:Y:S01]  /*214e0*/  LEA.HI.X.SX32 R125, R176, R71.reuse, 0x1, P4 ;  /* 0x00000047b07d7211 */ /* 0x080fe200020f0eff */
[----:B-1----:R-:W-:Y:S01]  /*214f0*/  IMAD R168, R131, 0x2, R174 ;  /* 0x0000000283a87824 */ /* 0x002fe200078e02ae */
[----:B------:R-:W-:Y:S01]  /*21500*/  PRMT R164, R34, 0x7772, RZ ;  /* 0x0000777222a47816 */ /* 0x000fe200000000ff */
[----:B------:R-:W1:Y:S01]  /*21510*/  LDC R131, c[0x0][0x278] ;  /* 0x00009e00ff837b82 */ /* 0x000e620000000800 */
[----:B------:R-:W-:Y:S01]  /*21520*/  LEA.HI.X.SX32 R63, R172, R71, 0x1, P1 ;  /* 0x00000047ac3f7211 */ /* 0x000fe200008f0eff */
[----:B------:R-:W-:Y:S01]  /*21530*/  IMAD R170, R177, 0x2, R168 ;  /* 0x00000002b1aa7824 */ /* 0x000fe200078e02a8 */
[C---:B---3--:R-:W-:Y:S01]  /*21540*/  IADD3 R128, P4, R174.reuse, R75, RZ ;  /* 0x0000004bae807210 */ /* 0x048fe20007f9e0ff */
[----:B------:R3:W-:Y:S04]  /*21550*/  STG.E.U8 desc[UR6][R124.64], R164 ;  /* 0x000000a47c007986 */ /* 0x0007e8000c101106 */
[----:B------:R-:W1:Y:S01]  /*21560*/  LDC R167, c[0x0][0x278] ;  /* 0x00009e00ffa77b82 */ /* 0x000e620000000800 */
[----:B------:R-:W-:Y:S01]  /*21570*/  LEA.HI.X.SX32 R129, R174, R71, 0x1, P4 ;  /* 0x00000047ae817211 */ /* 0x000fe200020f0eff */
[----:B------:R-:W-:Y:S01]  /*21580*/  STG.E.U8 desc[UR6][R62.64], R166 ;  /* 0x000000a63e007986 */ /* 0x000fe2000c101106 */
[----:B----4-:R-:W-:-:S03]  /*21590*/  IMAD R172, R171, 0x2, R170 ;  /* 0x00000002abac7824 */ /* 0x010fc600078e02aa */
[----:B------:R4:W-:Y:S02]  /*215a0*/  STG.E.U8 desc[UR6][R128.64], R165 ;  /* 0x000000a580007986 */ /* 0x0009e4000c101106 */
[----:B------:R-:W1:Y:S01]  /*215b0*/  LDC R171, c[0x0][0x278] ;  /* 0x00009e00ffab7b82 */ /* 0x000e620000000800 */
[----:B--2---:R-:W-:Y:S01]  /*215c0*/  IMAD R130, R130, 0x2, R172 ;  /* 0x0000000282827824 */ /* 0x004fe200078e02ac */
[-C--:B---3--:R-:W-:Y:S02]  /*215d0*/  IADD3 R124, P4, R170, R75.reuse, RZ ;  /* 0x0000004baa7c7210 */ /* 0x088fe40007f9e0ff */
[----:B----4-:R-:W-:-:S04]  /*215e0*/  IADD3 R128, P1, R168, R75, RZ ;  /* 0x0000004ba8807210 */ /* 0x010fc80007f3e0ff */
[----:B------:R-:W2:Y:S01]  /*215f0*/  LDC R165, c[0x0][0x278] ;  /* 0x00009e00ffa57b82 */ /* 0x000ea20000000800 */
[----:B------:R-:W-:Y:S02]  /*21600*/  LEA.HI.X.SX32 R129, R168, R71, 0x1, P1 ;  /* 0x00000047a8817211 */ /* 0x000fe400008f0eff */
[----:B------:R-:W-:Y:S02]  /*21610*/  IADD3 R62, P1, R172, R75, RZ ;  /* 0x0000004bac3e7210 */ /* 0x000fe40007f3e0ff */
[-C--:B------:R-:W-:Y:S01]  /*21620*/  LEA.HI.X.SX32 R125, R170, R71.reuse, 0x1, P4 ;  /* 0x00000047aa7d7211 */ /* 0x080fe200020f0eff */
[----:B------:R3:W-:Y:S01]  /*21630*/  STG.E.U8 desc[UR6][R128.64], R163 ;  /* 0x000000a380007986 */ /* 0x0007e2000c101106 */
[----:B0-----:R-:W-:Y:S01]  /*21640*/  IMAD R164, R169, 0x2, R130 ;  /* 0x00000002a9a47824 */ /* 0x001fe200078e0282 */
[----:B------:R-:W-:Y:S01]  /*21650*/  PRMT R160, R34, 0x7773, RZ ;  /* 0x0000777322a07816 */ /* 0x000fe200000000ff */
[----:B------:R-:W0:Y:S01]  /*21660*/  LDC R169, c[0x0][0x278] ;  /* 0x00009e00ffa97b82 */ /* 0x000e220000000800 */
[----:B------:R-:W-:-:S02]  /*21670*/  LEA.HI.X.SX32 R63, R172, R71, 0x1, P1 ;  /* 0x00000047ac3f7211 */ /* 0x000fc400008f0eff */
[C---:B---3--:R-:W-:Y:S01]  /*21680*/  IADD3 R128, P4, R130.reuse, R75, RZ ;  /* 0x0000004b82807210 */ /* 0x048fe20007f9e0ff */
[----:B------:R3:W-:Y:S04]  /*21690*/  STG.E.U8 desc[UR6][R124.64], R160 ;  /* 0x000000a07c007986 */ /* 0x0007e8000c101106 */
[----:B------:R-:W4:Y:S01]  /*216a0*/  LDC R163, c[0x0][0x278] ;  /* 0x00009e00ffa37b82 */ /* 0x000f220000000800 */
[----:B------:R-:W-:Y:S01]  /*216b0*/  LEA.HI.X.SX32 R129, R130, R71, 0x1, P4 ;  /* 0x0000004782817211 */ /* 0x000fe200020f0eff */
[----:B-1----:R-:W-:Y:S01]  /*216c0*/  IMAD R130, R131, 0x2, R164 ;  /* 0x0000000283827824 */ /* 0x002fe200078e02a4 */
[----:B------:R1:W-:Y:S05]  /*216d0*/  STG.E.U8 desc[UR6][R62.64], R161 ;  /* 0x000000a13e007986 */ /* 0x0003ea000c101106 */
[----:B------:R-:W4:Y:S01]  /*216e0*/  LDC R131, c[0x0][0x278] ;  /* 0x00009e00ff837b82 */ /* 0x000f220000000800 */
[----:B------:R2:W-:Y:S01]  /*216f0*/  STG.E.U8 desc[UR6][R128.64], R162 ;  /* 0x000000a280007986 */ /* 0x0005e2000c101106 */
[----:B------:R-:W-:Y:S01]  /*21700*/  IMAD R166, R167, 0x2, R130 ;  /* 0x00000002a7a67824 */ /* 0x000fe200078e0282 */
[----:B---3--:R-:W-:-:S03]  /*21710*/  IADD3 R124, P4, R130, R75, RZ ;  /* 0x0000004b827c7210 */ /* 0x008fc60007f9e0ff */
[----:B------:R-:W-:Y:S02]  /*21720*/  IMAD R160, R171, 0x2, R166 ;  /* 0x00000002aba07824 */ /* 0x000fe400078e02a6 */
[----:B-1----:R-:W1:Y:S01]  /*21730*/  LDC R161, c[0x0][0x278] ;  /* 0x00009e00ffa17b82 */ /* 0x002e620000000800 */
[----:B--2---:R-:W-:-:S04]  /*21740*/  IADD3 R128, P1, R164, R75, RZ ;  /* 0x0000004ba4807210 */ /* 0x004fc80007f3e0ff */
[----:B------:R-:W-:Y:S02]  /*21750*/  LEA.HI.X.SX32 R129, R164, R71, 0x1, P1 ;  /* 0x00000047a4817211 */ /* 0x000fe400008f0eff */
[----:B------:R-:W-:Y:S02]  /*21760*/  IADD3 R62, P1, R166, R75, RZ ;  /* 0x0000004ba63e7210 */ /* 0x000fe40007f3e0ff */
[-C--:B------:R-:W-:Y:S01]  /*21770*/  LEA.HI.X.SX32 R125, R130, R71.reuse, 0x1, P4 ;  /* 0x00000047827d7211 */ /* 0x080fe200020f0eff */
[----:B------:R2:W-:Y:S01]  /*21780*/  STG.E.U8 desc[UR6][R128.64], R159 ;  /* 0x0000009f80007986 */ /* 0x0005e2000c101106 */
[----:B------:R-:W-:Y:S01]  /*21790*/  PRMT R157, R30, 0x7770, RZ ;  /* 0x000077701e9d7816 */ /* 0x000fe200000000ff */
[----:B------:R-:W-:Y:S01]  /*217a0*/  IMAD R130, R165, 0x2, R160 ;  /* 0x00000002a5827824 */ /* 0x000fe200078e02a0 */
[----:B------:R-:W-:Y:S01]  /*217b0*/  LEA.HI.X.SX32 R63, R166, R71, 0x1, P1 ;  /* 0x00000047a63f7211 */ /* 0x000fe200008f0eff */
[----:B------:R-:W3:Y:S01]  /*217c0*/  LDC R165, c[0x0][0x278] ;  /* 0x00009e00ffa57b82 */ /* 0x000ee20000000800 */
[C---:B--2---:R-:W-:Y:S01]  /*217d0*/  IADD3 R128, P4, R160.reuse, R75, RZ ;  /* 0x0000004ba0807210 */ /* 0x044fe20007f9e0ff */
[----:B------:R2:W-:Y:S06]  /*217e0*/  STG.E.U8 desc[UR6][R124.64], R157 ;  /* 0x0000009d7c007986 */ /* 0x0005ec000c101106 */
[----:B------:R-:W3:Y:S01]  /*217f0*/  LDC R159, c[0x0][0x278] ;  /* 0x00009e00ff9f7b82 */ /* 0x000ee20000000800 */
[----:B------:R-:W-:Y:S01]  /*21800*/  LEA.HI.X.SX32 R129, R160, R71, 0x1, P4 ;  /* 0x00000047a0817211 */ /* 0x000fe200020f0eff */
[----:B0-----:R-:W-:Y:S01]  /*21810*/  IMAD R160, R169, 0x2, R130 ;  /* 0x00000002a9a07824 */ /* 0x001fe200078e0282 */
[----:B------:R-:W-:Y:S03]  /*21820*/  STG.E.U8 desc[UR6][R62.64], R158 ;  /* 0x0000009e3e007986 */ /* 0x000fe6000c101106 */
[----:B----4-:R-:W-:Y:S01]  /*21830*/  IMAD R162, R131, 0x2, R160 ;  /* 0x0000000283a27824 */ /* 0x010fe200078e02a0 */
[----:B------:R0:W-:Y:S01]  /*21840*/  STG.E.U8 desc[UR6][R128.64], R156 ;  /* 0x0000009c80007986 */ /* 0x0001e2000c101106 */
[----:B------:R-:W4:Y:S01]  /*21850*/  LDC R131, c[0x0][0x278] ;  /* 0x00009e00ff837b82 */ /* 0x000f220000000800 */
[----:B--2---:R-:W-:-:S02]  /*21860*/  IADD3 R124, P4, R160, R75, RZ ;  /* 0x0000004ba07c7210 */ /* 0x004fc40007f9e0ff */
[----:B------:R-:W-:-:S05]  /*21870*/  PRMT R153, R30, 0x7771, RZ ;  /* 0x000077711e997816 */ /* 0x000fca00000000ff */
[----:B------:R-:W2:Y:S01]  /*21880*/  LDC R157, c[0x0][0x278] ;  /* 0x00009e00ff9d7b82 */ /* 0x000ea20000000800 */
[----:B0-----:R-:W-:-:S04]  /*21890*/  IADD3 R128, P1, R130, R75, RZ ;  /* 0x0000004b82807210 */ /* 0x001fc80007f3e0ff */
[----:B------:R-:W-:Y:S01]  /*218a0*/  LEA.HI.X.SX32 R129, R130, R71, 0x1, P1 ;  /* 0x0000004782817211 */ /* 0x000fe200008f0eff */
[----:B------:R-:W-:Y:S01]  /*218b0*/  IMAD R130, R163, 0x2, R162 ;  /* 0x00000002a3827824 */ /* 0x000fe200078e02a2 */
[----:B------:R-:W-:Y:S02]  /*218c0*/  IADD3 R62, P1, R162, R75, RZ ;  /* 0x0000004ba23e7210 */ /* 0x000fe40007f3e0ff */
[-C--:B------:R-:W-:Y:S01]  /*218d0*/  LEA.HI.X.SX32 R125, R160, R71.reuse, 0x1, P4 ;  /* 0x00000047a07d7211 */ /* 0x080fe200020f0eff */
[----:B------:R0:W-:Y:S01]  /*218e0*/  STG.E.U8 desc[UR6][R128.64], R155 ;  /* 0x0000009b80007986 */ /* 0x0001e2000c101106 */
[----:B-1----:R-:W-:Y:S01]  /*218f0*/  IMAD R156, R161, 0x2, R130 ;  /* 0x00000002a19c7824 */ /* 0x002fe200078e0282 */
[----:B------:R-:W-:Y:S01]  /*21900*/  LEA.HI.X.SX32 R63, R162, R71, 0x1, P1 ;  /* 0x00000047a23f7211 */ /* 0x000fe200008f0eff */
[----:B------:R-:W1:Y:S01]  /*21910*/  LDC R161, c[0x0][0x278] ;  /* 0x00009e00ffa17b82 */ /* 0x000e620000000800 */
[----:B------:R3:W-:Y:S01]  /*21920*/  STG.E.U8 desc[UR6][R124.64], R153 ;  /* 0x000000997c007986 */ /* 0x0007e2000c101106 */
[----:B0-----:R-:W-:-:S06]  /*21930*/  IADD3 R128, P4, R130, R75, RZ ;  /* 0x0000004b82807210 */ /* 0x001fcc0007f9e0ff */
[----:B------:R-:W0:Y:S01]  /*21940*/  LDC R155, c[0x0][0x278] ;  /* 0x00009e00ff9b7b82 */ /* 0x000e220000000800 */
[----:B------:R-:W-:Y:S01]  /*21950*/  LEA.HI.X.SX32 R129, R130, R71, 0x1, P4 ;  /* 0x0000004782817211 */ /* 0x000fe200020f0eff */
[----:B---3--:R-:W-:Y:S01]  /*21960*/  IMAD R130, R165, 0x2, R156 ;  /* 0x00000002a5827824 */ /* 0x008fe200078e029c */
[----:B------:R-:W-:Y:S05]  /*21970*/  STG.E.U8 desc[UR6][R62.64], R154 ;  /* 0x0000009a3e007986 */ /* 0x000fea000c101106 */
[----:B------:R-:W3:Y:S01]  /*21980*/  LDC R153, c[0x0][0x278] ;  /* 0x00009e00ff997b82 */ /* 0x000ee20000000800 */
[----:B------:R4:W-:Y:S01]  /*21990*/  STG.E.U8 desc[UR6][R128.64], R152 ;  /* 0x0000009880007986 */ /* 0x0009e2000c101106 */
[----:B------:R-:W-:Y:S01]  /*219a0*/  IMAD R158, R159, 0x2, R130 ;  /* 0x000000029f9e7824 */ /* 0x000fe200078e0282 */
[----:B------:R-:W-:-:S02]  /*219b0*/  IADD3 R124, P4, R130, R75, RZ ;  /* 0x0000004b827c7210 */ /* 0x000fc40007f9e0ff */
[----:B----4-:R-:W-:-:S03]  /*219c0*/  IADD3 R128, P1, R156, R75, RZ ;  /* 0x0000004b9c807210 */ /* 0x010fc60007f3e0ff */
[----:B------:R-:W4:Y:S01]  /*219d0*/  LDC R159, c[0x0][0x278] ;  /* 0x00009e00ff9f7b82 */ /* 0x000f220000000800 */
[----:B------:R-:W-:Y:S01]  /*219e0*/  LEA.HI.X.SX32 R129, R156, R71, 0x1, P1 ;  /* 0x000000479c817211 */ /* 0x000fe200008f0eff */
[----:B------:R-:W-:-:S06]  /*219f0*/  IMAD R156, R131, 0x2, R158 ;  /* 0x00000002839c7824 */ /* 0x000fcc00078e029e */
[----:B------:R-:W4:Y:S01]  /*21a00*/  LDC R131, c[0x0][0x278] ;  /* 0x00009e00ff837b82 */ /* 0x000f220000000800 */
[----:B------:R-:W-:Y:S01]  /*21a10*/  IADD3 R62, P1, R158, R75, RZ ;  /* 0x0000004b9e3e7210 */ /* 0x000fe20007f3e0ff */
[----:B------:R1:W-:Y:S01]  /*21a20*/  STG.E.U8 desc[UR6][R128.64], R148 ;  /* 0x0000009480007986 */ /* 0x0003e2000c101106 */
[-C--:B------:R-:W-:Y:S01]  /*21a30*/  LEA.HI.X.SX32 R125, R130, R71.reuse, 0x1, P4 ;  /* 0x00000047827d7211 */ /* 0x080fe200020f0eff */
[----:B--2---:R-:W-:Y:S01]  /*21a40*/  IMAD R130, R157, 0x2, R156 ;  /* 0x000000029d827824 */ /* 0x004fe200078e029c */
[----:B------:R-:W-:Y:S02]  /*21a50*/  PRMT R146, R30, 0x7772, RZ ;  /* 0x000077721e927816 */ /* 0x000fe400000000ff */
[----:B------:R-:W-:Y:S01]  /*21a60*/  LEA.HI.X.SX32 R63, R158, R71, 0x1, P1 ;  /* 0x000000479e3f7211 */ /* 0x000fe200008f0eff */
[----:B------:R-:W2:Y:S01]  /*21a70*/  LDC R157, c[0x0][0x278] ;  /* 0x00009e00ff9d7b82 */ /* 0x000ea20000000800 */
[----:B-1----:R-:W-:Y:S01]  /*21a80*/  IADD3 R128, P4, R156, R75, RZ ;  /* 0x0000004b9c807210 */ /* 0x002fe20007f9e0ff */
[----:B------:R-:W-:-:S03]  /*21a90*/  IMAD R152, R161, 0x2, R130 ;  /* 0x00000002a1987824 */ /* 0x000fc600078e0282 */
[----:B------:R-:W-:Y:S01]  /*21aa0*/  LEA.HI.X.SX32 R129, R156, R71, 0x1, P4 ;  /* 0x000000479c817211 */ /* 0x000fe200020f0eff */
[----:B------:R1:W-:Y:S01]  /*21ab0*/  STG.E.U8 desc[UR6][R124.64], R146 ;  /* 0x000000927c007986 */ /* 0x0003e2000c101106 */
[----:B0-----:R-:W-:Y:S02]  /*21ac0*/  IMAD R148, R155, 0x2, R152 ;  /* 0x000000029b947824 */ /* 0x001fe400078e0298 */
[----:B------:R-:W0:Y:S01]  /*21ad0*/  LDC R155, c[0x0][0x278] ;  /* 0x00009e00ff9b7b82 */ /* 0x000e220000000800 */
[----:B------:R3:W-:Y:S04]  /*21ae0*/  STG.E.U8 desc[UR6][R62.64], R147 ;  /* 0x000000933e007986 */ /* 0x0007e8000c101106 */
[----:B------:R3:W-:Y:S01]  /*21af0*/  STG.E.U8 desc[UR6][R128.64], R145 ;  /* 0x0000009180007986 */ /* 0x0007e2000c101106 */
[----:B-1----:R-:W-:-:S02]  /*21b00*/  IADD3 R124, P4, R152, R75, RZ ;  /* 0x0000004b987c7210 */ /* 0x002fc40007f9e0ff */
[----:B------:R-:W-:Y:S01]  /*21b10*/  PRMT R141, R30, 0x7773, RZ ;  /* 0x000077731e8d7816 */ /* 0x000fe200000000ff */
[----:B---3--:R-:W1:Y:S01]  /*21b20*/  LDC R147, c[0x0][0x278] ;  /* 0x00009e00ff937b82 */ /* 0x008e620000000800 */
[----:B------:R-:W-:-:S04]  /*21b30*/  IADD3 R128, P1, R130, R75, RZ ;  /* 0x0000004b82807210 */ /* 0x000fc80007f3e0ff */
[----:B------:R-:W-:Y:S01]  /*21b40*/  LEA.HI.X.SX32 R129, R130, R71, 0x1, P1 ;  /* 0x0000004782817211 */ /* 0x000fe200008f0eff */
[----:B------:R-:W-:Y:S02]  /*21b50*/  IMAD R130, R153, 0x2, R148 ;  /* 0x0000000299827824 */ /* 0x000fe400078e0294 */
[----:B------:R-:W3:Y:S01]  /*21b60*/  LDC R145, c[0x0][0x278] ;  /* 0x00009e00ff917b82 */ /* 0x000ee20000000800 */
[----:B------:R-:W-:Y:S01]  /*21b70*/  IADD3 R62, P1, R148, R75, RZ ;  /* 0x0000004b943e7210 */ /* 0x000fe20007f3e0ff */
[----:B----4-:R-:W-:Y:S01]  /*21b80*/  IMAD R146, R131, 0x2, R130 ;  /* 0x0000000283927824 */ /* 0x010fe200078e0282 */
[-C--:B------:R-:W-:Y:S01]  /*21b90*/  LEA.HI.X.SX32 R125, R152, R71.reuse, 0x1, P4 ;  /* 0x00000047987d7211 */ /* 0x080fe200020f0eff */
[----:B------:R4:W-:Y:S04]  /*21ba0*/  STG.E.U8 desc[UR6][R128.64], R144 ;  /* 0x0000009080007986 */ /* 0x0009e8000c101106 */
[----:B------:R-:W1:Y:S01]  /*21bb0*/  LDC R131, c[0x0][0x278] ;  /* 0x00009e00ff837b82 */ /* 0x000e620000000800 */
[----:B------:R-:W-:Y:S01]  /*21bc0*/  LEA.HI.X.SX32 R63, R148, R71, 0x1, P1 ;  /* 0x00000047943f7211 */ /* 0x000fe200008f0eff */
[----:B------:R0:W-:Y:S01]  /*21bd0*/  STG.E.U8 desc[UR6][R124.64], R141 ;  /* 0x0000008d7c007986 */ /* 0x0001e2000c101106 */
[----:B------:R-:W-:-:S02]  /*21be0*/  PRMT R180, R57, 0x7773, RZ ;  /* 0x0000777339b47816 */ /* 0x000fc400000000ff */
[C---:B------:R-:W-:Y:S02]  /*21bf0*/  PRMT R48, R57.reuse, 0x7772, RZ ;  /* 0x0000777239307816 */ /* 0x040fe400000000ff */
[----:B------:R-:W-:Y:S01]  /*21c00*/  PRMT R52, R57, 0x7771, RZ ;  /* 0x0000777139347816 */ /* 0x000fe200000000ff */
[----:B------:R-:W1:Y:S01]  /*21c10*/  LDC R153, c[0x0][0x278] ;  /* 0x00009e00ff997b82 */ /* 0x000e620000000800 */
[C---:B----4-:R-:W-:Y:S01]  /*21c20*/  IADD3 R128, P4, R130.reuse, R75, RZ ;  /* 0x0000004b82807210 */ /* 0x050fe20007f9e0ff */
[----:B------:R4:W-:Y:S03]  /*21c30*/  STG.E.U8 desc[UR6][R62.64], R140 ;  /* 0x0000008c3e007986 */ /* 0x0009e6000c101106 */
[----:B------:R-:W-:Y:S01]  /*21c40*/  LEA.HI.X.SX32 R129, R130, R71, 0x1, P4 ;  /* 0x0000004782817211 */ /* 0x000fe200020f0eff */
[----:B--2---:R-:W-:Y:S02]  /*21c50*/  IMAD R130, R157, 0x2, R146 ;  /* 0x000000029d827824 */ /* 0x004fe400078e0292 */
[----:B0-----:R-:W0:Y:S02]  /*21c60*/  LDC R141, c[0x0][0x278] ;  /* 0x00009e00ff8d7b82 */ /* 0x001e240000000800 */
[----:B------:R-:W-:Y:S01]  /*21c70*/  IMAD R144, R159, 0x2, R130 ;  /* 0x000000029f907824 */ /* 0x000fe200078e0282 */
[----:B----4-:R-:W-:-:S02]  /*21c80*/  IADD3 R62, P1, R146, R75, RZ ;  /* 0x0000004b923e7210 */ /* 0x010fc40007f3e0ff */
[----:B------:R-:W-:Y:S02]  /*21c90*/  PRMT R57, R57, 0x7770, RZ ;  /* 0x0000777039397816 */ /* 0x000fe400000000ff */
[----:B------:R-:W-:Y:S01]  /*21ca0*/  LEA.HI.X.SX32 R63, R146, R71, 0x1, P1 ;  /* 0x00000047923f7211 */ /* 0x000fe200008f0eff */
[----:B------:R-:W-:Y:S01]  /*21cb0*/  IMAD R146, R155, 0x2, R144 ;  /* 0x000000029b927824 */ /* 0x000fe200078e0290 */
[C---:B------:R-:W-:Y:S01]  /*21cc0*/  IADD3 R124, P4, R130.reuse, R75, RZ ;  /* 0x0000004b827c7210 */ /* 0x040fe20007f9e0ff */
[----:B------:R2:W-:Y:S03]  /*21cd0*/  STG.E.U8 desc[UR6][R128.64], R142 ;  /* 0x0000008e80007986 */ /* 0x0005e6000c101106 */
[----:B------:R-:W-:Y:S01]  /*21ce0*/  LEA.HI.X.SX32 R125, R130, R71, 0x1, P4 ;  /* 0x00000047827d7211 */ /* 0x000fe200020f0eff */
[----:B------:R4:W-:Y:S01]  /*21cf0*/  STG.E.U8 desc[UR6][R62.64], R57 ;  /* 0x000000393e007986 */ /* 0x0009e2000c101106 */
[----:B---3--:R-:W-:-:S02]  /*21d00*/  IMAD R130, R145, 0x2, R146 ;  /* 0x0000000291827824 */ /* 0x008fc400078e0292 */
[----:B------:R-:W3:Y:S01]  /*21d10*/  LDC R145, c[0x0][0x278] ;  /* 0x00009e00ff917b82 */ /* 0x000ee20000000800 */
[-C--:B--2---:R-:W-:Y:S02]  /*21d20*/  IADD3 R128, P1, R144, R75.reuse, RZ ;  /* 0x0000004b90807210 */ /* 0x084fe40007f3e0ff */
[----:B----4-:R-:W-:Y:S01]  /*21d30*/  IADD3 R62, P4, R146, R75, RZ ;  /* 0x0000004b923e7210 */ /* 0x010fe20007f9e0ff */
[----:B-1----:R-:W-:Y:S01]  /*21d40*/  IMAD R140, R131, 0x2, R130 ;  /* 0x00000002838c7824 */ /* 0x002fe200078e0282 */
[----:B------:R-:W-:-:S03]  /*21d50*/  LEA.HI.X.SX32 R129, R144, R71, 0x1, P1 ;  /* 0x0000004790817211 */ /* 0x000fc600008f0eff */
[----:B------:R-:W1:Y:S01]  /*21d60*/  LDC R131, c[0x0][0x278] ;  /* 0x00009e00ff837b82 */ /* 0x000e620000000800 */
[----:B------:R-:W-:Y:S01]  /*21d70*/  LEA.HI.X.SX32 R63, R146, R71, 0x1, P4 ;  /* 0x00000047923f7211 */ /* 0x000fe200020f0eff */
[----:B------:R2:W-:Y:S01]  /*21d80*/  STG.E.U8 desc[UR6][R124.64], R56 ;  /* 0x000000387c007986 */ /* 0x0005e2000c101106 */
[----:B------:R-:W-:-:S03]  /*21d90*/  IMAD R142, R147, 0x2, R140 ;  /* 0x00000002938e7824 */ /* 0x000fc600078e028c */
[----:B------:R-:W-:Y:S04]  /*21da0*/  STG.E.U8 desc[UR6][R128.64], R55 ;  /* 0x0000003780007986 */ /* 0x000fe8000c101106 */
[----:B------:R4:W-:Y:S01]  /*21db0*/  STG.E.U8 desc[UR6][R62.64], R54 ;  /* 0x000000363e007986 */ /* 0x0009e2000c101106 */
[----:B--2---:R-:W2:Y:S01]  /*21dc0*/  LDC R125, c[0x0][0x278] ;  /* 0x00009e00ff7d7b82 */ /* 0x004ea20000000800 */
[-C--:B------:R-:W-:Y:S01]  /*21dd0*/  IADD3 R56, P4, R140, R75.reuse, RZ ;  /* 0x0000004b8c387210 */ /* 0x080fe20007f9e0ff */
[----:B0-----:R-:W-:Y:S01]  /*21de0*/  IMAD R124, R141, 0x2, R142 ;  /* 0x000000028d7c7824 */ /* 0x001fe200078e028e */
[----:B----4-:R-:W-:-:S05]  /*21df0*/  IADD3 R54, P1, R130, R75, RZ ;  /* 0x0000004b82367210 */ /* 0x010fca0007f3e0ff */
[----:B------:R-:W0:Y:S01]  /*21e00*/  LDC R129, c[0x0][0x278] ;  /* 0x00009e00ff817b82 */ /* 0x000e220000000800 */
[-C--:B------:R-:W-:Y:S02]  /*21e10*/  LEA.HI.X.SX32 R55, R130, R71.reuse, 0x1, P1 ;  /* 0x0000004782377211 */ /* 0x080fe400008f0eff */
[----:B------:R-:W-:Y:S01]  /*21e20*/  LEA.HI.X.SX32 R57, R140, R71, 0x1, P4 ;  /* 0x000000478c397211 */ /* 0x000fe200020f0eff */
[----:B------:R-:W-:Y:S02]  /*21e30*/  IMAD R128, R153, 0x2, R124 ;  /* 0x0000000299807824 */ /* 0x000fe400078e027c */
[----:B------:R4:W-:Y:S01]  /*21e40*/  STG.E.U8 desc[UR6][R54.64], R52 ;  /* 0x0000003436007986 */ /* 0x0009e2000c101106 */
[C---:B------:R-:W-:Y:S01]  /*21e50*/  IADD3 R62, P1, R142.reuse, R75, RZ ;  /* 0x0000004b8e3e7210 */ /* 0x040fe20007f3e0ff */
[----:B------:R-:W0:Y:S03]  /*21e60*/  LDC R141, c[0x0][0x278] ;  /* 0x00009e00ff8d7b82 */ /* 0x000e260000000800 */
[----:B------:R-:W-:-:S02]  /*21e70*/  LEA.HI.X.SX32 R63, R142, R71, 0x1, P1 ;  /* 0x000000478e3f7211 */ /* 0x000fc400008f0eff */
[----:B----4-:R-:W-:-:S04]  /*21e80*/  IADD3 R54, P4, R124, R75, RZ ;  /* 0x0000004b7c367210 */ /* 0x010fc80007f9e0ff */
[----:B------:R-:W-:Y:S01]  /*21e90*/  LEA.HI.X.SX32 R55, R124, R71, 0x1, P4 ;  /* 0x000000477c377211 */ /* 0x000fe200020f0eff */
[----:B---3--:R-:W-:Y:S02]  /*21ea0*/  IMAD R124, R145, 0x2, R128 ;  /* 0x00000002917c7824 */ /* 0x008fe400078e0280 */
[----:B------:R-:W3:Y:S01]  /*21eb0*/  LDC R145, c[0x0][0x278] ;  /* 0x00009e00ff917b82 */ /* 0x000ee20000000800 */
[----:B------:R-:W-:Y:S01]  /*21ec0*/  STG.E.U8 desc[UR6][R56.64], R51 ;  /* 0x0000003338007986 */ /* 0x000fe2000c101106 */
[----:B-1----:R-:W-:-:S03]  /*21ed0*/  IMAD R52, R131, 0x2, R124 ;  /* 0x0000000283347824 */ /* 0x002fc600078e027c */
[----:B------:R1:W-:Y:S03]  /*21ee0*/  STG.E.U8 desc[UR6][R62.64], R50 ;  /* 0x000000323e007986 */ /* 0x0003e6000c101106 */
[----:B------:R-:W4:Y:S01]  /*21ef0*/  LDC R131, c[0x0][0x278] ;  /* 0x00009e00ff837b82 */ /* 0x000f220000000800 */
[----:B------:R2:W-:Y:S01]  /*21f00*/  STG.E.U8 desc[UR6][R54.64], R49 ;  /* 0x0000003136007986 */ /* 0x0005e2000c101106 */
[----:B-1----:R-:W-:-:S06]  /*21f10*/  IADD3 R50, P1, R128, R75, RZ ;  /* 0x0000004b80327210 */ /* 0x002fcc0007f3e0ff */
[----:B------:R-:W1:Y:S01]  /*21f20*/  LDC R63, c[0x0][0x278] ;  /* 0x00009e00ff3f7b82 */ /* 0x000e620000000800 */
[----:B------:R-:W-:Y:S01]  /*21f30*/  LEA.HI.X.SX32 R51, R128, R71, 0x1, P1 ;  /* 0x0000004780337211 */ /* 0x000fe200008f0eff */
[----:B--2---:R-:W-:Y:S01]  /*21f40*/  IMAD R128, R125, 0x2, R52 ;  /* 0x000000027d807824 */ /* 0x004fe200078e0234 */
[-C--:B------:R-:W-:Y:S02]  /*21f50*/  IADD3 R56, P1, R52, R75.reuse, RZ ;  /* 0x0000004b34387210 */ /* 0x080fe40007f3e0ff */
[----:B------:R-:W-:-:S03]  /*21f60*/  IADD3 R54, P4, R124, R75, RZ ;  /* 0x0000004b7c367210 */ /* 0x000fc60007f9e0ff */
[----:B------:R-:W2:Y:S01]  /*21f70*/  LDC R125, c[0x0][0x278] ;  /* 0x00009e00ff7d7b82 */ /* 0x000ea20000000800 */
[-C--:B------:R-:W-:Y:S01]  /*21f80*/  LEA.HI.X.SX32 R57, R52, R71.reuse, 0x1, P1 ;  /* 0x0000004734397211 */ /* 0x080fe200008f0eff */
[----:B0-----:R-:W-:Y:S01]  /*21f90*/  IMAD R52, R129, 0x2, R128 ;  /* 0x0000000281347824 */ /* 0x001fe200078e0280 */
[----:B------:R-:W-:Y:S01]  /*21fa0*/  LEA.HI.X.SX32 R55, R124, R71, 0x1, P4 ;  /* 0x000000477c377211 */ /* 0x000fe200020f0eff */
[----:B------:R0:W-:Y:S02]  /*21fb0*/  STG.E.U8 desc[UR6][R50.64], R48 ;  /* 0x0000003032007986 */ /* 0x0001e4000c101106 */
[----:B------:R-:W-:Y:S02]  /*21fc0*/  IMAD R62, R141, 0x2, R52 ;  /* 0x000000028d3e7824 */ /* 0x000fe400078e0234 */
[----:B------:R-:W2:Y:S01]  /*21fd0*/  LDC R129, c[0x0][0x278] ;  /* 0x00009e00ff817b82 */ /* 0x000ea20000000800 */
[----:B------:R4:W-:Y:S01]  /*21fe0*/  STG.E.U8 desc[UR6][R54.64], R143 ;  /* 0x0000008f36007986 */ /* 0x0009e2000c101106 */
[----:B---3--:R-:W-:Y:S01]  /*21ff0*/  IMAD R124, R145, 0x2, R62 ;  /* 0x00000002917c7824 */ /* 0x008fe200078e023e */
[----:B0-----:R-:W-:-:S05]  /*22000*/  IADD3 R48, P4, R128, R75, RZ ;  /* 0x0000004b80307210 */ /* 0x001fca0007f9e0ff */
[----:B------:R-:W0:Y:S01]  /*22010*/  LDC R141, c[0x0][0x278] ;  /* 0x00009e00ff8d7b82 */ /* 0x000e220000000800 */
[----:B----4-:R-:W-:Y:S02]  /*22020*/  IADD3 R54, P1, R52, R75, RZ ;  /* 0x0000004b34367210 */ /* 0x010fe40007f3e0ff */
[-C--:B------:R-:W-:Y:S01]  /*22030*/  LEA.HI.X.SX32 R49, R128, R71.reuse, 0x1, P4 ;  /* 0x0000004780317211 */ /* 0x080fe200020f0eff */
[----:B------:R3:W-:Y:S01]  /*22040*/  STG.E.U8 desc[UR6][R56.64], R149 ;  /* 0x0000009538007986 */ /* 0x0007e2000c101106 */
[----:B------:R-:W-:Y:S01]  /*22050*/  LEA.HI.X.SX32 R55, R52, R71, 0x1, P1 ;  /* 0x0000004734377211 */ /* 0x000fe200008f0eff */
[----:B------:R-:W-:Y:S01]  /*22060*/  IMAD R52, R131, 0x2, R124 ;  /* 0x0000000283347824 */ /* 0x000fe200078e027c */
[----:B------:R-:W-:Y:S01]  /*22070*/  IADD3 R50, P4, R62, R75, RZ ;  /* 0x0000004b3e327210 */ /* 0x000fe20007f9e0ff */
[----:B------:R4:W-:Y:S01]  /*22080*/  STG.E.U8 desc[UR6][R48.64], R150 ;  /* 0x0000009630007986 */ /* 0x0009e2000c101106 */
[----:B------:R-:W-:Y:S01]  /*22090*/  PRMT R2, R12, 0x7773, RZ ;  /* 0x000077730c027816 */ /* 0x000fe200000000ff */
[----:B------:R-:W0:Y:S01]  /*220a0*/  LDC R131, c[0x0][0x278] ;  /* 0x00009e00ff837b82 */ /* 0x000e220000000800 */
[----:B------:R-:W-:Y:S01]  /*220b0*/  LEA.HI.X.SX32 R51, R62, R71, 0x1, P4 ;  /* 0x000000473e337211 */ /* 0x000fe200020f0eff */
[----:B------:R4:W-:Y:S06]  /*220c0*/  STG.E.U8 desc[UR6][R54.64], R180 ;  /* 0x000000b436007986 */ /* 0x0009ec000c101106 */
[----:B---3--:R-:W3:Y:S01]  /*220d0*/  LDC R57, c[0x0][0x278] ;  /* 0x00009e00ff397b82 */ /* 0x008ee20000000800 */
[----:B-1----:R-:W-:Y:S01]  /*220e0*/  IMAD R56, R63, 0x2, R52 ;  /* 0x000000023f387824 */ /* 0x002fe200078e0234 */
[----:B----4-:R-:W-:-:S02]  /*220f0*/  IADD3 R48, P1, R124, R75, RZ ;  /* 0x0000004b7c307210 */ /* 0x010fc40007f3e0ff */
[----:B------:R-:W-:-:S04]  /*22100*/  IADD3 R54, P4, R52, R75, RZ ;  /* 0x0000004b34367210 */ /* 0x000fc80007f9e0ff */
[----:B------:R-:W1:Y:S01]  /*22110*/  LDC R63, c[0x0][0x278] ;  /* 0x00009e00ff3f7b82 */ /* 0x000e620000000800 */
[-C--:B------:R-:W-:Y:S02]  /*22120*/  LEA.HI.X.SX32 R49, R124, R71.reuse, 0x1, P1 ;  /* 0x000000477c317211 */ /* 0x080fe400008f0eff */
[----:B------:R-:W-:Y:S01]  /*22130*/  LEA.HI.X.SX32 R55, R52, R71, 0x1, P4 ;  /* 0x0000004734377211 */ /* 0x000fe200020f0eff */
[----:B--2---:R-:W-:Y:S01]  /*22140*/  IMAD R52, R125, 0x2, R56 ;  /* 0x000000027d347824 */ /* 0x004fe200078e0238 */
[----:B------:R-:W-:Y:S03]  /*22150*/  STG.E.U8 desc[UR6][R50.64], R185 ;  /* 0x000000b932007986 */ /* 0x000fe6000c101106 */
[----:B------:R-:W2:Y:S01]  /*22160*/  LDC R125, c[0x0][0x278] ;  /* 0x00009e00ff7d7b82 */ /* 0x000ea20000000800 */
[----:B------:R4:W-:Y:S01]  /*22170*/  STG.E.U8 desc[UR6][R48.64], R181 ;  /* 0x000000b530007986 */ /* 0x0009e2000c101106 */
[----:B------:R-:W-:Y:S01]  /*22180*/  IMAD R62, R129, 0x2, R52 ;  /* 0x00000002813e7824 */ /* 0x000fe200078e0234 */
[----:B------:R-:W-:-:S02]  /*22190*/  PRMT R151, R20, 0x7770, RZ ;  /* 0x0000777014977816 */ /* 0x000fc400000000ff */
[----:B------:R-:W-:-:S03]  /*221a0*/  PRMT R187, R21, 0x7770, RZ ;  /* 0x0000777015bb7816 */ /* 0x000fc600000000ff */
[----:B------:R-:W2:Y:S01]  /*221b0*/  LDC R129, c[0x0][0x278] ;  /* 0x00009e00ff817b82 */ /* 0x000ea20000000800 */
[----:B------:R-:W-:Y:S01]  /*221c0*/  STL [R1+0x8], R2 ;  /* 0x0000080201007387 */ /* 0x000fe20000100800 */
[----:B----4-:R-:W-:-:S03]  /*221d0*/  IADD3 R48, P1, R56, R75, RZ ;  /* 0x0000004b38307210 */ /* 0x010fc60007f3e0ff */
[----:B------:R-:W4:Y:S01]  /*221e0*/  LDL.LU R241, [R1+0x8] ;  /* 0x0000080001f17983 */ /* 0x000f220000300800 */
[----:B------:R-:W-:Y:S02]  /*221f0*/  IADD3 R50, P4, R52, R75, RZ ;  /* 0x0000004b34327210 */ /* 0x000fe40007f9e0ff */
[-C--:B------:R-:W-:Y:S01]  /*22200*/  LEA.HI.X.SX32 R49, R56, R71.reuse, 0x1, P1 ;  /* 0x0000004738317211 */ /* 0x080fe200008f0eff */
[----:B0-----:R-:W-:Y:S01]  /*22210*/  IMAD R56, R141, 0x2, R62 ;  /* 0x000000028d387824 */ /* 0x001fe200078e023e */
[----:B------:R0:W-:Y:S01]  /*22220*/  STG.E.U8 desc[UR6][R54.64], R151 ;  /* 0x0000009736007986 */ /* 0x0001e2000c101106 */
[----:B------:R-:W-:Y:S02]  /*22230*/  LEA.HI.X.SX32 R51, R52, R71, 0x1, P4 ;  /* 0x0000004734337211 */ /* 0x000fe400020f0eff */
[----:B---3--:R-:W-:Y:S01]  /*22240*/  IMAD R52, R57, 0x2, R56 ;  /* 0x0000000239347824 */ /* 0x008fe200078e0238 */
[----:B------:R3:W-:Y:S01]  /*22250*/  STG.E.U8 desc[UR6][R48.64], R187 ;  /* 0x000000bb30007986 */ /* 0x0007e2000c101106 */
[----:B------:R-:W2:Y:S01]  /*22260*/  LDC R57, c[0x0][0x278] ;  /* 0x00009e00ff397b82 */ /* 0x000ea20000000800 */
[----:B------:R-:W-:-:S02]  /*22270*/  PRMT R188, R23, 0x7770, RZ ;  /* 0x0000777017bc7816 */ /* 0x000fc400000000ff */
[-C--:B0-----:R-:W-:Y:S02]  /*22280*/  IADD3 R54, P1, R62, R75.reuse, RZ ;  /* 0x0000004b3e367210 */ /* 0x081fe40007f3e0ff */
[----:B---3--:R-:W-:Y:S02]  /*22290*/  IADD3 R48, P4, R56, R75, RZ ;  /* 0x0000004b38307210 */ /* 0x008fe40007f9e0ff */
[-C--:B------:R-:W-:Y:S02]  /*222a0*/  LEA.HI.X.SX32 R55, R62, R71.reuse, 0x1, P1 ;  /* 0x000000473e377211 */ /* 0x080fe400008f0eff */
[----:B------:R-:W-:Y:S02]  /*222b0*/  PRMT R193, R20, 0x7771, RZ ;  /* 0x0000777114c17816 */ /* 0x000fe400000000ff */
[----:B------:R-:W-:Y:S01]  /*222c0*/  LEA.HI.X.SX32 R49, R56, R71, 0x1, P4 ;  /* 0x0000004738317211 */ /* 0x000fe200020f0eff */
[----:B-1----:R-:W-:Y:S01]  /*222d0*/  IMAD R56, R63, 0x2, R52 ;  /* 0x000000023f387824 */ /* 0x002fe200078e0234 */
[----:B------:R0:W-:Y:S01]  /*222e0*/  STG.E.U8 desc[UR6][R50.64], R192 ;  /* 0x000000c032007986 */ /* 0x0001e2000c101106 */
[----:B------:R-:W1:Y:S03]  /*222f0*/  LDC R63, c[0x0][0x278] ;  /* 0x00009e00ff3f7b82 */ /* 0x000e660000000800 */
[----:B------:R-:W-:Y:S01]  /*22300*/  STG.E.U8 desc[UR6][R54.64], R188 ;  /* 0x000000bc36007986 */ /* 0x000fe2000c101106 */
[----:B--2---:R-:W-:-:S03]  /*22310*/  IMAD R62, R125, 0x2, R56 ;  /* 0x000000027d3e7824 */ /* 0x004fc600078e0238 */
[----:B------:R2:W-:Y:S01]  /*22320*/  STG.E.U8 desc[UR6][R48.64], R193 ;  /* 0x000000c130007986 */ /* 0x0005e2000c101106 */
[----:B------:R-:W3:Y:S01]  /*22330*/  LDC R125, c[0x0][0x278] ;  /* 0x00009e00ff7d7b82 */ /* 0x000ee20000000800 */
[----:B------:R-:W-:Y:S02]  /*22340*/  PRMT R194, R21, 0x7771, RZ ;  /* 0x0000777115c27816 */ /* 0x000fe400000000ff */
[-C--:B0-----:R-:W-:Y:S02]  /*22350*/  IADD3 R50, P4, R56, R75.reuse, RZ ;  /* 0x0000004b38327210 */ /* 0x081fe40007f9e0ff */
[----:B--2---:R-:W-:-:S04]  /*22360*/  IADD3 R48, P1, R52, R75, RZ ;  /* 0x0000004b34307210 */ /* 0x004fc80007f3e0ff */
[----:B------:R-:W-:Y:S01]  /*22370*/  LEA.HI.X.SX32 R49, R52, R71, 0x1, P1 ;  /* 0x0000004734317211 */ /* 0x000fe200008f0eff */
[----:B------:R-:W-:Y:S02]  /*22380*/  IMAD R52, R129, 0x2, R62 ;  /* 0x0000000281347824 */ /* 0x000fe400078e023e */
[----:B------:R-:W0:Y:S01]  /*22390*/  LDC R129, c[0x0][0x278] ;  /* 0x00009e00ff817b82 */ /* 0x000e220000000800 */
[----:B------:R-:W-:Y:S01]  /*223a0*/  IADD3 R54, P1, R62, R75, RZ ;  /* 0x0000004b3e367210 */ /* 0x000fe20007f3e0ff */
[----:B------:R2:W-:Y:S01]  /*223b0*/  STG.E.U8 desc[UR6][R48.64], R194 ;  /* 0x000000c230007986 */ /* 0x0005e2000c101106 */
[----:B------:R-:W-:Y:S01]  /*223c0*/  LEA.HI.X.SX32 R51, R56, R71, 0x1, P4 ;  /* 0x0000004738337211 */ /* 0x000fe200020f0eff */
[----:B------:R-:W-:Y:S01]  /*223d0*/  IMAD R56, R131, 0x2, R52 ;  /* 0x0000000283387824 */ /* 0x000fe200078e0234 */
[----:B------:R-:W-:-:S03]  /*223e0*/  PRMT R199, R23, 0x7771, RZ ;  /* 0x0000777117c77816 */ /* 0x000fc600000000ff */
[----:B------:R-:W0:Y:S01]  /*223f0*/  LDC R131, c[0x0][0x278] ;  /* 0x00009e00ff837b82 */ /* 0x000e220000000800 */
[----:B------:R-:W-:Y:S02]  /*22400*/  LEA.HI.X.SX32 R55, R62, R71, 0x1, P1 ;  /* 0x000000473e377211 */ /* 0x000fe400008f0eff */
[----:B--2---:R-:W-:Y:S02]  /*22410*/  IADD3 R48, P4, R52, R75, RZ ;  /* 0x0000004b34307210 */ /* 0x004fe40007f9e0ff */
[----:B------:R-:W-:Y:S02]  /*22420*/  PRMT R201, R20, 0x7772, RZ ;  /* 0x0000777214c97816 */ /* 0x000fe400000000ff */
[----:B------:R-:W-:Y:S01]  /*22430*/  LEA.HI.X.SX32 R49, R52, R71, 0x1, P4 ;  /* 0x0000004734317211 */ /* 0x000fe200020f0eff */
[----:B------:R-:W-:Y:S01]  /*22440*/  IMAD R52, R57, 0x2, R56 ;  /* 0x0000000239347824 */ /* 0x000fe200078e0238 */
[----:B------:R2:W-:Y:S01]  /*22450*/  STG.E.U8 desc[UR6][R50.64], R200 ;  /* 0x000000c832007986 */ /* 0x0005e2000c101106 */
[----:B------:R-:W0:Y:S03]  /*22460*/  LDC R57, c[0x0][0x278] ;  /* 0x00009e00ff397b82 */ /* 0x000e260000000800 */
[----:B------:R-:W-:Y:S01]  /*22470*/  STG.E.U8 desc[UR6][R54.64], R199 ;  /* 0x000000c736007986 */ /* 0x000fe2000c101106 */
[----:B-1----:R-:W-:-:S03]  /*22480*/  IMAD R62, R63, 0x2, R52 ;  /* 0x000000023f3e7824 */ /* 0x002fc600078e0234 */
[----:B------:R1:W-:Y:S01]  /*22490*/  STG.E.U8 desc[UR6][R48.64], R201 ;  /* 0x000000c930007986 */ /* 0x0003e2000c101106 */
[----:B------:R-:W0:Y:S01]  /*224a0*/  LDC R63, c[0x0][0x278] ;  /* 0x00009e00ff3f7b82 */ /* 0x000e220000000800 */
[----:B------:R-:W-:Y:S02]  /*224b0*/  PRMT R202, R21, 0x7772, RZ ;  /* 0x0000777215ca7816 */ /* 0x000fe400000000ff */
[-C--:B--2---:R-:W-:Y:S02]  /*224c0*/  IADD3 R50, P4, R52, R75.reuse, RZ ;  /* 0x0000004b34327210 */ /* 0x084fe40007f9e0ff */
[----:B-1----:R-:W-:-:S04]  /*224d0*/  IADD3 R48, P1, R56, R75, RZ ;  /* 0x0000004b38307210 */ /* 0x002fc80007f3e0ff */
[-C--:B------:R-:W-:Y:S01]  /*224e0*/  LEA.HI.X.SX32 R49, R56, R71.reuse, 0x1, P1 ;  /* 0x0000004738317211 */ /* 0x080fe200008f0eff */
[----:B---3--:R-:W-:Y:S02]  /*224f0*/  IMAD R56, R125, 0x2, R62 ;  /* 0x000000027d387824 */ /* 0x008fe400078e023e */
[----:B------:R-:W1:Y:S01]  /*22500*/  LDC R125, c[0x0][0x278] ;  /* 0x00009e00ff7d7b82 */ /* 0x000e620000000800 */
[----:B------:R-:W-:Y:S01]  /*22510*/  LEA.HI.X.SX32 R51, R52, R71, 0x1, P4 ;  /* 0x0000004734337211 */ /* 0x000fe200020f0eff */
[----:B------:R2:W-:Y:S01]  /*22520*/  STG.E.U8 desc[UR6][R48.64], R202 ;  /* 0x000000ca30007986 */ /* 0x0005e2000c101106 */
[----:B------:R-:W-:Y:S01]  /*22530*/  IADD3 R54, P1, R62, R75, RZ ;  /* 0x0000004b3e367210 */ /* 0x000fe20007f3e0ff */
[----:B0-----:R-:W-:Y:S01]  /*22540*/  IMAD R52, R129, 0x2, R56 ;  /* 0x0000000281347824 */ /* 0x001fe200078e0238 */
[----:B------:R-:W-:-:S03]  /*22550*/  PRMT R203, R23, 0x7772, RZ ;  /* 0x0000777217cb7816 */ /* 0x000fc600000000ff */
[----:B------:R-:W0:Y:S01]  /*22560*/  LDC R129, c[0x0][0x278] ;  /* 0x00009e00ff817b82 */ /* 0x000e220000000800 */
[----:B------:R-:W-:Y:S02]  /*22570*/  LEA.HI.X.SX32 R55, R62, R71, 0x1, P1 ;  /* 0x000000473e377211 */ /* 0x000fe400008f0eff */
[----:B--2---:R-:W-:-:S04]  /*22580*/  IADD3 R48, P4, R56, R75, RZ ;  /* 0x0000004b38307210 */ /* 0x004fc80007f9e0ff */
[----:B------:R-:W-:Y:S01]  /*22590*/  LEA.HI.X.SX32 R49, R56, R71, 0x1, P4 ;  /* 0x0000004738317211 */ /* 0x000fe200020f0eff */
[----:B------:R-:W-:Y:S02]  /*225a0*/  IMAD R56, R131, 0x2, R52 ;  /* 0x0000000283387824 */ /* 0x000fe400078e0234 */
[----:B------:R-:W2:Y:S01]  /*225b0*/  LDC R131, c[0x0][0x278] ;  /* 0x00009e00ff837b82 */ /* 0x000ea20000000800 */
[----:B------:R-:W-:Y:S01]  /*225c0*/  STG.E.U8 desc[UR6][R50.64], R204 ;  /* 0x000000cc32007986 */ /* 0x000fe2000c101106 */
[----:B------:R-:W-:-:S03]  /*225d0*/  IMAD R62, R57, 0x2, R56 ;  /* 0x00000002393e7824 */ /* 0x000fc600078e0238 */
[----:B------:R3:W-:Y:S01]  /*225e0*/  STG.E.U8 desc[UR6][R54.64], R203 ;  /* 0x000000cb36007986 */ /* 0x0007e2000c101106 */
[----:B------:R-:W-:Y:S02]  /*225f0*/  PRMT R205, R20, 0x7773, RZ ;  /* 0x0000777314cd7816 */ /* 0x000fe400000000ff */
[----:B------:R-:W2:Y:S01]  /*22600*/  LDC R57, c[0x0][0x278] ;  /* 0x00009e00ff397b82 */ /* 0x000ea20000000800 */
[----:B------:R-:W-:Y:S02]  /*22610*/  PRMT R208, R21, 0x7773, RZ ;  /* 0x0000777315d07816 */ /* 0x000fe400000000ff */
[-C--:B---3--:R-:W-:Y:S02]  /*22620*/  IADD3 R54, P1, R52, R75.reuse, RZ ;  /* 0x0000004b34367210 */ /* 0x088fe40007f3e0ff */
[----:B------:R-:W-:Y:S02]  /*22630*/  IADD3 R50, P4, R56, R75, RZ ;  /* 0x0000004b38327210 */ /* 0x000fe40007f9e0ff */
[----:B------:R-:W-:Y:S01]  /*22640*/  LEA.HI.X.SX32 R55, R52, R71, 0x1, P1 ;  /* 0x0000004734377211 */ /* 0x000fe200008f0eff */
[----:B------:R-:W-:-:S02]  /*22650*/  IMAD R52, R63, 0x2, R62 ;  /* 0x000000023f347824 */ /* 0x000fc400078e023e */
[----:B------:R-:W3:Y:S01]  /*22660*/  LDC R63, c[0x0][0x278] ;  /* 0x00009e00ff3f7b82 */ /* 0x000ee20000000800 */
[----:B------:R0:W-:Y:S01]  /*22670*/  STG.E.U8 desc[UR6][R48.64], R205 ;  /* 0x000000cd30007986 */ /* 0x0001e2000c101106 */
[----:B------:R-:W-:Y:S01]  /*22680*/  LEA.HI.X.SX32 R51, R56, R71, 0x1, P4 ;  /* 0x0000004738337211 */ /* 0x000fe200020f0eff */
[----:B-1----:R-:W-:Y:S02]  /*22690*/  IMAD R56, R125, 0x2, R52 ;  /* 0x000000027d387824 */ /* 0x002fe400078e0234 */
[----:B------:R1:W-:Y:S03]  /*226a0*/  STG.E.U8 desc[UR6][R54.64], R208 ;  /* 0x000000d036007986 */ /* 0x0003e6000c101106 */
[----:B------:R-:W3:Y:S01]  /*226b0*/  LDC R125, c[0x0][0x278] ;  /* 0x00009e00ff7d7b82 */ /* 0x000ee20000000800 */
[----:B------:R-:W-:Y:S02]  /*226c0*/  PRMT R209, R23, 0x7773, RZ ;  /* 0x0000777317d17816 */ /* 0x000fe400000000ff */
[----:B0-----:R-:W-:-:S02]  /*226d0*/  IADD3 R48, P1, R62, R75, RZ ;  /* 0x0000004b3e307210 */ /* 0x001fc40007f3e0ff */
[----:B-1----:R-:W-:Y:S02]  /*226e0*/  IADD3 R54, P4, R52, R75, RZ ;  /* 0x0000004b34367210 */ /* 0x002fe40007f9e0ff */
[-C--:B------:R-:W-:Y:S02]  /*226f0*/  LEA.HI.X.SX32 R49, R62, R71.reuse, 0x1, P1 ;  /* 0x000000473e317211 */ /* 0x080fe400008f0eff */
[----:B------:R-:W-:Y:S01]  /*22700*/  LEA.HI.X.SX32 R55, R52, R71, 0x1, P4 ;  /* 0x0000004734377211 */ /* 0x000fe200020f0eff */
[----:B------:R-:W-:Y:S02]  /*22710*/  IMAD R52, R129, 0x2, R56 ;  /* 0x0000000281347824 */ /* 0x000fe400078e0238 */
[----:B------:R-:W0:Y:S01]  /*22720*/  LDC R129, c[0x0][0x278] ;  /* 0x00009e00ff817b82 */ /* 0x000e220000000800 */
[----:B------:R-:W-:Y:S01]  /*22730*/  STG.E.U8 desc[UR6][R50.64], R210 ;  /* 0x000000d232007986 */ /* 0x000fe2000c101106 */
[----:B--2---:R-:W-:-:S03]  /*22740*/  IMAD R62, R131, 0x2, R52 ;  /* 0x00000002833e7824 */ /* 0x004fc600078e0234 */
[----:B------:R1:W-:Y:S01]  /*22750*/  STG.E.U8 desc[UR6][R48.64], R209 ;  /* 0x000000d130007986 */ /* 0x0003e2000c101106 */
[----:B------:R-:W-:Y:S02]  /*22760*/  PRMT R207, R24, 0x7770, RZ ;  /* 0x0000777018cf7816 */ /* 0x000fe400000000ff */
[----:B------:R-:W2:Y:S01]  /*22770*/  LDC R131, c[0x0][0x278] ;  /* 0x00009e00ff837b82 */ /* 0x000ea20000000800 */
[-C--:B-1----:R-:W-:Y:S02]  /*22780*/  IADD3 R48, P1, R56, R75.reuse, RZ ;  /* 0x0000004b38307210 */ /* 0x082fe40007f3e0ff */
[----:B------:R-:W-:Y:S02]  /*22790*/  IADD3 R50, P4, R52, R75, RZ ;  /* 0x0000004b34327210 */ /* 0x000fe40007f9e0ff */
[-C--:B------:R-:W-:Y:S01]  /*227a0*/  LEA.HI.X.SX32 R49, R56, R71.reuse, 0x1, P1 ;  /* 0x0000004738317211 */ /* 0x080fe200008f0eff */
[----:B------:R-:W-:Y:S02]  /*227b0*/  IMAD R56, R57, 0x2, R62 ;  /* 0x0000000239387824 */ /* 0x000fe400078e023e */
[----:B------:R-:W1:Y:S01]  /*227c0*/  LDC R57, c[0x0][0x278] ;  /* 0x00009e00ff397b82 */ /* 0x000e620000000800 */
[----:B------:R3:W-:Y:S01]  /*227d0*/  STG.E.U8 desc[UR6][R54.64], R207 ;  /* 0x000000cf36007986 */ /* 0x0007e2000c101106 */
[----:B------:R-:W-:Y:S01]  /*227e0*/  LEA.HI.X.SX32 R51, R52, R71, 0x1, P4 ;  /* 0x0000004734337211 */ /* 0x000fe200020f0eff */
[----:B---3--:R-:W-:-:S02]  /*227f0*/  IMAD R52, R63, 0x2, R56 ;  /* 0x000000023f347824 */ /* 0x008fc400078e0238 */
[----:B------:R3:W-:Y:S01]  /*22800*/  STG.E.U8 desc[UR6][R48.64], R211 ;  /* 0x000000d330007986 */ /* 0x0007e2000c101106 */
[----:B------:R-:W-:Y:S02]  /*22810*/  PRMT R212, R27, 0x7770, RZ ;  /* 0x000077701bd47816 */ /* 0x000fe400000000ff */
[----:B------:R-:W1:Y:S01]  /*22820*/  LDC R63, c[0x0][0x278] ;  /* 0x00009e00ff3f7b82 */ /* 0x000e620000000800 */
[-C--:B------:R-:W-:Y:S02]  /*22830*/  IADD3 R54, P1, R62, R75.reuse, RZ ;  /* 0x0000004b3e367210 */ /* 0x080fe40007f3e0ff */
[----:B---3--:R-:W-:Y:S02]  /*22840*/  IADD3 R48, P4, R56, R75, RZ ;  /* 0x0000004b38307210 */ /* 0x008fe40007f9e0ff */
[----:B------:R-:W-:Y:S02]  /*22850*/  LEA.HI.X.SX32 R55, R62, R71, 0x1, P1 ;  /* 0x000000473e377211 */ /* 0x000fe400008f0eff */
[----:B------:R-:W-:-:S02]  /*22860*/  PRMT R214, R24, 0x7771, RZ ;  /* 0x0000777118d67816 */ /* 0x000fc400000000ff */
[----:B------:R-:W-:Y:S01]  /*22870*/  LEA.HI.X.SX32 R49, R56, R71, 0x1, P4 ;  /* 0x0000004738317211 */ /* 0x000fe200020f0eff */
[----:B------:R-:W-:Y:S01]  /*22880*/  IMAD R56, R125, 0x2, R52 ;  /* 0x000000027d387824 */ /* 0x000fe200078e0234 */
[----:B------:R3:W-:Y:S01]  /*22890*/  STG.E.U8 desc[UR6][R50.64], R213 ;  /* 0x000000d532007986 */ /* 0x0007e2000c101106 */
[----:B------:R-:W1:Y:S03]  /*228a0*/  LDC R125, c[0x0][0x278] ;  /* 0x00009e00ff7d7b82 */ /* 0x000e660000000800 */
[----:B------:R-:W-:Y:S01]  /*228b0*/  STG.E.U8 desc[UR6][R54.64], R212 ;  /* 0x000000d436007986 */ /* 0x000fe2000c101106 */
[----:B0-----:R-:W-:-:S03]  /*228c0*/  IMAD R62, R129, 0x2, R56 ;  /* 0x00000002813e7824 */ /* 0x001fc600078e0238 */
[----:B------:R0:W-:Y:S01]  /*228d0*/  STG.E.U8 desc[UR6][R48.64], R214 ;  /* 0x000000d630007986 */ /* 0x0001e2000c101106 */
[----:B------:R-:W4:Y:S01]  /*228e0*/  LDC R129, c[0x0][0x278] ;  /* 0x00009e00ff817b82 */ /* 0x000f220000000800 */
[-C--:B---3--:R-:W-:Y:S02]  /*228f0*/  IADD3 R50, P4, R56, R75.reuse, RZ ;  /* 0x0000004b38327210 */ /* 0x088fe40007f9e0ff */
[----:B0-----:R-:W-:-:S04]  /*22900*/  IADD3 R48, P1, R52, R75, RZ ;  /* 0x0000004b34307210 */ /* 0x001fc80007f3e0ff */
[----:B------:R-:W-:Y:S01]  /*22910*/  LEA.HI.X.SX32 R49, R52, R71, 0x1, P1 ;  /* 0x0000004734317211 */ /* 0x000fe200008f0eff */
[----:B--2---:R-:W-:Y:S02]  /*22920*/  IMAD R52, R131, 0x2, R62 ;  /* 0x0000000283347824 */ /* 0x004fe400078e023e */
[----:B------:R-:W0:Y:S01]  /*22930*/  LDC R131, c[0x0][0x278] ;  /* 0x00009e00ff837b82 */ /* 0x000e220000000800 */
[----:B------:R-:W-:Y:S01]  /*22940*/  IADD3 R54, P1, R62, R75, RZ ;  /* 0x0000004b3e367210 */ /* 0x000fe20007f3e0ff */
[----:B------:R2:W-:Y:S01]  /*22950*/  STG.E.U8 desc[UR6][R48.64], R215 ;  /* 0x000000d730007986 */ /* 0x0005e2000c101106 */
[----:B------:R-:W-:Y:S01]  /*22960*/  LEA.HI.X.SX32 R51, R56, R71, 0x1, P4 ;  /* 0x0000004738337211 */ /* 0x000fe200020f0eff */
[----:B-1----:R-:W-:Y:S01]  /*22970*/  IMAD R56, R57, 0x2, R52 ;  /* 0x0000000239387824 */ /* 0x002fe200078e0234 */
[----:B------:R-:W-:-:S03]  /*22980*/  PRMT R216, R27, 0x7771, RZ ;  /* 0x000077711bd87816 */ /* 0x000fc600000000ff */
[----:B------:R-:W1:Y:S01]  /*22990*/  LDC R57, c[0x0][0x278] ;  /* 0x00009e00ff397b82 */ /* 0x000e620000000800 */
[----:B------:R-:W-:Y:S02]  /*229a0*/  LEA.HI.X.SX32 R55, R62, R71, 0x1, P1 ;  /* 0x000000473e377211 */ /* 0x000fe400008f0eff */
[----:B--2---:R-:W-:Y:S02]  /*229b0*/  IADD3 R48, P4, R52, R75, RZ ;  /* 0x0000004b34307210 */ /* 0x004fe40007f9e0ff */
[----:B------:R-:W-:Y:S02]  /*229c0*/  PRMT R218, R24, 0x7772, RZ ;  /* 0x0000777218da7816 */ /* 0x000fe400000000ff */
[----:B------:R-:W-:Y:S01]  /*229d0*/  LEA.HI.X.SX32 R49, R52, R71, 0x1, P4 ;  /* 0x0000004734317211 */ /* 0x000fe200020f0eff */
[----:B------:R-:W-:Y:S01]  /*229e0*/  IMAD R52, R63, 0x2, R56 ;  /* 0x000000023f347824 */ /* 0x000fe200078e0238 */
[----:B------:R2:W-:Y:S01]  /*229f0*/  STG.E.U8 desc[UR6][R50.64], R217 ;  /* 0x000000d932007986 */ /* 0x0005e2000c101106 */
[----:B------:R-:W3:Y:S03]  /*22a00*/  LDC R63, c[0x0][0x278] ;  /* 0x00009e00ff3f7b82 */ /* 0x000ee60000000800 */
[----:B------:R-:W-:Y:S01]  /*22a10*/  STG.E.U8 desc[UR6][R54.64], R216 ;  /* 0x000000d836007986 */ /* 0x000fe2000c101106 */
[----:B------:R-:W-:-:S03]  /*22a20*/  IMAD R62, R125, 0x2, R52 ;  /* 0x000000027d3e7824 */ /* 0x000fc600078e0234 */
[----:B------:R4:W-:Y:S01]  /*22a30*/  STG.E.U8 desc[UR6][R48.64], R218 ;  /* 0x000000da30007986 */ /* 0x0009e2000c101106 */
[----:B------:R-:W3:Y:S01]  /*22a40*/  LDC R125, c[0x0][0x278] ;  /* 0x00009e00ff7d7b82 */ /* 0x000ee20000000800 */
[-C--:B--2---:R-:W-:Y:S02]  /*22a50*/  IADD3 R50, P4, R52, R75.reuse, RZ ;  /* 0x0000004b34327210 */ /* 0x084fe40007f9e0ff */
[----:B----4-:R-:W-:-:S04]  /*22a60*/  IADD3 R48, P1, R56, R75, RZ ;  /* 0x0000004b38307210 */ /* 0x010fc80007f3e0ff */
[-C--:B------:R-:W-:Y:S01]  /*22a70*/  LEA.HI.X.SX32 R49, R56, R71.reuse, 0x1, P1 ;  /* 0x0000004738317211 */ /* 0x080fe200008f0eff */
[----:B------:R-:W-:Y:S02]  /*22a80*/  IMAD R56, R129, 0x2, R62 ;  /* 0x0000000281387824 */ /* 0x000fe400078e023e */
[----:B------:R-:W2:Y:S01]  /*22a90*/  LDC R129, c[0x0][0x278] ;  /* 0x00009e00ff817b82 */ /* 0x000ea20000000800 */
[----:B------:R-:W-:Y:S01]  /*22aa0*/  LEA.HI.X.SX32 R51, R52, R71, 0x1, P4 ;  /* 0x0000004734337211 */ /* 0x000fe200020f0eff */
[----:B------:R4:W-:Y:S01]  /*22ab0*/  STG.E.U8 desc[UR6][R48.64], R219 ;  /* 0x000000db30007986 */ /* 0x0009e2000c101106 */
[----:B------:R-:W-:Y:S01]  /*22ac0*/  IADD3 R54, P1, R62, R75, RZ ;  /* 0x0000004b3e367210 */ /* 0x000fe20007f3e0ff */
[----:B0-----:R-:W-:Y:S01]  /*22ad0*/  IMAD R52, R131, 0x2, R56 ;  /* 0x0000000283347824 */ /* 0x001fe200078e0238 */
[----:B------:R-:W-:-:S03]  /*22ae0*/  PRMT R220, R27, 0x7772, RZ ;  /* 0x000077721bdc7816 */ /* 0x000fc600000000ff */
[----:B------:R-:W0:Y:S01]  /*22af0*/  LDC R131, c[0x0][0x278] ;  /* 0x00009e00ff837b82 */ /* 0x000e220000000800 */
[----:B------:R-:W-:Y:S02]  /*22b00*/  LEA.HI.X.SX32 R55, R62, R71, 0x1, P1 ;  /* 0x000000473e377211 */ /* 0x000fe400008f0eff */
[----:B----4-:R-:W-:-:S04]  /*22b10*/  IADD3 R48, P4, R56, R75, RZ ;  /* 0x0000004b38307210 */ /* 0x010fc80007f9e0ff */
[----:B------:R-:W-:Y:S01]  /*22b20*/  LEA.HI.X.SX32 R49, R56, R71, 0x1, P4 ;  /* 0x0000004738317211 */ /* 0x000fe200020f0eff */
[----:B-1----:R-:W-:Y:S02]  /*22b30*/  IMAD R56, R57, 0x2, R52 ;  /* 0x0000000239387824 */ /* 0x002fe400078e0234 */
[----:B------:R-:W1:Y:S01]  /*22b40*/  LDC R57, c[0x0][0x278] ;  /* 0x00009e00ff397b82 */ /* 0x000e620000000800 */
[----:B------:R-:W-:Y:S01]  /*22b50*/  STG.E.U8 desc[UR6][R50.64], R221 ;  /* 0x000000dd32007986 */ /* 0x000fe2000c101106 */
[----:B---3--:R-:W-:-:S03]  /*22b60*/  IMAD R62, R63, 0x2, R56 ;  /* 0x000000023f3e7824 */ /* 0x008fc600078e0238 */
[----:B------:R3:W-:Y:S01]  /*22b70*/  STG.E.U8 desc[UR6][R54.64], R220 ;  /* 0x000000dc36007986 */ /* 0x0007e2000c101106 */
[----:B------:R-:W-:Y:S02]  /*22b80*/  PRMT R222, R24, 0x7773, RZ ;  /* 0x0000777318de7816 */ /* 0x000fe400000000ff */
[----:B------:R-:W4:Y:S01]  /*22b90*/  LDC R63, c[0x0][0x278] ;  /* 0x00009e00ff3f7b82 */ /* 0x000f220000000800 */
[-C--:B---3--:R-:W-:Y:S02]  /*22ba0*/  IADD3 R54, P1, R52, R75.reuse, RZ ;  /* 0x0000004b34367210 */ /* 0x088fe40007f3e0ff */
[----:B------:R-:W-:Y:S02]  /*22bb0*/  IADD3 R50, P4, R56, R75, RZ ;  /* 0x0000004b38327210 */ /* 0x000fe40007f9e0ff */
[-C--:B------:R-:W-:Y:S01]  /*22bc0*/  LEA.HI.X.SX32 R55, R52, R71.reuse, 0x1, P1 ;  /* 0x0000004734377211 */ /* 0x080fe200008f0eff */
[----:B------:R-:W-:Y:S01]  /*22bd0*/  IMAD R52, R125, 0x2, R62 ;  /* 0x000000027d347824 */ /* 0x000fe200078e023e */
[----:B------:R3:W-:Y:S01]  /*22be0*/  STG.E.U8 desc[UR6][R48.64], R222 ;  /* 0x000000de30007986 */ /* 0x0007e2000c101106 */
[----:B------:R-:W4:Y:S01]  /*22bf0*/  LDC R125, c[0x0][0x278] ;  /* 0x00009e00ff7d7b82 */ /* 0x000f220000000800 */
[----:B------:R-:W-:Y:S01]  /*22c00*/  LEA.HI.X.SX32 R51, R56, R71, 0x1, P4 ;  /* 0x0000004738337211 */ /* 0x000fe200020f0eff */
[----:B--2---:R-:W-:Y:S01]  /*22c10*/  IMAD R56, R129, 0x2, R52 ;  /* 0x0000000281387824 */ /* 0x004fe200078e0234 */
[----:B------:R2:W-:Y:S01]  /*22c20*/  STG.E.U8 desc[UR6][R54.64], R224 ;  /* 0x000000e036007986 */ /* 0x0005e2000c101106 */
[----:B------:R-:W-:-:S04]  /*22c30*/  PRMT R225, R27, 0x7773, RZ ;  /* 0x000077731be17816 */ /* 0x000fc800000000ff */
[----:B------:R-:W4:Y:S01]  /*22c40*/  LDC R129, c[0x0][0x278] ;  /* 0x00009e00ff817b82 */ /* 0x000f220000000800 */
[-C--:B---3--:R-:W-:Y:S02]  /*22c50*/  IADD3 R48, P1, R62, R75.reuse, RZ ;  /* 0x0000004b3e307210 */ /* 0x088fe40007f3e0ff */
[----:B--2---:R-:W-:Y:S02]  /*22c60*/  IADD3 R54, P4, R52, R75, RZ ;  /* 0x0000004b34367210 */ /* 0x004fe40007f9e0ff */
[-C--:B------:R-:W-:Y:S02]  /*22c70*/  LEA.HI.X.SX32 R49, R62, R71.reuse, 0x1, P1 ;  /* 0x000000473e317211 */ /* 0x080fe400008f0eff */
[----:B------:R-:W-:Y:S01]  /*22c80*/  LEA.HI.X.SX32 R55, R52, R71, 0x1, P4 ;  /* 0x0000004734377211 */ /* 0x000fe200020f0eff */
[----:B0-----:R-:W-:Y:S02]  /*22c90*/  IMAD R52, R131, 0x2, R56 ;  /* 0x0000000283347824 */ /* 0x001fe400078e0238 */
[----:B------:R-:W0:Y:S01]  /*22ca0*/  LDC R131, c[0x0][0x278] ;  /* 0x00009e00ff837b82 */ /* 0x000e220000000800 */
[----:B------:R-:W-:Y:S01]  /*22cb0*/  STG.E.U8 desc[UR6][R50.64], R226 ;  /* 0x000000e232007986 */ /* 0x000fe2000c101106 */
[----:B-1----:R-:W-:-:S03]  /*22cc0*/  IMAD R62, R57, 0x2, R52 ;  /* 0x00000002393e7824 */ /* 0x002fc600078e0234 */
[----:B------:R1:W-:Y:S01]  /*22cd0*/  STG.E.U8 desc[UR6][R48.64], R225 ;  /* 0x000000e130007986 */ /* 0x0003e2000c101106 */
[----:B------:R-:W-:Y:S02]  /*22ce0*/  PRMT R223, R16, 0x7770, RZ ;  /* 0x0000777010df7816 */ /* 0x000fe400000000ff */
[----:B------:R-:W2:Y:S01]  /*22cf0*/  LDC R57, c[0x0][0x278] ;  /* 0x00009e00ff397b82 */ /* 0x000ea20000000800 */
[----:B------:R-:W-:Y:S02]  /*22d00*/  PRMT R227, R17, 0x7770, RZ ;  /* 0x0000777011e37816 */ /* 0x000fe400000000ff */
[-C--:B-1----:R-:W-:Y:S02]  /*22d10*/  IADD3 R48, P1, R56, R75.reuse, RZ ;  /* 0x0000004b38307210 */ /* 0x082fe40007f3e0ff */
[----:B------:R-:W-:Y:S02]  /*22d20*/  IADD3 R50, P4, R52, R75, RZ ;  /* 0x0000004b34327210 */ /* 0x000fe40007f9e0ff */
[----:B------:R-:W-:Y:S01]  /*22d30*/  LEA.HI.X.SX32 R49, R56, R71, 0x1, P1 ;  /* 0x0000004738317211 */ /* 0x000fe200008f0eff */
[----:B----4-:R-:W-:-:S02]  /*22d40*/  IMAD R56, R63, 0x2, R62 ;  /* 0x000000023f387824 */ /* 0x010fc400078e023e */
[----:B------:R-:W1:Y:S01]  /*22d50*/  LDC R63, c[0x0][0x278] ;  /* 0x00009e00ff3f7b82 */ /* 0x000e620000000800 */
[----:B------:R3:W-:Y:S01]  /*22d60*/  STG.E.U8 desc[UR6][R54.64], R223 ;  /* 0x000000df36007986 */ /* 0x0007e2000c101106 */
[----:B------:R-:W-:Y:S01]  /*22d70*/  LEA.HI.X.SX32 R51, R52, R71, 0x1, P4 ;  /* 0x0000004734337211 */ /* 0x000fe200020f0eff */
[----:B------:R-:W-:Y:S02]  /*22d80*/  IMAD R52, R125, 0x2, R56 ;  /* 0x000000027d347824 */ /* 0x000fe400078e0238 */
[----:B------:R4:W-:Y:S01]  /*22d90*/  STG.E.U8 desc[UR6][R48.64], R227 ;  /* 0x000000e330007986 */ /* 0x0009e2000c101106 */
[----:B------:R-:W-:Y:S02]  /*22da0*/  PRMT R228, R19, 0x7770, RZ ;  /* 0x0000777013e47816 */ /* 0x000fe400000000ff */
[----:B------:R-:W1:Y:S01]  /*22db0*/  LDC R125, c[0x0][0x278] ;  /* 0x00009e00ff7d7b82 */ /* 0x000e620000000800 */
[-C--:B---3--:R-:W-:Y:S02]  /*22dc0*/  IADD3 R54, P1, R62, R75.reuse, RZ ;  /* 0x0000004b3e367210 */ /* 0x088fe40007f3e0ff */
[----:B----4-:R-:W-:-:S02]  /*22dd0*/  IADD3 R48, P4, R56, R75, RZ ;  /* 0x0000004b38307210 */ /* 0x010fc40007f9e0ff */
[-C--:B------:R-:W-:Y:S02]  /*22de0*/  LEA.HI.X.SX32 R55, R62, R71.reuse, 0x1, P1 ;  /* 0x000000473e377211 */ /* 0x080fe400008f0eff */
[----:B------:R-:W-:Y:S02]  /*22df0*/  PRMT R230, R16, 0x7771, RZ ;  /* 0x0000777110e67816 */ /* 0x000fe400000000ff */
[----:B------:R-:W-:Y:S01]  /*22e00*/  LEA.HI.X.SX32 R49, R56, R71, 0x1, P4 ;  /* 0x0000004738317211 */ /* 0x000fe200020f0eff */
[----:B------:R-:W-:Y:S01]  /*22e10*/  IMAD R56, R129, 0x2, R52 ;  /* 0x0000000281387824 */ /* 0x000fe200078e0234 */
[----:B------:R3:W-:Y:S01]  /*22e20*/  STG.E.U8 desc[UR6][R50.64], R229 ;  /* 0x000000e532007986 */ /* 0x0007e2000c101106 */
[----:B------:R-:W4:Y:S03]  /*22e30*/  LDC R129, c[0x0][0x278] ;  /* 0x00009e00ff817b82 */ /* 0x000f260000000800 */
[----:B------:R-:W-:Y:S01]  /*22e40*/  STG.E.U8 desc[UR6][R54.64], R228 ;  /* 0x000000e436007986 */ /* 0x000fe2000c101106 */
[----:B0-----:R-:W-:-:S03]  /*22e50*/  IMAD R62, R131, 0x2, R56 ;  /* 0x00000002833e7824 */ /* 0x001fc600078e0238 */
[----:B------:R0:W-:Y:S01]  /*22e60*/  STG.E.U8 desc[UR6][R48.64], R230 ;  /* 0x000000e630007986 */ /* 0x0001e2000c101106 */
[----:B------:R-:W4:Y:S01]  /*22e70*/  LDC R131, c[0x0][0x278] ;  /* 0x00009e00ff837b82 */ /* 0x000f220000000800 */
[----:B------:R-:W-:Y:S02]  /*22e80*/  PRMT R231, R17, 0x7771, RZ ;  /* 0x0000777111e77816 */ /* 0x000fe400000000ff */
        /* <DEDUP_REMOVED lines=19> */
[----:B----4-:R-:W-:-:S03]  /*22fc0*/  IMAD R62, R129, 0x2, R52 ;  /* 0x00000002813e7824 */ /* 0x010fc600078e0234 */
[----:B------:R4:W-:Y:S01]  /*22fd0*/  STG.E.U8 desc[UR6][R48.64], R234 ;  /* 0x000000ea30007986 */ /* 0x0009e2000c101106 */
[----:B------:R-:W3:Y:S01]  /*22fe0*/  LDC R129, c[0x0][0x278] ;  /* 0x00009e00ff817b82 */ /* 0x000ee20000000800 */
[----:B------:R-:W-:Y:S02]  /*22ff0*/  PRMT R235, R17, 0x7772, RZ ;  /* 0x0000777211eb7816 */ /* 0x000fe400000000ff */
        /* <DEDUP_REMOVED lines=21> */
[----:B------:R-:W-:Y:S02]  /*23150*/  PRMT R240, R17, 0x7773, RZ ;  /* 0x0000777311f07816 */ /* 0x000fe400000000ff */
[-C--:B---3--:R-:W-:Y:S02]  /*23160*/  IADD3 R54, P1, R52, R75.reuse, RZ ;  /* 0x0000004b34367210 */ /* 0x088fe40007f3e0ff */
[----:B------:R-:W-:Y:S02]  /*23170*/  IADD3 R50, P4, R56, R75, RZ ;  /* 0x0000004b38327210 */ /* 0x000fe40007f9e0ff */
[-C--:B------:R-:W-:Y:S01]  /*23180*/  LEA.HI.X.SX32 R55, R52, R71.reuse, 0x1, P1 ;  /* 0x0000004734377211 */ /* 0x080fe200008f0eff */
[----:B------:R-:W-:Y:S01]  /*23190*/  IMAD R52, R129, 0x2, R62 ;  /* 0x0000000281347824 */ /* 0x000fe200078e023e */
[----:B------:R3:W-:Y:S01]  /*231a0*/  STG.E.U8 desc[UR6][R48.64], R238 ;  /* 0x000000ee30007986 */ /* 0x0007e2000c101106 */
[----:B------:R-:W4:Y:S01]  /*231b0*/  LDC R129, c[0x0][0x278] ;  /* 0x00009e00ff817b82 */ /* 0x000f220000000800 */
[----:B------:R-:W-:-:S02]  /*231c0*/  LEA.HI.X.SX32 R51, R56, R71, 0x1, P4 ;  /* 0x0000004738337211 */ /* 0x000fc400020f0eff */
[----:B------:R0:W-:Y:S01]  /*231d0*/  STG.E.U8 desc[UR6][R54.64], R240 ;  /* 0x000000f036007986 */ /* 0x0001e2000c101106 */
[----:B--2---:R-:W-:Y:S01]  /*231e0*/  IMAD R56, R131, 0x2, R52 ;  /* 0x0000000283387824 */ /* 0x004fe200078e0234 */
[----:B------:R-:W-:-:S03]  /*231f0*/  PRMT R242, R19, 0x7773, RZ ;  /* 0x0000777313f27816 */ /* 0x000fc600000000ff */
[----:B------:R-:W2:Y:S01]  /*23200*/  LDC R131, c[0x0][0x278] ;  /* 0x00009e00ff837b82 */ /* 0x000ea20000000800 */
[-C--:B---3--:R-:W-:Y:S02]  /*23210*/  IADD3 R48, P1, R62, R75.reuse, RZ ;  /* 0x0000004b3e307210 */ /* 0x088fe40007f3e0ff */
[----:B0-----:R-:W-:Y:S02]  /*23220*/  IADD3 R54, P4, R52, R75, RZ ;  /* 0x0000004b34367210 */ /* 0x001fe40007f9e0ff */
[-C--:B------:R-:W-:Y:S02]  /*23230*/  LEA.HI.X.SX32 R49, R62, R71.reuse, 0x1, P1 ;  /* 0x000000473e317211 */ /* 0x080fe400008f0eff */
[----:B------:R-:W-:Y:S01]  /*23240*/  LEA.HI.X.SX32 R55, R52, R71, 0x1, P4 ;  /* 0x0000004734377211 */ /* 0x000fe200020f0eff */
[----:B------:R-:W-:Y:S02]  /*23250*/  IMAD R52, R57, 0x2, R56 ;  /* 0x0000000239347824 */ /* 0x000fe400078e0238 */
[----:B------:R-:W0:Y:S01]  /*23260*/  LDC R57, c[0x0][0x278] ;  /* 0x00009e00ff397b82 */ /* 0x000e220000000800 */
[----:B------:R-:W-:Y:S01]  /*23270*/  STG.E.U8 desc[UR6][R50.64], R244 ;  /* 0x000000f432007986 */ /* 0x000fe2000c101106 */
[----:B-1----:R-:W-:-:S03]  /*23280*/  IMAD R62, R63, 0x2, R52 ;  /* 0x000000023f3e7824 */ /* 0x002fc600078e0234 */
[----:B------:R1:W-:Y:S03]  /*23290*/  STG.E.U8 desc[UR6][R48.64], R242 ;  /* 0x000000f230007986 */ /* 0x0003e6000c101106 */
[----:B------:R-:W3:Y:S01]  /*232a0*/  LDC R63, c[0x0][0x278] ;  /* 0x00009e00ff3f7b82 */ /* 0x000ee20000000800 */
[----:B------:R-:W-:Y:S02]  /*232b0*/  PRMT R239, R12, 0x7770, RZ ;  /* 0x000077700cef7816 */ /* 0x000fe400000000ff */
[----:B------:R-:W-:Y:S02]  /*232c0*/  PRMT R246, R13, 0x7770, RZ ;  /* 0x000077700df67816 */ /* 0x000fe400000000ff */
[-C--:B-1----:R-:W-:Y:S02]  /*232d0*/  IADD3 R48, P1, R56, R75.reuse, RZ ;  /* 0x0000004b38307210 */ /* 0x082fe40007f3e0ff */
[----:B------:R-:W-:-:S02]  /*232e0*/  IADD3 R50, P4, R52, R75, RZ ;  /* 0x0000004b34327210 */ /* 0x000fc40007f9e0ff */
[-C--:B------:R-:W-:Y:S01]  /*232f0*/  LEA.HI.X.SX32 R49, R56, R71.reuse, 0x1, P1 ;  /* 0x0000004738317211 */ /* 0x080fe200008f0eff */
[----:B----4-:R-:W-:Y:S01]  /*23300*/  IMAD R56, R125, 0x2, R62 ;  /* 0x000000027d387824 */ /* 0x010fe200078e023e */
[----:B------:R1:W-:Y:S01]  /*23310*/  STG.E.U8 desc[UR6][R54.64], R239 ;  /* 0x000000ef36007986 */ /* 0x0003e2000c101106 */
[----:B------:R-:W4:Y:S01]  /*23320*/  LDC R125, c[0x0][0x278] ;  /* 0x00009e00ff7d7b82 */ /* 0x000f220000000800 */
[----:B------:R-:W-:Y:S02]  /*23330*/  LEA.HI.X.SX32 R51, R52, R71, 0x1, P4 ;  /* 0x0000004734337211 */ /* 0x000fe400020f0eff */
[----:B------:R2:W-:Y:S01]  /*23340*/  STG.E.U8 desc[UR6][R48.64], R246 ;  /* 0x000000f630007986 */ /* 0x0005e2000c101106 */
[----:B------:R-:W-:Y:S01]  /*23350*/  IMAD R52, R129, 0x2, R56 ;  /* 0x0000000281347824 */ /* 0x000fe200078e0238 */
[----:B------:R-:W-:-:S03]  /*23360*/  PRMT R46, R15, 0x7770, RZ ;  /* 0x000077700f2e7816 */ /* 0x000fc600000000ff */
[----:B------:R-:W4:Y:S01]  /*23370*/  LDC R129, c[0x0][0x278] ;  /* 0x00009e00ff817b82 */ /* 0x000f220000000800 */
[-C--:B-1----:R-:W-:Y:S02]  /*23380*/  IADD3 R54, P1, R62, R75.reuse, RZ ;  /* 0x0000004b3e367210 */ /* 0x082fe40007f3e0ff */
[----:B--2---:R-:W-:Y:S02]  /*23390*/  IADD3 R48, P4, R56, R75, RZ ;  /* 0x0000004b38307210 */ /* 0x004fe40007f9e0ff */
[-C--:B------:R-:W-:Y:S02]  /*233a0*/  LEA.HI.X.SX32 R55, R62, R71.reuse, 0x1, P1 ;  /* 0x000000473e377211 */ /* 0x080fe400008f0eff */
[----:B------:R-:W-:Y:S01]  /*233b0*/  LEA.HI.X.SX32 R49, R56, R71, 0x1, P4 ;  /* 0x0000004738317211 */ /* 0x000fe200020f0eff */
[----:B------:R-:W-:Y:S01]  /*233c0*/  IMAD R56, R131, 0x2, R52 ;  /* 0x0000000283387824 */ /* 0x000fe200078e0234 */
[----:B------:R-:W-:Y:S01]  /*233d0*/  STG.E.U8 desc[UR6][R50.64], R47 ;  /* 0x0000002f32007986 */ /* 0x000fe2000c101106 */
[----:B------:R-:W1:Y:S01]  /*233e0*/  LDC R131, c[0x0][0x278] ;  /* 0x00009e00ff837b82 */ /* 0x000e620000000800 */
[----:B------:R-:W-:Y:S01]  /*233f0*/  PRMT R249, R12, 0x7771, RZ ;  /* 0x000077710cf97816 */ /* 0x000fe200000000ff */
[----:B0-----:R-:W-:Y:S01]  /*23400*/  IMAD R62, R57, 0x2, R56 ;  /* 0x00000002393e7824 */ /* 0x001fe200078e0238 */
[----:B------:R0:W-:Y:S01]  /*23410*/  STG.E.U8 desc[UR6][R54.64], R46 ;  /* 0x0000002e36007986 */ /* 0x0001e2000c101106 */
[----:B------:R-:W-:-:S04]  /*23420*/  PRMT R250, R13, 0x7771, RZ ;  /* 0x000077710dfa7816 */ /* 0x000fc800000000ff */
[----:B------:R-:W2:Y:S01]  /*23430*/  LDC R57, c[0x0][0x278] ;  /* 0x00009e00ff397b82 */ /* 0x000ea20000000800 */
[----:B------:R3:W-:Y:S01]  /*23440*/  STG.E.U8 desc[UR6][R48.64], R249 ;  /* 0x000000f930007986 */ /* 0x0007e2000c101106 */
[----:B0-----:R-:W-:-:S06]  /*23450*/  IADD3 R46, P1, R52, R75, RZ ;  /* 0x0000004b342e7210 */ /* 0x001fcc0007f3e0ff */
[----:B------:R-:W0:Y:S01]  /*23460*/  LDC R55, c[0x0][0x278] ;  /* 0x00009e00ff377b82 */ /* 0x000e220000000800 */
[----:B------:R-:W-:Y:S01]  /*23470*/  LEA.HI.X.SX32 R47, R52, R71, 0x1, P1 ;  /* 0x00000047342f7211 */ /* 0x000fe200008f0eff */
[----:B---3--:R-:W-:Y:S01]  /*23480*/  IMAD R52, R63, 0x2, R62 ;  /* 0x000000023f347824 */ /* 0x008fe200078e023e */
[-C--:B------:R-:W-:Y:S02]  /*23490*/  IADD3 R48, P4, R56, R75.reuse, RZ ;  /* 0x0000004b38307210 */ /* 0x080fe40007f9e0ff */
[----:B------:R-:W-:Y:S01]  /*234a0*/  IADD3 R50, P1, R62, R75, RZ ;  /* 0x0000004b3e327210 */ /* 0x000fe20007f3e0ff */
[----:B------:R3:W-:Y:S01]  /*234b0*/  STG.E.U8 desc[UR6][R46.64], R250 ;  /* 0x000000fa2e007986 */ /* 0x0007e2000c101106 */
[-C--:B------:R-:W-:Y:S01]  /*234c0*/  LEA.HI.X.SX32 R49, R56, R71.reuse, 0x1, P4 ;  /* 0x0000004738317211 */ /* 0x080fe200020f0eff */
[----:B------:R-:W0:Y:S01]  /*234d0*/  LDC R63, c[0x0][0x278] ;  /* 0x00009e00ff3f7b82 */ /* 0x000e220000000800 */
[----:B------:R-:W-:Y:S01]  /*234e0*/  PRMT R45, R15, 0x7771, RZ ;  /* 0x000077710f2d7816 */ /* 0x000fe200000000ff */
[----:B----4-:R-:W-:Y:S01]  /*234f0*/  IMAD R54, R125, 0x2, R52 ;  /* 0x000000027d367824 */ /* 0x010fe200078e0234 */
[----:B------:R-:W-:-:S02]  /*23500*/  LEA.HI.X.SX32 R51, R62, R71, 0x1, P1 ;  /* 0x000000473e337211 */ /* 0x000fc400008f0eff */
[----:B------:R-:W-:Y:S02]  /*23510*/  PRMT R0, R12, 0x7772, RZ ;  /* 0x000077720c007816 */ /* 0x000fe400000000ff */
[C---:B---3--:R-:W-:Y:S01]  /*23520*/  IADD3 R46, P4, R52.reuse, R75, RZ ;  /* 0x0000004b342e7210 */ /* 0x048fe20007f9e0ff */
[----:B------:R3:W-:Y:S01]  /*23530*/  STG.E.U8 desc[UR6][R48.64], R247 ;  /* 0x000000f730007986 */ /* 0x0007e2000c101106 */
[----:B------:R-:W4:Y:S02]  /*23540*/  LDC R125, c[0x0][0x278] ;  /* 0x00009e00ff7d7b82 */ /* 0x000f240000000800 */
[----:B------:R-:W-:Y:S01]  /*23550*/  LEA.HI.X.SX32 R47, R52, R71, 0x1, P4 ;  /* 0x00000047342f7211 */ /* 0x000fe200020f0eff */
[----:B------:R-:W-:Y:S01]  /*23560*/  IMAD R52, R129, 0x2, R54 ;  /* 0x0000000281347824 */ /* 0x000fe200078e0236 */
[----:B------:R-:W-:Y:S04]  /*23570*/  STG.E.U8 desc[UR6][R50.64], R45 ;  /* 0x0000002d32007986 */ /* 0x000fe8000c101106 */
[----:B------:R2:W-:Y:S01]  /*23580*/  STG.E.U8 desc[UR6][R46.64], R0 ;  /* 0x000000002e007986 */ /* 0x0005e2000c101106 */
[----:B-1----:R-:W-:Y:S01]  /*23590*/  IMAD R56, R131, 0x2, R52 ;  /* 0x0000000283387824 */ /* 0x002fe200078e0234 */
[----:B------:R-:W1:Y:S01]  /*235a0*/  LDC R129, c[0x0][0x278] ;  /* 0x00009e00ff817b82 */ /* 0x000e620000000800 */
[----:B------:R-:W-:-:S02]  /*235b0*/  PRMT R252, R13, 0x7772, RZ ;  /* 0x000077720dfc7816 */ /* 0x000fc400000000ff */
[-C--:B---3--:R-:W-:Y:S02]  /*235c0*/  IADD3 R48, P4, R52, R75.reuse, RZ ;  /* 0x0000004b34307210 */ /* 0x088fe40007f9e0ff */
[----:B--2---:R-:W-:-:S03]  /*235d0*/  IADD3 R46, P1, R54, R75, RZ ;  /* 0x0000004b362e7210 */ /* 0x004fc60007f3e0ff */
[----:B------:R-:W2:Y:S01]  /*235e0*/  LDC R131, c[0x0][0x278] ;  /* 0x00009e00ff837b82 */ /* 0x000ea20000000800 */
[----:B------:R-:W-:Y:S01]  /*235f0*/  PRMT R44, R15, 0x7772, RZ ;  /* 0x000077720f2c7816 */ /* 0x000fe200000000ff */
[----:B------:R-:W3:Y:S01]  /*23600*/  LDL.LU R0, [R1+0xa5c] ;  /* 0x000a5c0001007983 */ /* 0x000ee20000300800 */
[-C--:B------:R-:W-:Y:S01]  /*23610*/  LEA.HI.X.SX32 R47, R54, R71.reuse, 0x1, P1 ;  /* 0x00000047362f7211 */ /* 0x080fe200008f0eff */
[----:B------:R-:W-:Y:S01]  /*23620*/  IMAD R54, R57, 0x2, R56 ;  /* 0x0000000239367824 */ /* 0x000fe200078e0238 */
[----:B------:R-:W-:-:S03]  /*23630*/  LEA.HI.X.SX32 R49, R52, R71, 0x1, P4 ;  /* 0x0000004734317211 */ /* 0x000fc600020f0eff */
[----:B------:R-:W2:Y:S01]  /*23640*/  LDC R57, c[0x0][0x278] ;  /* 0x00009e00ff397b82 */ /* 0x000ea20000000800 */
[----:B------:R4:W-:Y:S01]  /*23650*/  STG.E.U8 desc[UR6][R46.64], R252 ;  /* 0x000000fc2e007986 */ /* 0x0009e2000c101106 */
[----:B------:R-:W-:Y:S01]  /*23660*/  IADD3 R50, P1, R56, R75, RZ ;  /* 0x0000004b38327210 */ /* 0x000fe20007f3e0ff */
[----:B0-----:R-:W-:-:S03]  /*23670*/  IMAD R52, R55, 0x2, R54 ;  /* 0x0000000237347824 */ /* 0x001fc600078e0236 */
[----:B------:R-:W-:Y:S02]  /*23680*/  LEA.HI.X.SX32 R51, R56, R71, 0x1, P1 ;  /* 0x0000004738337211 */ /* 0x000fe400008f0eff */
[----:B------:R-:W0:Y:S01]  /*23690*/  LDC R55, c[0x0][0x278] ;  /* 0x00009e00ff377b82 */ /* 0x000e220000000800 */
[----:B----4-:R-:W-:-:S04]  /*236a0*/  IADD3 R46, P4, R54, R75, RZ ;  /* 0x0000004b362e7210 */ /* 0x010fc80007f9e0ff */
[----:B------:R-:W-:Y:S01]  /*236b0*/  LEA.HI.X.SX32 R47, R54, R71, 0x1, P4 ;  /* 0x00000047362f7211 */ /* 0x000fe200020f0eff */
[----:B------:R-:W-:Y:S02]  /*236c0*/  IMAD R54, R63, 0x2, R52 ;  /* 0x000000023f367824 */ /* 0x000fe400078e0234 */
[----:B------:R-:W4:Y:S01]  /*236d0*/  LDC R63, c[0x0][0x278] ;  /* 0x00009e00ff3f7b82 */ /* 0x000f220000000800 */
[----:B------:R-:W-:Y:S01]  /*236e0*/  STG.E.U8 desc[UR6][R48.64], R248 ;  /* 0x000000f830007986 */ /* 0x000fe2000c101106 */
[----:B------:R-:W-:-:S03]  /*236f0*/  IMAD R56, R125, 0x2, R54 ;  /* 0x000000027d387824 */ /* 0x000fc600078e0236 */
[----:B------:R1:W-:Y:S03]  /*23700*/  STG.E.U8 desc[UR6][R50.64], R44 ;  /* 0x0000002c32007986 */ /* 0x0003e6000c101106 */
[----:B------:R-:W4:Y:S01]  /*23710*/  LDC R125, c[0x0][0x278] ;  /* 0x00009e00ff7d7b82 */ /* 0x000f220000000800 */
[----:B------:R-:W-:Y:S01]  /*23720*/  PRMT R2, R13, 0x7773, RZ ;  /* 0x000077730d027816 */ /* 0x000fe200000000ff */
[----:B------:R1:W-:Y:S02]  /*23730*/  STG.E.U8 desc[UR6][R46.64], R241 ;  /* 0x000000f12e007986 */ /* 0x0003e4000c101106 */
[----:B-1----:R-:W-:-:S04]  /*23740*/  IADD3 R44, P1, R52, R75, RZ ;  /* 0x0000004b342c7210 */ /* 0x002fc80007f3e0ff */
[----:B------:R-:W-:Y:S01]  /*23750*/  LEA.HI.X.SX32 R45, R52, R71, 0x1, P1 ;  /* 0x00000047342d7211 */ /* 0x000fe200008f0eff */
[----:B------:R-:W-:Y:S01]  /*23760*/  IMAD R52, R129, 0x2, R56 ;  /* 0x0000000281347824 */ /* 0x000fe200078e0238 */
[-C--:B------:R-:W-:Y:S01]  /*23770*/  IADD3 R46, P4, R54, R75.reuse, RZ ;  /* 0x0000004b362e7210 */ /* 0x080fe20007f9e0ff */
[----:B------:R-:W1:Y:S01]  /*23780*/  LDC R129, c[0x0][0x278] ;  /* 0x00009e00ff817b82 */ /* 0x000e620000000800 */
[----:B------:R-:W-:Y:S01]  /*23790*/  IADD3 R48, P1, R56, R75, RZ ;  /* 0x0000004b38307210 */ /* 0x000fe20007f3e0ff */
[----:B------:R0:W-:Y:S01]  /*237a0*/  STG.E.U8 desc[UR6][R44.64], R2 ;  /* 0x000000022c007986 */ /* 0x0001e2000c101106 */
[-C--:B------:R-:W-:Y:S02]  /*237b0*/  LEA.HI.X.SX32 R47, R54, R71.reuse, 0x1, P4 ;  /* 0x00000047362f7211 */ /* 0x080fe400020f0eff */
[----:B------:R-:W-:Y:S01]  /*237c0*/  LEA.HI.X.SX32 R49, R56, R71, 0x1, P1 ;  /* 0x0000004738317211 */ /* 0x000fe200008f0eff */
[----:B--2---:R-:W-:Y:S02]  /*237d0*/  IMAD R56, R57, 0x2, R52 ;  /* 0x0000000239387824 */ /* 0x004fe400078e0234 */
[----:B------:R-:W2:Y:S01]  /*237e0*/  LDC R57, c[0x0][0x278] ;  /* 0x00009e00ff397b82 */ /* 0x000ea20000000800 */
[C---:B0-----:R-:W-:Y:S01]  /*237f0*/  IADD3 R44, P4, R52.reuse, R75, RZ ;  /* 0x0000004b342c7210 */ /* 0x041fe20007f9e0ff */
[----:B------:R-:W3:Y:S03]  /*23800*/  LDL.LU R2, [R1+0xa58] ;  /* 0x000a580001027983 */ /* 0x000ee60000300800 */
[----:B------:R-:W-:Y:S01]  /*23810*/  LEA.HI.X.SX32 R45, R52, R71, 0x1, P4 ;  /* 0x00000047342d7211 */ /* 0x000fe200020f0eff */
[----:B------:R-:W-:Y:S01]  /*23820*/  IMAD R52, R55, 0x2, R56 ;  /* 0x0000000237347824 */ /* 0x000fe200078e0238 */
[----:B------:R-:W-:-:S02]  /*23830*/  IADD3 R54, P1, R56, R75, RZ ;  /* 0x0000004b38367210 */ /* 0x000fc40007f3e0ff */
[----:B------:R-:W-:Y:S01]  /*23840*/  PRMT R43, R15, 0x7773, RZ ;  /* 0x000077730f2b7816 */ /* 0x000fe200000000ff */
[----:B----4-:R-:W-:Y:S01]  /*23850*/  IMAD R62, R63, 0x2, R52 ;  /* 0x000000023f3e7824 */ /* 0x010fe200078e0234 */
[----:B------:R0:W-:Y:S01]  /*23860*/  STG.E.U8 desc[UR6][R46.64], R251 ;  /* 0x000000fb2e007986 */ /* 0x0001e2000c101106 */
[----:B------:R-:W4:Y:S01]  /*23870*/  LDC R63, c[0x0][0x278] ;  /* 0x00009e00ff3f7b82 */ /* 0x000f220000000800 */
[----:B------:R-:W-:Y:S02]  /*23880*/  IADD3 R50, P4, R52, R75, RZ ;  /* 0x0000004b34327210 */ /* 0x000fe40007f9e0ff */
[-C--:B------:R-:W-:Y:S01]  /*23890*/  LEA.HI.X.SX32 R55, R56, R71.reuse, 0x1, P1 ;  /* 0x0000004738377211 */ /* 0x080fe200008f0eff */
[----:B------:R-:W-:Y:S01]  /*238a0*/  IMAD R56, R125, 0x2, R62 ;  /* 0x000000027d387824 */ /* 0x000fe200078e023e */
[----:B------:R-:W-:Y:S01]  /*238b0*/  LEA.HI.X.SX32 R51, R52, R71, 0x1, P4 ;  /* 0x0000004734337211 */ /* 0x000fe200020f0eff */
[----:B------:R-:W3:Y:S02]  /*238c0*/  LDL.LU R243, [R1+0x204] ;  /* 0x0002040001f37983 */ /* 0x000ee40000300800 */
[----:B------:R-:W4:Y:S01]  /*238d0*/  LDC R125, c[0x0][0x278] ;  /* 0x00009e00ff7d7b82 */ /* 0x000f220000000800 */
[----:B-1----:R-:W-:Y:S01]  /*238e0*/  IMAD R52, R129, 0x2, R56 ;  /* 0x0000000281347824 */ /* 0x002fe200078e0238 */
[----:B------:R-:W-:Y:S01]  /*238f0*/  STG.E.U8 desc[UR6][R48.64], R43 ;  /* 0x0000002b30007986 */ /* 0x000fe2000c101106 */
[----:B------:R-:W-:-:S03]  /*23900*/  PRMT R41, R10, 0x7770, RZ ;  /* 0x000077700a297816 */ /* 0x000fc600000000ff */
[----:B------:R1:W-:Y:S02]  /*23910*/  STG.E.U8 desc[UR6][R44.64], R42 ;  /* 0x0000002a2c007986 */ /* 0x0003e4000c101106 */
[----:B------:R-:W4:Y:S02]  /*23920*/  LDC R129, c[0x0][0x278] ;  /* 0x00009e00ff817b82 */ /* 0x000f240000000800 */
[----:B------:R2:W-:Y:S01]  /*23930*/  STG.E.U8 desc[UR6][R54.64], R37 ;  /* 0x0000002536007986 */ /* 0x0005e2000c101106 */
[-C--:B0-----:R-:W-:Y:S02]  /*23940*/  IADD3 R46, P1, R62, R75.reuse, RZ ;  /* 0x0000004b3e2e7210 */ /* 0x081fe40007f3e0ff */
[----:B------:R-:W-:Y:S01]  /*23950*/  PRMT R38, R10, 0x7771, RZ ;  /* 0x000077710a267816 */ /* 0x000fe200000000ff */
[----:B------:R-:W3:Y:S01]  /*23960*/  LDL.LU R245, [R1+0x200] ;  /* 0x0002000001f57983 */ /* 0x000ee20000300800 */
[----:B-1----:R-:W-:-:S03]  /*23970*/  IADD3 R42, P4, R56, R75, RZ ;  /* 0x0000004b382a7210 */ /* 0x002fc60007f9e0ff */
[----:B------:R4:W-:Y:S01]  /*23980*/  STG.E.U8 desc[UR6][R50.64], R41 ;  /* 0x0000002932007986 */ /* 0x0009e2000c101106 */
[----:B--2---:R-:W0:Y:S01]  /*23990*/  LDC R37, c[0x0][0x278] ;  /* 0x00009e00ff257b82 */ /* 0x004e220000000800 */
[-C--:B------:R-:W-:Y:S01]  /*239a0*/  LEA.HI.X.SX32 R43, R56, R71.reuse, 0x1, P4 ;  /* 0x00000047382b7211 */ /* 0x080fe200020f0eff */
[----:B------:R-:W-:Y:S01]  /*239b0*/  IMAD R56, R57, 0x2, R52 ;  /* 0x0000000239387824 */ /* 0x000fe200078e0234 */
[----:B------:R-:W-:-:S03]  /*239c0*/  LEA.HI.X.SX32 R47, R62, R71, 0x1, P1 ;  /* 0x000000473e2f7211 */ /* 0x000fc600008f0eff */
[----:B------:R-:W-:Y:S02]  /*239d0*/  IMAD R54, R131, 0x2, R56 ;  /* 0x0000000283367824 */ /* 0x000fe400078e0238 */
[----:B------:R-:W1:Y:S01]  /*239e0*/  LDC R55, c[0x0][0x278] ;  /* 0x00009e00ff377b82 */ /* 0x000e620000000800 */
[----:B------:R-:W-:Y:S01]  /*239f0*/  IADD3 R48, P1, R52, R75, RZ ;  /* 0x0000004b34307210 */ /* 0x000fe20007f3e0ff */
[----:B----4-:R-:W-:-:S06]  /*23a00*/  IMAD R50, R63, 0x2, R54 ;  /* 0x000000023f327824 */ /* 0x010fcc00078e0236 */
[----:B------:R-:W2:Y:S01]  /*23a10*/  LDC R51, c[0x0][0x278] ;  /* 0x00009e00ff337b82 */ /* 0x000ea20000000800 */
[----:B------:R-:W-:Y:S01]  /*23a20*/  IADD3 R44, P4, R56, R75, RZ ;  /* 0x0000004b382c7210 */ /* 0x000fe20007f9e0ff */
[----:B------:R4:W-:Y:S01]  /*23a30*/  STG.E.U8 desc[UR6][R46.64], R40 ;  /* 0x000000282e007986 */ /* 0x0009e2000c101106 */
[-C--:B------:R-:W-:Y:S02]  /*23a40*/  LEA.HI.X.SX32 R49, R52, R71.reuse, 0x1, P1 ;  /* 0x0000004734317211 */ /* 0x080fe400008f0eff */
[----:B------:R-:W-:Y:S01]  /*23a50*/  LEA.HI.X.SX32 R45, R56, R71, 0x1, P4 ;  /* 0x00000047382d7211 */ /* 0x000fe200020f0eff */
[----:B------:R4:W-:Y:S02]  /*23a60*/  STG.E.U8 desc[UR6][R42.64], R39 ;  /* 0x000000272a007986 */ /* 0x0009e4000c101106 */
[----:B------:R-:W1:Y:S01]  /*23a70*/  LDC R57, c[0x0][0x278] ;  /* 0x00009e00ff397b82 */ /* 0x000e620000000800 */
[----:B------:R-:W-:Y:S01]  /*23a80*/  IMAD R52, R125, 0x2, R50 ;  /* 0x000000027d347824 */ /* 0x000fe200078e0232 */
[----:B------:R4:W-:Y:S02]  /*23a90*/  STG.E.U8 desc[UR6][R48.64], R33 ;  /* 0x0000002130007986 */ /* 0x0009e4000c101106 */
[----:B----4-:R-:W-:-:S02]  /*23aa0*/  IADD3 R40, P1, R54, R75, RZ ;  /* 0x0000004b36287210 */ /* 0x010fc40007f3e0ff */
[C---:B------:R-:W-:Y:S01]  /*23ab0*/  IADD3 R42, P4, R50.reuse, R75, RZ ;  /* 0x0000004b322a7210 */ /* 0x040fe20007f9e0ff */
[----:B------:R4:W-:Y:S01]  /*23ac0*/  STG.E.U8 desc[UR6][R44.64], R38 ;  /* 0x000000262c007986 */ /* 0x0009e2000c101106 */
[----:B------:R-:W1:Y:S02]  /*23ad0*/  LDC R33, c[0x0][0x278] ;  /* 0x00009e00ff217b82 */ /* 0x000e640000000800 */
[-C--:B------:R-:W-:Y:S01]  /*23ae0*/  LEA.HI.X.SX32 R43, R50, R71.reuse, 0x1, P4 ;  /* 0x00000047322b7211 */ /* 0x080fe200020f0eff */
[----:B------:R-:W-:Y:S01]  /*23af0*/  IMAD R50, R129, 0x2, R52 ;  /* 0x0000000281327824 */ /* 0x000fe200078e0234 */
[----:B------:R-:W-:Y:S02]  /*23b00*/  LEA.HI.X.SX32 R41, R54, R71, 0x1, P1 ;  /* 0x0000004736297211 */ /* 0x000fe400008f0eff */
[-C--:B------:R-:W-:Y:S01]  /*23b10*/  IADD3 R46, P1, R52, R75.reuse, RZ ;  /* 0x0000004b342e7210 */ /* 0x080fe20007f3e0ff */
[----:B0-----:R-:W-:Y:S01]  /*23b20*/  IMAD R48, R37, 0x2, R50 ;  /* 0x0000000225307824 */ /* 0x001fe200078e0232 */
[----:B------:R-:W0:Y:S01]  /*23b30*/  LDC R49, c[0x0][0x278] ;  /* 0x00009e00ff317b82 */ /* 0x000e220000000800 */
[----:B------:R2:W-:Y:S01]  /*23b40*/  STG.E.U8 desc[UR6][R40.64], R36 ;  /* 0x0000002428007986 */ /* 0x0005e2000c101106 */
[----:B----4-:R-:W-:-:S06]  /*23b50*/  IADD3 R38, P4, R50, R75, RZ ;  /* 0x0000004b32267210 */ /* 0x010fcc0007f9e0ff */
[----:B------:R-:W4:Y:S01]  /*23b60*/  LDC R45, c[0x0][0x278] ;  /* 0x00009e00ff2d7b82 */ /* 0x000f220000000800 */
[----:B------:R-:W-:Y:S01]  /*23b70*/  LEA.HI.X.SX32 R47, R52, R71, 0x1, P1 ;  /* 0x00000047342f7211 */ /* 0x000fe200008f0eff */
[----:B--2---:R-:W-:Y:S01]  /*23b80*/  IMAD R44, R51, 0x2, R48 ;  /* 0x00000002332c7824 */ /* 0x004fe200078e0230 */
[----:B------:R-:W-:Y:S01]  /*23b90*/  IADD3 R36, P1, R48, R75, RZ ;  /* 0x0000004b30247210 */ /* 0x000fe20007f3e0ff */
[----:B------:R-:W-:Y:S01]  /*23ba0*/  STG.E.U8 desc[UR6][R42.64], R35 ;  /* 0x000000232a007986 */ /* 0x000fe2000c101106 */
[----:B------:R-:W-:-:S03]  /*23bb0*/  LEA.HI.X.SX32 R39, R50, R71, 0x1, P4 ;  /* 0x0000004732277211 */ /* 0x000fc600020f0eff */
[----:B------:R-:W2:Y:S01]  /*23bc0*/  LDC R51, c[0x0][0x278] ;  /* 0x00009e00ff337b82 */ /* 0x000ea20000000800 */
[----:B------:R-:W-:Y:S01]  /*23bd0*/  IADD3 R40, P4, R44, R75, RZ ;  /* 0x0000004b2c287210 */ /* 0x000fe20007f9e0ff */
[----:B------:R1:W-:Y:S01]  /*23be0*/  STG.E.U8 desc[UR6][R46.64], R29 ;  /* 0x0000001d2e007986 */ /* 0x0003e2000c101106 */
[-C--:B------:R-:W-:Y:S01]  /*23bf0*/  LEA.HI.X.SX32 R37, R48, R71.reuse, 0x1, P1 ;  /* 0x0000004730257211 */ /* 0x080fe200008f0eff */
[----:B-1----:R-:W-:Y:S01]  /*23c00*/  IMAD R48, R55, 0x2, R44 ;  /* 0x0000000237307824 */ /* 0x002fe200078e022c */
[----:B------:R-:W-:Y:S02]  /*23c10*/  PRMT R34, R10, 0x7772, RZ ;  /* 0x000077720a227816 */ /* 0x000fe400000000ff */
[----:B------:R-:W-:Y:S01]  /*23c20*/  LEA.HI.X.SX32 R41, R44, R71, 0x1, P4 ;  /* 0x000000472c297211 */ /* 0x000fe200020f0eff */
[----:B------:R-:W-:Y:S01]  /*23c30*/  IMAD R44, R57, 0x2, R48 ;  /* 0x00000002392c7824 */ /* 0x000fe200078e0230 */
[----:B------:R-:W1:Y:S01]  /*23c40*/  LDC R29, c[0x0][0x278] ;  /* 0x00009e00ff1d7b82 */ /* 0x000e620000000800 */
[----:B------:R0:W-:Y:S02]  /*23c50*/  STG.E.U8 desc[UR6][R38.64], R34 ;  /* 0x0000002226007986 */ /* 0x0001e4000c101106 */
[----:B------:R-:W-:Y:S01]  /*23c60*/  IMAD R46, R33, 0x2, R44 ;  /* 0x00000002212e7824 */ /* 0x000fe200078e022c */
[C---:B------:R-:W-:Y:S01]  /*23c70*/  IADD3 R42, P1, R48.reuse, R75, RZ ;  /* 0x0000004b302a7210 */ /* 0x040fe20007f3e0ff */
[----:B------:R4:W-:Y:S03]  /*23c80*/  STG.E.U8 desc[UR6][R36.64], R32 ;  /* 0x0000002024007986 */ /* 0x0009e6000c101106 */
[----:B------:R-:W1:Y:S01]  /*23c90*/  LDC R47, c[0x0][0x278] ;  /* 0x00009e00ff2f7b82 */ /* 0x000e620000000800 */
[----:B------:R4:W-:Y:S01]  /*23ca0*/  STG.E.U8 desc[UR6][R40.64], R31 ;  /* 0x0000001f28007986 */ /* 0x0009e2000c101106 */
[----:B------:R-:W-:-:S02]  /*23cb0*/  LEA.HI.X.SX32 R43, R48, R71, 0x1, P1 ;  /* 0x00000047302b7211 */ /* 0x000fc400008f0eff */
[----:B0-----:R-:W-:Y:S01]  /*23cc0*/  IADD3 R34, P4, R44, R75, RZ ;  /* 0x0000004b2c227210 */ /* 0x001fe20007f9e0ff */
[----:B----4-:R-:W-:-:S03]  /*23cd0*/  IMAD R38, R45, 0x2, R46 ;  /* 0x000000022d267824 */ /* 0x010fc600078e022e */
[----:B------:R-:W0:Y:S01]  /*23ce0*/  LDC R45, c[0x0][0x278] ;  /* 0x00009e00ff2d7b82 */ /* 0x000e220000000800 */
[----:B------:R-:W-:-:S07]  /*23cf0*/  IADD3 R32, P1, R46, R75, RZ ;  /* 0x0000004b2e207210 */ /* 0x000fce0007f3e0ff */
[----:B------:R-:W4:Y:S01]  /*23d00*/  LDC R41, c[0x0][0x278] ;  /* 0x00009e00ff297b82 */ /* 0x000f220000000800 */
[----:B------:R-:W-:Y:S01]  /*23d10*/  LEA.HI.X.SX32 R35, R44, R71, 0x1, P4 ;  /* 0x000000472c237211 */ /* 0x000fe200020f0eff */
[----:B------:R-:W-:Y:S01]  /*23d20*/  IMAD R40, R49, 0x2, R38 ;  /* 0x0000000231287824 */ /* 0x000fe200078e0226 */
[----:B------:R-:W-:Y:S01]  /*23d30*/  IADD3 R36, P4, R38, R75, RZ ;  /* 0x0000004b26247210 */ /* 0x000fe20007f9e0ff */
[----:B------:R1:W-:Y:S01]  /*23d40*/  STG.E.U8 desc[UR6][R42.64], R25 ;  /* 0x000000192a007986 */ /* 0x0003e2000c101106 */
[----:B------:R-:W-:Y:S01]  /*23d50*/  PRMT R30, R10, 0x7773, RZ ;  /* 0x000077730a1e7816 */ /* 0x000fe200000000ff */
[----:B--2---:R-:W-:Y:S01]  /*23d60*/  IMAD R44, R51, 0x2, R40 ;  /* 0x00000002332c7824 */ /* 0x004fe200078e0228 */
[-C--:B------:R-:W-:Y:S01]  /*23d70*/  LEA.HI.X.SX32 R33, R46, R71.reuse, 0x1, P1 ;  /* 0x000000472e217211 */ /* 0x080fe200008f0eff */
[----:B------:R-:W2:Y:S01]  /*23d80*/  LDC R49, c[0x0][0x278] ;  /* 0x00009e00ff317b82 */ /* 0x000ea20000000800 */
[----:B------:R-:W-:Y:S02]  /*23d90*/  PRMT R27, R4, 0x7770, RZ ;  /* 0x00007770041b7816 */ /* 0x000fe400000000ff */
[----:B------:R-:W-:-:S05]  /*23da0*/  LEA.HI.X.SX32 R37, R38, R71, 0x1, P4 ;  /* 0x0000004726257211 */ /* 0x000fca00020f0eff */
[----:B-1----:R-:W1:Y:S01]  /*23db0*/  LDC R25, c[0x0][0x278] ;  /* 0x00009e00ff197b82 */ /* 0x002e620000000800 */
[----:B------:R0:W-:Y:S01]  /*23dc0*/  STG.E.U8 desc[UR6][R34.64], R30 ;  /* 0x0000001e22007986 */ /* 0x0001e2000c101106 */
[----:B------:R-:W-:-:S03]  /*23dd0*/  IMAD R42, R29, 0x2, R44 ;  /* 0x000000021d2a7824 */ /* 0x000fc600078e022c */
[----:B------:R-:W-:Y:S03]  /*23de0*/  STG.E.U8 desc[UR6][R32.64], R28 ;  /* 0x0000001c20007986 */ /* 0x000fe6000c101106 */
[----:B------:R-:W2:Y:S01]  /*23df0*/  LDC R43, c[0x0][0x278] ;  /* 0x00009e00ff2b7b82 */ /* 0x000ea20000000800 */
[----:B------:R4:W-:Y:S01]  /*23e00*/  STG.E.U8 desc[UR6][R36.64], R27 ;  /* 0x0000001b24007986 */ /* 0x0009e2000c101106 */
[-C--:B------:R-:W-:Y:S01]  /*23e10*/  IADD3 R38, P1, R40, R75.reuse, RZ ;  /* 0x0000004b28267210 */ /* 0x080fe20007f3e0ff */
[----:B0-----:R-:W-:Y:S01]  /*23e20*/  IMAD R34, R47, 0x2, R42 ;  /* 0x000000022f227824 */ /* 0x001fe200078e022a */
[----:B------:R-:W-:Y:S02]  /*23e30*/  IADD3 R30, P4, R44, R75, RZ ;  /* 0x0000004b2c1e7210 */ /* 0x000fe40007f9e0ff */
[----:B------:R-:W-:Y:S02]  /*23e40*/  PRMT R21, R5, 0x7770, RZ ;  /* 0x0000777005157816 */ /* 0x000fe400000000ff */
[----:B------:R-:W0:Y:S01]  /*23e50*/  LDC R47, c[0x0][0x278] ;  /* 0x00009e00ff2f7b82 */ /* 0x000e220000000800 */
[----:B------:R-:W-:-:S07]  /*23e60*/  LEA.HI.X.SX32 R39, R40, R71, 0x1, P1 ;  /* 0x0000004728277211 */ /* 0x000fce00008f0eff */
[----:B----4-:R-:W4:Y:S01]  /*23e70*/  LDC R37, c[0x0][0x278] ;  /* 0x00009e00ff257b82 */ /* 0x010f220000000800 */
[----:B------:R-:W-:Y:S01]  /*23e80*/  IMAD R36, R41, 0x2, R34 ;  /* 0x0000000229247824 */ /* 0x000fe200078e0222 */
[----:B------:R-:W-:Y:S02]  /*23e90*/  IADD3 R28, P1, R42, R75, RZ ;  /* 0x0000004b2a1c7210 */ /* 0x000fe40007f3e0ff */
[----:B------:R-:W-:Y:S01]  /*23ea0*/  LEA.HI.X.SX32 R31, R44, R71, 0x1, P4 ;  /* 0x000000472c1f7211 */ /* 0x000fe200020f0eff */
[----:B------:R1:W-:Y:S01]  /*23eb0*/  STG.E.U8 desc[UR6][R38.64], R21 ;  /* 0x0000001526007986 */ /* 0x0003e2000c101106 */
[----:B------:R-:W-:Y:S02]  /*23ec0*/  IADD3 R32, P4, R34, R75, RZ ;  /* 0x0000004b22207210 */ /* 0x000fe40007f9e0ff */
[----:B------:R-:W0:Y:S01]  /*23ed0*/  LDC R41, c[0x0][0x278] ;  /* 0x00009e00ff297b82 */ /* 0x000e220000000800 */
[----:B------:R-:W-:Y:S01]  /*23ee0*/  PRMT R24, R7, 0x7770, RZ ;  /* 0x0000777007187816 */ /* 0x000fe200000000ff */
[----:B------:R-:W-:Y:S01]  /*23ef0*/  IMAD R40, R45, 0x2, R36 ;  /* 0x000000022d287824 */ /* 0x000fe200078e0224 */
[----:B------:R-:W-:-:S02]  /*23f00*/  LEA.HI.X.SX32 R29, R42, R71, 0x1, P1 ;  /* 0x000000472a1d7211 */ /* 0x000fc400008f0eff */
[----:B------:R-:W-:Y:S02]  /*23f10*/  PRMT R23, R4, 0x7771, RZ ;  /* 0x0000777104177816 */ /* 0x000fe400000000ff */
[----:B------:R-:W-:Y:S01]  /*23f20*/  LEA.HI.X.SX32 R33, R34, R71, 0x1, P4 ;  /* 0x0000004722217211 */ /* 0x000fe200020f0eff */
[----:B------:R-:W3:Y:S01]  /*23f30*/  LDC R51, c[0x0][0x278] ;  /* 0x00009e00ff337b82 */ /* 0x000ee20000000800 */
[----:B------:R2:W-:Y:S01]  /*23f40*/  STG.E.U8 desc[UR6][R30.64], R26 ;  /* 0x0000001a1e007986 */ /* 0x0005e2000c101106 */
[----:B-1----:R-:W-:-:S06]  /*23f50*/  IMAD R38, R25, 0x2, R40 ;  /* 0x0000000219267824 */ /* 0x002fcc00078e0228 */
[----:B------:R-:W1:Y:S01]  /*23f60*/  LDC R21, c[0x0][0x278] ;  /* 0x00009e00ff157b82 */ /* 0x000e620000000800 */
[----:B------:R-:W-:Y:S01]  /*23f70*/  STG.E.U8 desc[UR6][R28.64], R24 ;  /* 0x000000181c007986 */ /* 0x000fe2000c101106 */
[----:B------:R-:W-:-:S03]  /*23f80*/  IADD3 R34, P1, R36, R75, RZ ;  /* 0x0000004b24227210 */ /* 0x000fc60007f3e0ff */
[----:B------:R4:W-:Y:S03]  /*23f90*/  STG.E.U8 desc[UR6][R32.64], R23 ;  /* 0x0000001720007986 */ /* 0x0009e6000c101106 */
[----:B------:R-:W1:Y:S01]  /*23fa0*/  LDC R39, c[0x0][0x278] ;  /* 0x00009e00ff277b82 */ /* 0x000e620000000800 */
[----:B--2---:R-:W-:Y:S01]  /*23fb0*/  IMAD R30, R43, 0x2, R38 ;  /* 0x000000022b1e7824 */ /* 0x004fe200078e0226 */
[----:B------:R-:W-:Y:S02]  /*23fc0*/  IADD3 R26, P4, R40, R75, RZ ;  /* 0x0000004b281a7210 */ /* 0x000fe40007f9e0ff */
[----:B------:R-:W-:Y:S02]  /*23fd0*/  PRMT R17, R5, 0x7771, RZ ;  /* 0x0000777105117816 */ /* 0x000fe400000000ff */
[----:B------:R-:W-:Y:S02]  /*23fe0*/  PRMT R20, R7, 0x7771, RZ ;  /* 0x0000777107147816 */ /* 0x000fe400000000ff */
[----:B------:R-:W-:Y:S01]  /*23ff0*/  LEA.HI.X.SX32 R35, R36, R71, 0x1, P1 ;  /* 0x0000004724237211 */ /* 0x000fe200008f0eff */
[----:B----4-:R-:W2:Y:S01]  /*24000*/  LDC R33, c[0x0][0x278] ;  /* 0x00009e00ff217b82 */ /* 0x010ea20000000800 */
[----:B------:R-:W-:Y:S01]  /*24010*/  IMAD R32, R37, 0x2, R30 ;  /* 0x0000000225207824 */ /* 0x000fe200078e021e */
[----:B------:R-:W-:-:S02]  /*24020*/  IADD3 R24, P1, R38, R75, RZ ;  /* 0x0000004b26187210 */ /* 0x000fc40007f3e0ff */
[----:B------:R-:W-:Y:S01]  /*24030*/  LEA.HI.X.SX32 R27, R40, R71, 0x1, P4 ;  /* 0x00000047281b7211 */ /* 0x000fe200020f0eff */
[----:B------:R1:W-:Y:S01]  /*24040*/  STG.E.U8 desc[UR6][R34.64], R17 ;  /* 0x0000001122007986 */ /* 0x0003e2000c101106 */
[----:B------:R-:W-:Y:S02]  /*24050*/  IADD3 R28, P4, R30, R75, RZ ;  /* 0x0000004b1e1c7210 */ /* 0x000fe40007f9e0ff */
[----:B------:R-:W4:Y:S01]  /*24060*/  LDC R37, c[0x0][0x278] ;  /* 0x00009e00ff257b82 */ /* 0x000f220000000800 */
[-C--:B------:R-:W-:Y:S01]  /*24070*/  LEA.HI.X.SX32 R25, R38, R71.reuse, 0x1, P1 ;  /* 0x0000004726197211 */ /* 0x080fe200008f0eff */
[----:B0-----:R-:W-:Y:S01]  /*24080*/  IMAD R36, R41, 0x2, R32 ;  /* 0x0000000229247824 */ /* 0x001fe200078e0220 */
[----:B------:R-:W-:Y:S02]  /*24090*/  PRMT R19, R4, 0x7772, RZ ;  /* 0x0000777204137816 */ /* 0x000fe400000000ff */
[----:B------:R-:W-:Y:S02]  /*240a0*/  LEA.HI.X.SX32 R29, R30, R71, 0x1, P4 ;  /* 0x000000471e1d7211 */ /* 0x000fe400020f0eff */
[----:B------:R-:W-:Y:S01]  /*240b0*/  PRMT R13, R5, 0x7772, RZ ;  /* 0x00007772050d7816 */ /* 0x000fe200000000ff */
[----:B------:R-:W0:Y:S01]  /*240c0*/  LDC R43, c[0x0][0x278] ;  /* 0x00009e00ff2b7b82 */ /* 0x000e220000000800 */
[----:B------:R2:W-:Y:S01]  /*240d0*/  STG.E.U8 desc[UR6][R26.64], R22 ;  /* 0x000000161a007986 */ /* 0x0005e2000c101106 */
[----:B-1----:R-:W-:-:S06]  /*240e0*/  IMAD R34, R21, 0x2, R36 ;  /* 0x0000000215227824 */ /* 0x002fcc00078e0224 */
[----:B------:R-:W1:Y:S01]  /*240f0*/  LDC R17, c[0x0][0x278] ;  /* 0x00009e00ff117b82 */ /* 0x000e620000000800 */
[----:B------:R-:W-:Y:S01]  /*24100*/  STG.E.U8 desc[UR6][R24.64], R20 ;  /* 0x0000001418007986 */ /* 0x000fe2000c101106 */
[----:B------:R-:W-:-:S03]  /*24110*/  IADD3 R30, P1, R32, R75, RZ ;  /* 0x0000004b201e7210 */ /* 0x000fc60007f3e0ff */
[----:B------:R4:W-:Y:S03]  /*24120*/  STG.E.U8 desc[UR6][R28.64], R19 ;  /* 0x000000131c007986 */ /* 0x0009e6000c101106 */
[----:B------:R-:W0:Y:S01]  /*24130*/  LDC R35, c[0x0][0x278] ;  /* 0x00009e00ff237b82 */ /* 0x000e220000000800 */
[----:B--2---:R-:W-:Y:S01]  /*24140*/  IMAD R26, R39, 0x2, R34 ;  /* 0x00000002271a7824 */ /* 0x004fe200078e0222 */
[----:B------:R-:W-:Y:S02]  /*24150*/  LEA.HI.X.SX32 R31, R32, R71, 0x1, P1 ;  /* 0x00000047201f7211 */ /* 0x000fe400008f0eff */
[----:B------:R-:W-:Y:S02]  /*24160*/  PRMT R16, R7, 0x7772, RZ ;  /* 0x0000777207107816 */ /* 0x000fe400000000ff */
[----:B------:R-:W-:Y:S02]  /*24170*/  PRMT R15, R4, 0x7773, RZ ;  /* 0x00007773040f7816 */ /* 0x000fe400000000ff */
[----:B------:R-:W-:Y:S01]  /*24180*/  PRMT R10, R5, 0x7773, RZ ;  /* 0x00007773050a7816 */ /* 0x000fe200000000ff */
[----:B----4-:R-:W2:Y:S01]  /*24190*/  LDC R29, c[0x0][0x278] ;  /* 0x00009e00ff1d7b82 */ /* 0x010ea20000000800 */
[-C--:B------:R-:W-:Y:S01]  /*241a0*/  IADD3 R22, P4, R36, R75.reuse, RZ ;  /* 0x0000004b24167210 */ /* 0x080fe20007f9e0ff */
[----:B------:R-:W-:Y:S01]  /*241b0*/  IMAD R28, R33, 0x2, R26 ;  /* 0x00000002211c7824 */ /* 0x000fe200078e021a */
[----:B------:R-:W-:Y:S01]  /*241c0*/  IADD3 R20, P1, R34, R75, RZ ;  /* 0x0000004b22147210 */ /* 0x000fe20007f3e0ff */
[----:B------:R4:W-:Y:S01]  /*241d0*/  STG.E.U8 desc[UR6][R30.64], R13 ;  /* 0x0000000d1e007986 */ /* 0x0009e2000c101106 */
[----:B------:R-:W-:-:S03]  /*241e0*/  LEA.HI.X.SX32 R23, R36, R71, 0x1, P4 ;  /* 0x0000004724177211 */ /* 0x000fc600020f0eff */
[----:B------:R-:W3:Y:S01]  /*241f0*/  LDC R33, c[0x0][0x278] ;  /* 0x00009e00ff217b82 */ /* 0x000ee20000000800 */
[----:B------:R-:W-:Y:S01]  /*24200*/  IADD3 R24, P4, R26, R75, RZ ;  /* 0x0000004b1a187210 */ /* 0x000fe20007f9e0ff */
[----:B------:R-:W-:Y:S01]  /*24210*/  IMAD R32, R37, 0x2, R28 ;  /* 0x0000000225207824 */ /* 0x000fe200078e021c */
[----:B------:R-:W-:-:S05]  /*24220*/  LEA.HI.X.SX32 R21, R34, R71, 0x1, P1 ;  /* 0x0000004722157211 */ /* 0x000fca00008f0eff */
[----:B----4-:R-:W4:Y:S01]  /*24230*/  LDC R13, c[0x0][0x278] ;  /* 0x00009e00ff0d7b82 */ /* 0x010f220000000800 */
[----:B------:R-:W-:Y:S01]  /*24240*/  LEA.HI.X.SX32 R25, R26, R71, 0x1, P4 ;  /* 0x000000471a197211 */ /* 0x000fe200020f0eff */
[----:B-1----:R-:W-:Y:S01]  /*24250*/  IMAD R30, R17, 0x2, R32 ;  /* 0x00000002111e7824 */ /* 0x002fe200078e0220 */
[----:B------:R0:W-:Y:S01]  /*24260*/  STG.E.U8 desc[UR6][R22.64], R18 ;  /* 0x0000001216007986 */ /* 0x0001e2000c101106 */
[----:B------:R-:W-:-:S04]  /*24270*/  IADD3 R26, P1, R28, R75, RZ ;  /* 0x0000004b1c1a7210 */ /* 0x000fc80007f3e0ff */
[----:B------:R-:W1:Y:S01]  /*24280*/  LDC R31, c[0x0][0x278] ;  /* 0x00009e00ff1f7b82 */ /* 0x000e620000000800 */
[----:B------:R-:W-:Y:S01]  /*24290*/  STG.E.U8 desc[UR6][R20.64], R16 ;  /* 0x0000001014007986 */ /* 0x000fe2000c101106 */
[----:B------:R-:W-:-:S03]  /*242a0*/  LEA.HI.X.SX32 R27, R28, R71, 0x1, P1 ;  /* 0x000000471c1b7211 */ /* 0x000fc600008f0eff */
[----:B------:R2:W-:Y:S01]  /*242b0*/  STG.E.U8 desc[UR6][R24.64], R15 ;  /* 0x0000000f18007986 */ /* 0x0005e2000c101106 */
[----:B0-----:R-:W-:Y:S01]  /*242c0*/  IMAD R22, R35, 0x2, R30 ;  /* 0x0000000223167824 */ /* 0x001fe200078e021e */
[C---:B------:R-:W-:Y:S02]  /*242d0*/  IADD3 R18, P4, R32.reuse, R75, RZ ;  /* 0x0000004b20127210 */ /* 0x040fe40007f9e0ff */
[----:B------:R0:W-:Y:S01]  /*242e0*/  STG.E.U8 desc[UR6][R26.64], R10 ;  /* 0x0000000a1a007986 */ /* 0x0001e2000c101106 */
[----:B------:R-:W-:Y:S01]  /*242f0*/  PRMT R12, R7, 0x7773, RZ ;  /* 0x00007773070c7816 */ /* 0x000fe200000000ff */
[----:B------:R-:W1:Y:S08]  /*24300*/  LDC R45, c[0x0][0x278] ;  /* 0x00009e00ff2d7b82 */ /* 0x000e700000000800 */
[----:B--2---:R-:W2:Y:S01]  /*24310*/  LDC R25, c[0x0][0x278] ;  /* 0x00009e00ff197b82 */ /* 0x004ea20000000800 */
[----:B------:R-:W-:Y:S01]  /*24320*/  IMAD R24, R29, 0x2, R22 ;  /* 0x000000021d187824 */ /* 0x000fe200078e0216 */
[----:B------:R-:W-:-:S06]  /*24330*/  LEA.HI.X.SX32 R19, R32, R71, 0x1, P4 ;  /* 0x0000004720137211 */ /* 0x000fcc00020f0eff */
[----:B------:R-:W2:Y:S01]  /*24340*/  LDC R29, c[0x0][0x278] ;  /* 0x00009e00ff1d7b82 */ /* 0x000ea20000000800 */
[-C--:B------:R-:W-:Y:S01]  /*24350*/  IADD3 R16, P1, R30, R75.reuse, RZ ;  /* 0x0000004b1e107210 */ /* 0x080fe20007f3e0ff */
[----:B---3--:R-:W-:Y:S01]  /*24360*/  IMAD R28, R33, 0x2, R24 ;  /* 0x00000002211c7824 */ /* 0x008fe200078e0218 */
[----:B------:R-:W-:-:S05]  /*24370*/  IADD3 R20, P4, R22, R75, RZ ;  /* 0x0000004b16147210 */ /* 0x000fca0007f9e0ff */
[----:B0-----:R-:W0:Y:S01]  /*24380*/  LDC R27, c[0x0][0x278] ;  /* 0x00009e00ff1b7b82 */ /* 0x001e220000000800 */
[-C--:B------:R-:W-:Y:S01]  /*24390*/  LEA.HI.X.SX32 R17, R30, R71.reuse, 0x1, P1 ;  /* 0x000000471e117211 */ /* 0x080fe200008f0eff */
[----:B------:R3:W-:Y:S01]  /*243a0*/  STG.E.U8 desc[UR6][R18.64], R14 ;  /* 0x0000000e12007986 */ /* 0x0007e2000c101106 */
[----:B----4-:R-:W-:Y:S01]  /*243b0*/  IMAD R26, R13, 0x2, R28 ;  /* 0x000000020d1a7824 */ /* 0x010fe200078e021c */
[----:B------:R-:W-:Y:S02]  /*243c0*/  LEA.HI.X.SX32 R21, R22, R71, 0x1, P4 ;  /* 0x0000004716157211 */ /* 0x000fe400020f0eff */
[----:B------:R-:W-:Y:S01]  /*243d0*/  STG.E.U8 desc[UR6][R16.64], R12 ;  /* 0x0000000c10007986 */ /* 0x000fe2000c101106 */
[-C--:B------:R-:W-:Y:S01]  /*243e0*/  IADD3 R22, P1, R24, R75.reuse, RZ ;  /* 0x0000004b18167210 */ /* 0x080fe20007f3e0ff */
[----:B---3--:R-:W3:Y:S01]  /*243f0*/  LDC R19, c[0x0][0x278] ;  /* 0x00009e00ff137b82 */ /* 0x008ee20000000800 */
[----:B------:R-:W-:Y:S01]  /*24400*/  IADD3 R14, P4, R28, R75, RZ ;  /* 0x0000004b1c0e7210 */ /* 0x000fe20007f9e0ff */
[----:B-1----:R-:W-:Y:S01]  /*24410*/  IMAD R18, R31, 0x2, R26 ;  /* 0x000000021f127824 */ /* 0x002fe200078e021a */
[----:B------:R1:W-:Y:S01]  /*24420*/  STG.E.U8 desc[UR6][R20.64], R11 ;  /* 0x0000000b14007986 */ /* 0x0003e2000c101106 */
[----:B------:R-:W-:-:S02]  /*24430*/  PRMT R4, R77, 0x7773, RZ ;  /* 0x000077734d047816 */ /* 0x000fc400000000ff */
[C---:B------:R-:W-:Y:S02]  /*24440*/  PRMT R5, R77.reuse, 0x7772, RZ ;  /* 0x000077724d057816 */ /* 0x040fe400000000ff */
[C---:B------:R-:W-:Y:S02]  /*24450*/  PRMT R7, R77.reuse, 0x7771, RZ ;  /* 0x000077714d077816 */ /* 0x040fe400000000ff */
[-C--:B------:R-:W-:Y:S02]  /*24460*/  LEA.HI.X.SX32 R15, R28, R71.reuse, 0x1, P4 ;  /* 0x000000471c0f7211 */ /* 0x080fe400020f0eff */
[----:B------:R-:W-:Y:S01]  /*24470*/  PRMT R77, R77, 0x7770, RZ ;  /* 0x000077704d4d7816 */ /* 0x000fe200000000ff */
[----:B-1----:R-:W1:Y:S01]  /*24480*/  LDC R21, c[0x0][0x278] ;  /* 0x00009e00ff157b82 */ /* 0x002e620000000800 */
[----:B------:R-:W-:Y:S01]  /*24490*/  LEA.HI.X.SX32 R23, R24, R71, 0x1, P1 ;  /* 0x0000004718177211 */ /* 0x000fe200008f0eff */
[----:B--2---:R-:W-:Y:S01]  /*244a0*/  IMAD R20, R25, 0x2, R18 ;  /* 0x0000000219147824 */ /* 0x004fe200078e0212 */
[----:B------:R-:W-:-:S02]  /*244b0*/  IADD3 R10, P4, R18, R75, RZ ;  /* 0x0000004b120a7210 */ /* 0x000fc40007f9e0ff */
[----:B------:R-:W-:-:S03]  /*244c0*/  IADD3 R12, P1, R26, R75, RZ ;  /* 0x0000004b1a0c7210 */ /* 0x000fc60007f3e0ff */
[----:B------:R-:W2:Y:S01]  /*244d0*/  LDC R25, c[0x0][0x278] ;  /* 0x00009e00ff197b82 */ /* 0x000ea20000000800 */
[-C--:B------:R-:W-:Y:S01]  /*244e0*/  LEA.HI.X.SX32 R11, R18, R71.reuse, 0x1, P4 ;  /* 0x00000047120b7211 */ /* 0x080fe200020f0eff */
[----:B------:R4:W-:Y:S01]  /*244f0*/  STG.E.U8 desc[UR6][R22.64], R77 ;  /* 0x0000004d16007986 */ /* 0x0009e2000c101106 */
[----:B------:R-:W-:Y:S01]  /*24500*/  IMAD R18, R29, 0x2, R20 ;  /* 0x000000021d127824 */ /* 0x000fe200078e0214 */
[----:B------:R-:W-:Y:S02]  /*24510*/  LEA.HI.X.SX32 R13, R26, R71, 0x1, P1 ;  /* 0x000000471a0d7211 */ /* 0x000fe400008f0eff */
[C---:B------:R-:W-:Y:S01]  /*24520*/  IADD3 R16, P1, R20.reuse, R75, RZ ;  /* 0x0000004b14107210 */ /* 0x040fe20007f3e0ff */
[----:B------:R3:W-:Y:S01]  /*24530*/  STG.E.U8 desc[UR6][R14.64], R81 ;  /* 0x000000510e007986 */ /* 0x0007e2000c101106 */
[----:B------:R-:W2:Y:S08]  /*24540*/  LDC R29, c[0x0][0x278] ;  /* 0x00009e00ff1d7b82 */ /* 0x000eb00000000800 */
[----:B----4-:R-:W4:Y:S01]  /*24550*/  LDC R23, c[0x0][0x278] ;  /* 0x00009e00ff177b82 */ /* 0x010f220000000800 */
[----:B0-----:R-:W-:Y:S01]  /*24560*/  IMAD R22, R27, 0x2, R18 ;  /* 0x000000021b167824 */ /* 0x001fe200078e0212 */
[----:B------:R-:W-:Y:S01]  /*24570*/  STG.E.U8 desc[UR6][R12.64], R84 ;  /* 0x000000540c007986 */ /* 0x000fe2000c101106 */
[----:B------:R-:W-:-:S05]  /*24580*/  LEA.HI.X.SX32 R17, R20, R71, 0x1, P1 ;  /* 0x0000004714117211 */ /* 0x000fca00008f0eff */
[----:B------:R-:W0:Y:S01]  /*24590*/  LDC R27, c[0x0][0x278] ;  /* 0x00009e00ff1b7b82 */ /* 0x000e220000000800 */
[----:B------:R1:W-:Y:S01]  /*245a0*/  STG.E.U8 desc[UR6][R10.64], R9 ;  /* 0x000000090a007986 */ /* 0x0003e2000c101106 */
[----:B---3--:R-:W-:Y:S01]  /*245b0*/  IADD3 R14, P4, R18, R75, RZ ;  /* 0x0000004b120e7210 */ /* 0x008fe20007f9e0ff */
[----:B------:R-:W-:-:S03]  /*245c0*/  IMAD R20, R19, 0x2, R22 ;  /* 0x0000000213147824 */ /* 0x000fc600078e0216 */
[----:B------:R-:W-:Y:S02]  /*245d0*/  LEA.HI.X.SX32 R15, R18, R71, 0x1, P4 ;  /* 0x00000047120f7211 */ /* 0x000fe400020f0eff */
[----:B------:R-:W3:Y:S01]  /*245e0*/  LDC R19, c[0x0][0x278] ;  /* 0x00009e00ff137b82 */ /* 0x000ee20000000800 */
[----:B-1----:R-:W-:-:S07]  /*245f0*/  IMAD R18, R21, 0x2, R20 ;  /* 0x0000000215127824 */ /* 0x002fce00078e0214 */
[----:B------:R-:W1:Y:S01]  /*24600*/  LDC R9, c[0x0][0x278] ;  /* 0x00009e00ff097b82 */ /* 0x000e620000000800 */
[-C--:B------:R-:W-:Y:S01]  /*24610*/  IADD3 R10, P4, R20, R75.reuse, RZ ;  /* 0x0000004b140a7210 */ /* 0x080fe20007f9e0ff */
[----:B------:R4:W-:Y:S01]  /*24620*/  STG.E.U8 desc[UR6][R16.64], R7 ;  /* 0x0000000710007986 */ /* 0x0009e2000c101106 */
[----:B------:R-:W-:Y:S02]  /*24630*/  IADD3 R12, P1, R22, R75, RZ ;  /* 0x0000004b160c7210 */ /* 0x000fe40007f3e0ff */
[-C--:B------:R-:W-:Y:S01]  /*24640*/  LEA.HI.X.SX32 R11, R20, R71.reuse, 0x1, P4 ;  /* 0x00000047140b7211 */ /* 0x080fe200020f0eff */
[----:B--2---:R-:W-:Y:S01]  /*24650*/  IMAD R20, R25, 0x2, R18 ;  /* 0x0000000219147824 */ /* 0x004fe200078e0212 */
[----:B------:R-:W-:Y:S01]  /*24660*/  LEA.HI.X.SX32 R13, R22, R71, 0x1, P1 ;  /* 0x00000047160d7211 */ /* 0x000fe200008f0eff */
[----:B------:R-:W2:Y:S02]  /*24670*/  LDC R21, c[0x0][0x278] ;  /* 0x00009e00ff157b82 */ /* 0x000ea40000000800 */
[----:B----4-:R-:W-:-:S06]  /*24680*/  IMAD R22, R23, 0x2, R20 ;  /* 0x0000000217167824 */ /* 0x010fcc00078e0214 */
[----:B------:R-:W4:Y:S01]  /*24690*/  LDC R7, c[0x0][0x278] ;  /* 0x00009e00ff077b82 */ /* 0x000f220000000800 */
[C---:B------:R-:W-:Y:S01]  /*246a0*/  IADD3 R16, P1, R18.reuse, R75, RZ ;  /* 0x0000004b12107210 */ /* 0x040fe20007f3e0ff */
[----:B------:R3:W-:Y:S03]  /*246b0*/  STG.E.U8 desc[UR6][R14.64], R59 ;  /* 0x0000003b0e007986 */ /* 0x0007e6000c101106 */
[----:B------:R-:W-:Y:S01]  /*246c0*/  LEA.HI.X.SX32 R17, R18, R71, 0x1, P1 ;  /* 0x0000004712117211 */ /* 0x000fe200008f0eff */
[----:B0-----:R-:W-:Y:S02]  /*246d0*/  IMAD R18, R27, 0x2, R22 ;  /* 0x000000021b127824 */ /* 0x001fe400078e0216 */
[----:B------:R-:W0:Y:S01]  /*246e0*/  LDC R23, c[0x0][0x278] ;  /* 0x00009e00ff177b82 */ /* 0x000e220000000800 */
[----:B------:R1:W-:Y:S01]  /*246f0*/  STG.E.U8 desc[UR6][R12.64], R80 ;  /* 0x000000500c007986 */ /* 0x0003e2000c101106 */
[----:B---3--:R-:W-:-:S03]  /*24700*/  IADD3 R14, P4, R20, R75, RZ ;  /* 0x0000004b140e7210 */ /* 0x008fc60007f9e0ff */
[----:B------:R3:W-:Y:S03]  /*24710*/  STG.E.U8 desc[UR6][R10.64], R8 ;  /* 0x000000080a007986 */ /* 0x0007e6000c101106 */
[----:B------:R-:W0:Y:S01]  /*24720*/  LDC R25, c[0x0][0x278] ;  /* 0x00009e00ff197b82 */ /* 0x000e220000000800 */
[----:B------:R-:W-:Y:S01]  /*24730*/  LEA.HI.X.SX32 R15, R20, R71, 0x1, P4 ;  /* 0x00000047140f7211 */ /* 0x000fe200020f0eff */
[----:B-1----:R-:W-:Y:S01]  /*24740*/  IMAD R20, R9, 0x2, R18 ;  /* 0x0000000209147824 */ /* 0x002fe200078e0212 */
[----:B------:R1:W-:Y:S01]  /*24750*/  STG.E.U8 desc[UR6][R16.64], R5 ;  /* 0x0000000510007986 */ /* 0x0003e2000c101106 */
[-C--:B------:R-:W-:Y:S02]  /*24760*/  IADD3 R12, P1, R22, R75.reuse, RZ ;  /* 0x0000004b160c7210 */ /* 0x080fe40007f3e0ff */
[----:B---3--:R-:W-:-:S04]  /*24770*/  IADD3 R8, P4, R18, R75, RZ ;  /* 0x0000004b12087210 */ /* 0x008fc80007f9e0ff */
[-C--:B------:R-:W-:Y:S01]  /*24780*/  LEA.HI.X.SX32 R9, R18, R71.reuse, 0x1, P4 ;  /* 0x0000004712097211 */ /* 0x080fe200020f0eff */
[----:B-1----:R-:W1:Y:S01]  /*24790*/  LDC R5, c[0x0][0x278] ;  /* 0x00009e00ff057b82 */ /* 0x002e620000000800 */
[----:B------:R-:W-:Y:S01]  /*247a0*/  IMAD R18, R19, 0x2, R20 ;  /* 0x0000000213127824 */ /* 0x000fe200078e0214 */
[----:B------:R-:W-:Y:S02]  /*247b0*/  LEA.HI.X.SX32 R13, R22, R71, 0x1, P1 ;  /* 0x00000047160d7211 */ /* 0x000fe400008f0eff */
[----:B------:R-:W-:Y:S01]  /*247c0*/  IADD3 R10, P1, R20, R75, RZ ;  /* 0x0000004b140a7210 */ /* 0x000fe20007f3e0ff */
[----:B----4-:R-:W-:-:S03]  /*247d0*/  IMAD R16, R7, 0x2, R18 ;  /* 0x0000000207107824 */ /* 0x010fc600078e0212 */
[----:B------:R-:W3:Y:S01]  /*247e0*/  LDC R17, c[0x0][0x278] ;  /* 0x00009e00ff117b82 */ /* 0x000ee20000000800 */
[----:B------:R4:W-:Y:S01]  /*247f0*/  STG.E.U8 desc[UR6][R14.64], R58 ;  /* 0x0000003a0e007986 */ /* 0x0009e2000c101106 */
[----:B------:R-:W-:Y:S01]  /*24800*/  LEA.HI.X.SX32 R11, R20, R71, 0x1, P1 ;  /* 0x00000047140b7211 */ /* 0x000fe200008f0eff */
[----:B--2---:R-:W-:Y:S02]  /*24810*/  IMAD R20, R21, 0x2, R16 ;  /* 0x0000000215147824 */ /* 0x004fe400078e0210 */
[----:B------:R2:W-:Y:S03]  /*24820*/  STG.E.U8 desc[UR6][R12.64], R78 ;  /* 0x0000004e0c007986 */ /* 0x0005e6000c101106 */
[----:B------:R-:W3:Y:S01]  /*24830*/  LDC R19, c[0x0][0x278] ;  /* 0x00009e00ff137b82 */ /* 0x000ee20000000800 */
[----:B----4-:R-:W-:-:S07]  /*24840*/  IADD3 R14, P4, R18, R75, RZ ;  /* 0x0000004b120e7210 */ /* 0x010fce0007f9e0ff */
[----:B------:R-:W4:Y:S01]  /*24850*/  LDC R21, c[0x0][0x278] ;  /* 0x00009e00ff157b82 */ /* 0x000f220000000800 */
[----:B--2---:R-:W-:Y:S02]  /*24860*/  IADD3 R12, P1, R16, R75, RZ ;  /* 0x0000004b100c7210 */ /* 0x004fe40007f3e0ff */
[-C--:B------:R-:W-:Y:S02]  /*24870*/  LEA.HI.X.SX32 R15, R18, R71.reuse, 0x1, P4 ;  /* 0x00000047120f7211 */ /* 0x080fe400020f0eff */
[----:B------:R-:W-:Y:S01]  /*24880*/  LEA.HI.X.SX32 R13, R16, R71, 0x1, P1 ;  /* 0x00000047100d7211 */ /* 0x000fe200008f0eff */
[----:B0-----:R-:W-:Y:S01]  /*24890*/  IMAD R16, R23, 0x2, R20 ;  /* 0x0000000217107824 */ /* 0x001fe200078e0214 */
[----:B------:R0:W-:Y:S01]  /*248a0*/  STG.E.U8 desc[UR6][R8.64], R6 ;  /* 0x0000000608007986 */ /* 0x0001e2000c101106 */
[----:B------:R-:W2:Y:S02]  /*248b0*/  LDC R23, c[0x0][0x278] ;  /* 0x00009e00ff177b82 */ /* 0x000ea40000000800 */
[----:B------:R-:W-:Y:S01]  /*248c0*/  IMAD R18, R25, 0x2, R16 ;  /* 0x0000000219127824 */ /* 0x000fe200078e0210 */
[----:B------:R-:W-:Y:S04]  /*248d0*/  STG.E.U8 desc[UR6][R10.64], R4 ;  /* 0x000000040a007986 */ /* 0x000fe8000c101106 */
[----:B------:R1:W-:Y:S01]  /*248e0*/  STG.E.U8 desc[UR6][R14.64], R53 ;  /* 0x000000350e007986 */ /* 0x0003e2000c101106 */
[----:B0-----:R-:W-:-:S03]  /*248f0*/  IADD3 R6, P4, R20, R75, RZ ;  /* 0x0000004b14067210 */ /* 0x001fc60007f9e0ff */
[----:B------:R-:W0:Y:S01]  /*24900*/  LDS.128 R24, [R3] ;  /* 0x0000000003187984 */ /* 0x000e220000000c00 */
[----:B------:R-:W-:Y:S01]  /*24910*/  LEA.HI.X.SX32 R7, R20, R71, 0x1, P4 ;  /* 0x0000004714077211 */ /* 0x000fe200020f0eff */
[----:B-1----:R-:W-:Y:S01]  /*24920*/  IMAD R20, R5, 0x2, R18 ;  /* 0x0000000205147824 */ /* 0x002fe200078e0212 */
[----:B------:R-:W1:Y:S01]  /*24930*/  LDC R15, c[0x0][0x278] ;  /* 0x00009e00ff0f7b82 */ /* 0x000e620000000800 */
[----:B------:R4:W-:Y:S01]  /*24940*/  STG.E.U8 desc[UR6][R12.64], R76 ;  /* 0x0000004c0c007986 */ /* 0x0009e2000c101106 */
[-C--:B------:R-:W-:Y:S01]  /*24950*/  IADD3 R8, P4, R18, R75.reuse, RZ ;  /* 0x0000004b12087210 */ /* 0x080fe20007f9e0ff */
[----:B---3--:R-:W-:Y:S01]  /*24960*/  IMAD R14, R17, 0x2, R20 ;  /* 0x00000002110e7824 */ /* 0x008fe200078e0214 */
[----:B------:R-:W-:Y:S01]  /*24970*/  IADD3 R4, P1, R16, R75, RZ ;  /* 0x0000004b10047210 */ /* 0x000fe20007f3e0ff */
[----:B------:R3:W-:Y:S01]  /*24980*/  STG.E.U8 desc[UR6][R6.64], R87 ;  /* 0x0000005706007986 */ /* 0x0007e2000c101106 */
[-C--:B------:R-:W-:Y:S02]  /*24990*/  LEA.HI.X.SX32 R9, R18, R71.reuse, 0x1, P4 ;  /* 0x0000004712097211 */ /* 0x080fe400020f0eff */
[----:B------:R-:W0:Y:S01]  /*249a0*/  LDC R17, c[0x0][0x278] ;  /* 0x00009e00ff117b82 */ /* 0x000e220000000800 */
[----:B------:R-:W-:-:S07]  /*249b0*/  LEA.HI.X.SX32 R5, R16, R71, 0x1, P1 ;  /* 0x0000004710057211 */ /* 0x000fce00008f0eff */
[----:B----4-:R-:W4:Y:S01]  /*249c0*/  LDC R13, c[0x0][0x278] ;  /* 0x00009e00ff0d7b82 */ /* 0x010f220000000800 */
[-C--:B---3--:R-:W-:Y:S01]  /*249d0*/  IADD3 R6, P4, R14, R75.reuse, RZ ;  /* 0x0000004b0e067210 */ /* 0x088fe20007f9e0ff */
[----:B------:R-:W-:Y:S01]  /*249e0*/  IMAD R12, R19, 0x2, R14 ;  /* 0x00000002130c7824 */ /* 0x000fe200078e020e */
[----:B------:R-:W-:Y:S02]  /*249f0*/  IADD3 R10, P1, R20, R75, RZ ;  /* 0x0000004b140a7210 */ /* 0x000fe40007f3e0ff */
[-C--:B------:R-:W-:Y:S01]  /*24a00*/  LEA.HI.X.SX32 R7, R14, R71.reuse, 0x1, P4 ;  /* 0x000000470e077211 */ /* 0x080fe200020f0eff */
[----:B------:R-:W-:Y:S02]  /*24a10*/  IMAD R14, R21, 0x2, R12 ;  /* 0x00000002150e7824 */ /* 0x000fe400078e020c */
[----:B------:R-:W3:Y:S01]  /*24a20*/  LDC R19, c[0x0][0x278] ;  /* 0x00009e00ff137b82 */ /* 0x000ee20000000800 */
[----:B------:R2:W-:Y:S01]  /*24a30*/  STG.E.U8 desc[UR6][R4.64], R89 ;  /* 0x0000005904007986 */ /* 0x0005e2000c101106 */
[----:B------:R-:W-:Y:S01]  /*24a40*/  LEA.HI.X.SX32 R11, R20, R71, 0x1, P1 ;  /* 0x00000047140b7211 */ /* 0x000fe200008f0eff */
[----:B--2---:R-:W-:-:S02]  /*24a50*/  IMAD R16, R23, 0x2, R14 ;  /* 0x0000000217107824 */ /* 0x004fc400078e020e */
[----:B------:R2:W-:Y:S03]  /*24a60*/  STG.E.U8 desc[UR6][R8.64], R93 ;  /* 0x0000005d08007986 */ /* 0x0005e6000c101106 */
[----:B------:R-:W3:Y:S01]  /*24a70*/  LDC R21, c[0x0][0x278] ;  /* 0x00009e00ff157b82 */ /* 0x000ee20000000800 */
[----:B------:R-:W-:-:S07]  /*24a80*/  IADD3 R4, P1, R12, R75, RZ ;  /* 0x0000004b0c047210 */ /* 0x000fce0007f3e0ff */
[----:B------:R-:W3:Y:S01]  /*24a90*/  LDC R23, c[0x0][0x278] ;  /* 0x00009e00ff177b82 */ /* 0x000ee20000000800 */
[----:B------:R-:W-:Y:S01]  /*24aa0*/  LEA.HI.X.SX32 R5, R12, R71, 0x1, P1 ;  /* 0x000000470c057211 */ /* 0x000fe200008f0eff */
[----:B-1----:R-:W-:Y:S01]  /*24ab0*/  IMAD R12, R15, 0x2, R16 ;  /* 0x000000020f0c7824 */ /* 0x002fe200078e0210 */
[C---:B--2---:R-:W-:Y:S01]  /*24ac0*/  IADD3 R8, P4, R14.reuse, R75, RZ ;  /* 0x0000004b0e087210 */ /* 0x044fe20007f9e0ff */
[----:B------:R-:W-:Y:S04]  /*24ad0*/  STG.E.U8 desc[UR6][R10.64], R97 ;  /* 0x000000610a007986 */ /* 0x000fe8000c101106 */
[----:B------:R-:W1:Y:S01]  /*24ae0*/  LDC R15, c[0x0][0x278] ;  /* 0x00009e00ff0f7b82 */ /* 0x000e620000000800 */
[----:B------:R2:W-:Y:S01]  /*24af0*/  STG.E.U8 desc[UR6][R6.64], R83 ;  /* 0x0000005306007986 */ /* 0x0005e2000c101106 */
[----:B------:R-:W-:Y:S01]  /*24b00*/  LEA.HI.X.SX32 R9, R14, R71, 0x1, P4 ;  /* 0x000000470e097211 */ /* 0x000fe200020f0eff */
[----:B----4-:R-:W-:-:S05]  /*24b10*/  IMAD R14, R13, 0x2, R12 ;  /* 0x000000020d0e7824 */ /* 0x010fca00078e020c */
[----:B------:R-:W4:Y:S01]  /*24b20*/  LDC R13, c[0x0][0x278] ;  /* 0x00009e00ff0d7b82 */ /* 0x000f220000000800 */
[-C--:B--2---:R-:W-:Y:S02]  /*24b30*/  IADD3 R6, P4, R12, R75.reuse, RZ ;  /* 0x0000004b0c067210 */ /* 0x084fe40007f9e0ff */
[----:B------:R-:W-:Y:S02]  /*24b40*/  IADD3 R10, P1, R16, R75, RZ ;  /* 0x0000004b100a7210 */ /* 0x000fe40007f3e0ff */
[-C--:B------:R-:W-:Y:S01]  /*24b50*/  LEA.HI.X.SX32 R7, R12, R71.reuse, 0x1, P4 ;  /* 0x000000470c077211 */ /* 0x080fe200020f0eff */
[----:B0-----:R-:W-:Y:S02]  /*24b60*/  IMAD R12, R17, 0x2, R14 ;  /* 0x00000002110c7824 */ /* 0x001fe400078e020e */
[----:B------:R-:W0:Y:S01]  /*24b70*/  LDC R17, c[0x0][0x278] ;  /* 0x00009e00ff117b82 */ /* 0x000e220000000800 */
[----:B------:R2:W-:Y:S01]  /*24b80*/  STG.E.U8 desc[UR6][R4.64], R86 ;  /* 0x0000005604007986 */ /* 0x0005e2000c101106 */
[----:B------:R-:W-:Y:S01]  /*24b90*/  LEA.HI.X.SX32 R11, R16, R71, 0x1, P1 ;  /* 0x00000047100b7211 */ /* 0x000fe200008f0eff */
[----:B---3--:R-:W-:-:S02]  /*24ba0*/  IMAD R16, R19, 0x2, R12 ;  /* 0x0000000213107824 */ /* 0x008fc400078e020c */
[----:B------:R3:W-:Y:S03]  /*24bb0*/  STG.E.U8 desc[UR6][R8.64], R90 ;  /* 0x0000005a08007986 */ /* 0x0007e6000c101106 */
[----:B------:R-:W0:Y:S01]  /*24bc0*/  LDC R19, c[0x0][0x278] ;  /* 0x00009e00ff137b82 */ /* 0x000e220000000800 */
[----:B--2---:R-:W-:-:S04]  /*24bd0*/  IADD3 R4, P1, R14, R75, RZ ;  /* 0x0000004b0e047210 */ /* 0x004fc80007f3e0ff */
[----:B------:R-:W-:Y:S01]  /*24be0*/  LEA.HI.X.SX32 R5, R14, R71, 0x1, P1 ;  /* 0x000000470e057211 */ /* 0x000fe200008f0eff */
[----:B------:R-:W-:Y:S01]  /*24bf0*/  IMAD R14, R21, 0x2, R16 ;  /* 0x00000002150e7824 */ /* 0x000fe200078e0210 */
[C---:B---3--:R-:W-:Y:S01]  /*24c00*/  IADD3 R8, P4, R12.reuse, R75, RZ ;  /* 0x0000004b0c087210 */ /* 0x048fe20007f9e0ff */
[----:B------:R-:W2:Y:S01]  /*24c10*/  LDC R21, c[0x0][0x278] ;  /* 0x00009e00ff157b82 */ /* 0x000ea20000000800 */
[----:B------:R3:W-:Y:S02]  /*24c20*/  STG.E.U8 desc[UR6][R10.64], R92 ;  /* 0x0000005c0a007986 */ /* 0x0007e4000c101106 */
[----:B------:R-:W-:Y:S01]  /*24c30*/  LEA.HI.X.SX32 R9, R12, R71, 0x1, P4 ;  /* 0x000000470c097211 */ /* 0x000fe200020f0eff */
[----:B-1----:R-:W-:Y:S01]  /*24c40*/  IMAD R12, R15, 0x2, R14 ;  /* 0x000000020f0c7824 */ /* 0x002fe200078e020e */
[----:B------:R1:W-:Y:S03]  /*24c50*/  STG.E.U8 desc[UR6][R6.64], R82 ;  /* 0x0000005206007986 */ /* 0x0003e6000c101106 */
[----:B------:R-:W2:Y:S01]  /*24c60*/  LDC R15, c[0x0][0x278] ;  /* 0x00009e00ff0f7b82 */ /* 0x000ea20000000800 */
[----:B------:R0:W-:Y:S01]  /*24c70*/  STG.E.U8 desc[UR6][R4.64], R85 ;  /* 0x0000005504007986 */ /* 0x0001e2000c101106 */
[----:B---3--:R-:W-:-:S02]  /*24c80*/  IADD3 R10, P1, R16, R75, RZ ;  /* 0x0000004b100a7210 */ /* 0x008fc40007f3e0ff */
[----:B-1----:R-:W-:-:S04]  /*24c90*/  IADD3 R6, P4, R14, R75, RZ ;  /* 0x0000004b0e067210 */ /* 0x002fc80007f9e0ff */
[-C--:B------:R-:W-:Y:S01]  /*24ca0*/  LEA.HI.X.SX32 R7, R14, R71.reuse, 0x1, P4 ;  /* 0x000000470e077211 */ /* 0x080fe200020f0eff */
[----:B----4-:R-:W-:Y:S02]  /*24cb0*/  IMAD R14, R13, 0x2, R12 ;  /* 0x000000020d0e7824 */ /* 0x010fe400078e020c */
[----:B------:R-:W1:Y:S01]  /*24cc0*/  LDC R13, c[0x0][0x278] ;  /* 0x00009e00ff0d7b82 */ /* 0x000e620000000800 */
[----:B------:R-:W-:Y:S01]  /*24cd0*/  LEA.HI.X.SX32 R11, R16, R71, 0x1, P1 ;  /* 0x00000047100b7211 */ /* 0x000fe200008f0eff */
[----:B0-----:R-:W-:Y:S01]  /*24ce0*/  IMAD R16, R17, 0x2, R14 ;  /* 0x0000000211107824 */ /* 0x001fe200078e020e */
[C---:B------:R-:W-:Y:S01]  /*24cf0*/  IADD3 R4, P1, R12.reuse, R75, RZ ;  /* 0x0000004b0c047210 */ /* 0x040fe20007f3e0ff */
[----:B------:R0:W-:Y:S04]  /*24d00*/  STG.E.U8 desc[UR6][R8.64], R88 ;  /* 0x0000005808007986 */ /* 0x0001e8000c101106 */
[----:B------:R-:W3:Y:S01]  /*24d10*/  LDC R17, c[0x0][0x278] ;  /* 0x00009e00ff117b82 */ /* 0x000ee20000000800 */
[----:B------:R-:W-:Y:S01]  /*24d20*/  LEA.HI.X.SX32 R5, R12, R71, 0x1, P1 ;  /* 0x000000470c057211 */ /* 0x000fe200008f0eff */
[----:B------:R-:W-:Y:S01]  /*24d30*/  IMAD R12, R19, 0x2, R16 ;  /* 0x00000002130c7824 */ /* 0x000fe200078e0210 */
[----:B------:R-:W-:Y:S01]  /*24d40*/  STG.E.U8 desc[UR6][R10.64], R91 ;  /* 0x0000005b0a007986 */ /* 0x000fe2000c101106 */
[----:B0-----:R-:W-:-:S04]  /*24d50*/  IADD3 R8, P4, R14, R75, RZ ;  /* 0x0000004b0e087210 */ /* 0x001fc80007f9e0ff */
[----:B------:R-:W0:Y:S01]  /*24d60*/  LDC R19, c[0x0][0x278] ;  /* 0x00009e00ff137b82 */ /* 0x000e220000000800 */
[----:B------:R4:W-:Y:S01]  /*24d70*/  STG.E.U8 desc[UR6][R6.64], R79 ;  /* 0x0000004f06007986 */ /* 0x0009e2000c101106 */
[----:B------:R-:W-:Y:S01]  /*24d80*/  LEA.HI.X.SX32 R9, R14, R71, 0x1, P4 ;  /* 0x000000470e097211 */ /* 0x000fe200020f0eff */
[----:B--2---:R-:W-:-:S05]  /*24d90*/  IMAD R14, R21, 0x2, R12 ;  /* 0x00000002150e7824 */ /* 0x004fca00078e020c */
[----:B------:R-:W2:Y:S01]  /*24da0*/  LDC R21, c[0x0][0x278] ;  /* 0x00009e00ff157b82 */ /* 0x000ea20000000800 */
[-C--:B----4-:R-:W-:Y:S02]  /*24db0*/  IADD3 R6, P4, R12, R75.reuse, RZ ;  /* 0x0000004b0c067210 */ /* 0x090fe40007f9e0ff */
[----:B------:R-:W-:Y:S02]  /*24dc0*/  IADD3 R10, P1, R16, R75, RZ ;  /* 0x0000004b100a7210 */ /* 0x000fe40007f3e0ff */
[-C--:B------:R-:W-:Y:S01]  /*24dd0*/  LEA.HI.X.SX32 R7, R12, R71.reuse, 0x1, P4 ;  /* 0x000000470c077211 */ /* 0x080fe200020f0eff */
[----:B------:R-:W-:Y:S02]  /*24de0*/  IMAD R12, R15, 0x2, R14 ;  /* 0x000000020f0c7824 */ /* 0x000fe400078e020e */
[----:B------:R-:W4:Y:S01]  /*24df0*/  LDC R15, c[0x0][0x278] ;  /* 0x00009e00ff0f7b82 */ /* 0x000f220000000800 */
[----:B------:R3:W-:Y:S01]  /*24e00*/  STG.E.U8 desc[UR6][R4.64], R72 ;  /* 0x0000004804007986 */ /* 0x0007e2000c101106 */
[----:B------:R-:W-:Y:S01]  /*24e10*/  LEA.HI.X.SX32 R11, R16, R71, 0x1, P1 ;  /* 0x00000047100b7211 */ /* 0x000fe200008f0eff */
[----:B-1----:R-:W-:-:S02]  /*24e20*/  IMAD R16, R13, 0x2, R12 ;  /* 0x000000020d107824 */ /* 0x002fc400078e020c */
[----:B------:R1:W-:Y:S03]  /*24e30*/  STG.E.U8 desc[UR6][R8.64], R73 ;  /* 0x0000004908007986 */ /* 0x0003e6000c101106 */
[----:B------:R-:W4:Y:S01]  /*24e40*/  LDC R13, c[0x0][0x278] ;  /* 0x00009e00ff0d7b82 */ /* 0x000f220000000800 */
[----:B---3--:R-:W-:-:S04]  /*24e50*/  IADD3 R4, P1, R14, R75, RZ ;  /* 0x0000004b0e047210 */ /* 0x008fc80007f3e0ff */
[----:B------:R-:W-:Y:S01]  /*24e60*/  LEA.HI.X.SX32 R5, R14, R71, 0x1, P1 ;  /* 0x000000470e057211 */ /* 0x000fe200008f0eff */
[----:B------:R-:W-:Y:S01]  /*24e70*/  IMAD R14, R17, 0x2, R16 ;  /* 0x00000002110e7824 */ /* 0x000fe200078e0210 */
[C---:B-1----:R-:W-:Y:S01]  /*24e80*/  IADD3 R8, P4, R12.reuse, R75, RZ ;  /* 0x0000004b0c087210 */ /* 0x042fe20007f9e0ff */
[----:B------:R-:W1:Y:S01]  /*24e90*/  LDC R17, c[0x0][0x278] ;  /* 0x00009e00ff117b82 */ /* 0x000e620000000800 */
[----:B------:R-:W-:Y:S02]  /*24ea0*/  STG.E.U8 desc[UR6][R10.64], R74 ;  /* 0x0000004a0a007986 */ /* 0x000fe4000c101106 */
[----:B------:R-:W-:Y:S02]  /*24eb0*/  LEA.HI.X.SX32 R9, R12, R71, 0x1, P4 ;  /* 0x000000470c097211 */ /* 0x000fe400020f0eff */
[----:B------:R3:W-:Y:S01]  /*24ec0*/  STG.E.U8 desc[UR6][R6.64], R100 ;  /* 0x0000006406007986 */ /* 0x0007e2000c101106 */
[----:B0-----:R-:W-:Y:S02]  /*24ed0*/  IMAD R12, R19, 0x2, R14 ;  /* 0x00000002130c7824 */ /* 0x001fe400078e020e */
[----:B------:R-:W0:Y:S01]  /*24ee0*/  LDC R19, c[0x0][0x278] ;  /* 0x00009e00ff137b82 */ /* 0x000e220000000800 */
[----:B---3--:R-:W-:-:S02]  /*24ef0*/  IADD3 R6, P4, R14, R75, RZ ;  /* 0x0000004b0e067210 */ /* 0x008fc40007f9e0ff */
[----:B------:R-:W-:Y:S02]  /*24f00*/  IADD3 R10, P1, R16, R75, RZ ;  /* 0x0000004b100a7210 */ /* 0x000fe40007f3e0ff */
[-C--:B------:R-:W-:Y:S01]  /*24f10*/  LEA.HI.X.SX32 R7, R14, R71.reuse, 0x1, P4 ;  /* 0x000000470e077211 */ /* 0x080fe200020f0eff */
[----:B--2---:R-:W-:Y:S02]  /*24f20*/  IMAD R14, R21, 0x2, R12 ;  /* 0x00000002150e7824 */ /* 0x004fe400078e020c */
[----:B------:R-:W2:Y:S01]  /*24f30*/  LDC R21, c[0x0][0x278] ;  /* 0x00009e00ff157b82 */ /* 0x000ea20000000800 */
[----:B------:R-:W-:Y:S01]  /*24f40*/  LEA.HI.X.SX32 R11, R16, R71, 0x1, P1 ;  /* 0x00000047100b7211 */ /* 0x000fe200008f0eff */
[----:B------:R3:W-:Y:S01]  /*24f50*/  STG.E.U8 desc[UR6][R4.64], R102 ;  /* 0x0000006604007986 */ /* 0x0007e2000c101106 */
[----:B----4-:R-:W-:-:S05]  /*24f60*/  IMAD R16, R15, 0x2, R14 ;  /* 0x000000020f107824 */ /* 0x010fca00078e020e */
[----:B------:R-:W4:Y:S01]  /*24f70*/  LDC R15, c[0x0][0x278] ;  /* 0x00009e00ff0f7b82 */ /* 0x000f220000000800 */
[----:B------:R1:W-:Y:S01]  /*24f80*/  STG.E.U8 desc[UR6][R8.64], R106 ;  /* 0x0000006a08007986 */ /* 0x0003e2000c101106 */
[----:B---3--:R-:W-:-:S04]  /*24f90*/  IADD3 R4, P1, R12, R75, RZ ;  /* 0x0000004b0c047210 */ /* 0x008fc80007f3e0ff */
[----:B------:R-:W-:Y:S01]  /*24fa0*/  LEA.HI.X.SX32 R5, R12, R71, 0x1, P1 ;  /* 0x000000470c057211 */ /* 0x000fe200008f0eff */
[----:B------:R-:W-:Y:S01]  /*24fb0*/  IMAD R12, R13, 0x2, R16 ;  /* 0x000000020d0c7824 */ /* 0x000fe200078e0210 */
[C---:B-1----:R-:W-:Y:S01]  /*24fc0*/  IADD3 R8, P4, R14.reuse, R75, RZ ;  /* 0x0000004b0e087210 */ /* 0x042fe20007f9e0ff */
[----:B------:R-:W1:Y:S01]  /*24fd0*/  LDC R13, c[0x0][0x278] ;  /* 0x00009e00ff0d7b82 */ /* 0x000e620000000800 */
[----:B------:R3:W-:Y:S02]  /*24fe0*/  STG.E.U8 desc[UR6][R10.64], R110 ;  /* 0x0000006e0a007986 */ /* 0x0007e4000c101106 */
[----:B------:R-:W-:Y:S01]  /*24ff0*/  LEA.HI.X.SX32 R9, R14, R71, 0x1, P4 ;  /* 0x000000470e097211 */ /* 0x000fe200020f0eff */
[----:B------:R-:W-:Y:S01]  /*25000*/  IMAD R14, R17, 0x2, R12 ;  /* 0x00000002110e7824 */ /* 0x000fe200078e020c */
[----:B------:R0:W-:Y:S03]  /*25010*/  STG.E.U8 desc[UR6][R6.64], R96 ;  /* 0x0000006006007986 */ /* 0x0001e6000c101106 */
[----:B------:R-:W1:Y:S01]  /*25020*/  LDC R17, c[0x0][0x278] ;  /* 0x00009e00ff117b82 */ /* 0x000e620000000800 */
[----:B------:R2:W-:Y:S01]  /*25030*/  STG.E.U8 desc[UR6][R4.64], R99 ;  /* 0x0000006304007986 */ /* 0x0005e2000c101106 */
[----:B---3--:R-:W-:-:S02]  /*25040*/  IADD3 R10, P1, R16, R75, RZ ;  /* 0x0000004b100a7210 */ /* 0x008fc40007f3e0ff */
[----:B0-----:R-:W-:-:S04]  /*25050*/  IADD3 R6, P4, R12, R75, RZ ;  /* 0x0000004b0c067210 */ /* 0x001fc80007f9e0ff */
[-C--:B------:R-:W-:Y:S01]  /*25060*/  LEA.HI.X.SX32 R7, R12, R71.reuse, 0x1, P4 ;  /* 0x000000470c077211 */ /* 0x080fe200020f0eff */
[----:B------:R-:W-:Y:S02]  /*25070*/  IMAD R12, R19, 0x2, R14 ;  /* 0x00000002130c7824 */ /* 0x000fe400078e020e */
[----:B------:R-:W0:Y:S01]  /*25080*/  LDC R19, c[0x0][0x278] ;  /* 0x00009e00ff137b82 */ /* 0x000e220000000800 */
[----:B------:R-:W-:Y:S01]  /*25090*/  LEA.HI.X.SX32 R11, R16, R71, 0x1, P1 ;  /* 0x00000047100b7211 */ /* 0x000fe200008f0eff */
[----:B--2---:R-:W-:Y:S01]  /*250a0*/  IMAD R16, R21, 0x2, R12 ;  /* 0x0000000215107824 */ /* 0x004fe200078e020c */
[C---:B------:R-:W-:Y:S01]  /*250b0*/  IADD3 R4, P1, R14.reuse, R75, RZ ;  /* 0x0000004b0e047210 */ /* 0x040fe20007f3e0ff */
[----:B------:R2:W-:Y:S04]  /*250c0*/  STG.E.U8 desc[UR6][R8.64], R103 ;  /* 0x0000006708007986 */ /* 0x0005e8000c101106 */
[----:B------:R-:W3:Y:S01]  /*250d0*/  LDC R21, c[0x0][0x278] ;  /* 0x00009e00ff157b82 */ /* 0x000ee20000000800 */
[----:B------:R-:W-:Y:S01]  /*250e0*/  LEA.HI.X.SX32 R5, R14, R71, 0x1, P1 ;  /* 0x000000470e057211 */ /* 0x000fe200008f0eff */
[----:B----4-:R-:W-:Y:S01]  /*250f0*/  IMAD R14, R15, 0x2, R16 ;  /* 0x000000020f0e7824 */ /* 0x010fe200078e0210 */
[----:B------:R-:W-:Y:S01]  /*25100*/  STG.E.U8 desc[UR6][R10.64], R105 ;  /* 0x000000690a007986 */ /* 0x000fe2000c101106 */
[----:B--2---:R-:W-:-:S04]  /*25110*/  IADD3 R8, P4, R12, R75, RZ ;  /* 0x0000004b0c087210 */ /* 0x004fc80007f9e0ff */
[----:B------:R-:W2:Y:S01]  /*25120*/  LDC R15, c[0x0][0x278] ;  /* 0x00009e00ff0f7b82 */ /* 0x000ea20000000800 */
[----:B------:R4:W-:Y:S01]  /*25130*/  STG.E.U8 desc[UR6][R6.64], R95 ;  /* 0x0000005f06007986 */ /* 0x0009e2000c101106 */
[----:B------:R-:W-:Y:S01]  /*25140*/  LEA.HI.X.SX32 R9, R12, R71, 0x1, P4 ;  /* 0x000000470c097211 */ /* 0x000fe200020f0eff */
[----:B-1----:R-:W-:-:S05]  /*25150*/  IMAD R12, R13, 0x2, R14 ;  /* 0x000000020d0c7824 */ /* 0x002fca00078e020e */
[----:B------:R-:W1:Y:S01]  /*25160*/  LDC R13, c[0x0][0x278] ;  /* 0x00009e00ff0d7b82 */ /* 0x000e620000000800 */
[-C--:B----4-:R-:W-:Y:S02]  /*25170*/  IADD3 R6, P4, R14, R75.reuse, RZ ;  /* 0x0000004b0e067210 */ /* 0x090fe40007f9e0ff */
[----:B------:R-:W-:Y:S02]  /*25180*/  IADD3 R10, P1, R16, R75, RZ ;  /* 0x0000004b100a7210 */ /* 0x000fe40007f3e0ff */
[-C--:B------:R-:W-:Y:S01]  /*25190*/  LEA.HI.X.SX32 R7, R14, R71.reuse, 0x1, P4 ;  /* 0x000000470e077211 */ /* 0x080fe200020f0eff */
[----:B------:R-:W-:Y:S02]  /*251a0*/  IMAD R14, R17, 0x2, R12 ;  /* 0x00000002110e7824 */ /* 0x000fe400078e020c */
[----:B------:R-:W4:Y:S01]  /*251b0*/  LDC R17, c[0x0][0x278] ;  /* 0x00009e00ff117b82 */ /* 0x000f220000000800 */
[----:B------:R3:W-:Y:S01]  /*251c0*/  STG.E.U8 desc[UR6][R4.64], R98 ;  /* 0x0000006204007986 */ /* 0x0007e2000c101106 */
[----:B------:R-:W-:Y:S01]  /*251d0*/  LEA.HI.X.SX32 R11, R16, R71, 0x1, P1 ;  /* 0x00000047100b7211 */ /* 0x000fe200008f0eff */
[----:B0-----:R-:W-:-:S02]  /*251e0*/  IMAD R16, R19, 0x2, R14 ;  /* 0x0000000213107824 */ /* 0x001fc400078e020e */
[----:B------:R0:W-:Y:S03]  /*251f0*/  STG.E.U8 desc[UR6][R8.64], R101 ;  /* 0x0000006508007986 */ /* 0x0001e6000c101106 */
[----:B------:R-:W4:Y:S01]  /*25200*/  LDC R19, c[0x0][0x278] ;  /* 0x00009e00ff137b82 */ /* 0x000f220000000800 */
[----:B---3--:R-:W-:-:S04]  /*25210*/  IADD3 R4, P1, R12, R75, RZ ;  /* 0x0000004b0c047210 */ /* 0x008fc80007f3e0ff */
[----:B------:R-:W-:Y:S01]  /*25220*/  LEA.HI.X.SX32 R5, R12, R71, 0x1, P1 ;  /* 0x000000470c057211 */ /* 0x000fe200008f0eff */
[----:B------:R-:W-:Y:S01]  /*25230*/  IMAD R12, R21, 0x2, R16 ;  /* 0x00000002150c7824 */ /* 0x000fe200078e0210 */
[C---:B0-----:R-:W-:Y:S01]  /*25240*/  IADD3 R8, P4, R14.reuse, R75, RZ ;  /* 0x0000004b0e087210 */ /* 0x041fe20007f9e0ff */
[----:B------:R-:W0:Y:S01]  /*25250*/  LDC R21, c[0x0][0x278] ;  /* 0x00009e00ff157b82 */ /* 0x000e220000000800 */
[----:B------:R3:W-:Y:S02]  /*25260*/  STG.E.U8 desc[UR6][R10.64], R104 ;  /* 0x000000680a007986 */ /* 0x0007e4000c101106 */
[----:B------:R-:W-:Y:S01]  /*25270*/  LEA.HI.X.SX32 R9, R14, R71, 0x1, P4 ;  /* 0x000000470e097211 */ /* 0x000fe200020f0eff */
[----:B--2---:R-:W-:Y:S01]  /*25280*/  IMAD R14, R15, 0x2, R12 ;  /* 0x000000020f0e7824 */ /* 0x004fe200078e020c */
[----:B------:R2:W-:Y:S03]  /*25290*/  STG.E.U8 desc[UR6][R6.64], R94 ;  /* 0x0000005e06007986 */ /* 0x0005e6000c101106 */
[----:B------:R-:W0:Y:S01]  /*252a0*/  LDC R15, c[0x0][0x278] ;  /* 0x00009e00ff0f7b82 */ /* 0x000e220000000800 */
[----:B---3--:R-:W-:-:S02]  /*252b0*/  IADD3 R10, P1, R16, R75, RZ ;  /* 0x0000004b100a7210 */ /* 0x008fc40007f3e0ff */
[----:B--2---:R-:W-:-:S04]  /*252c0*/  IADD3 R6, P4, R12, R75, RZ ;  /* 0x0000004b0c067210 */ /* 0x004fc80007f9e0ff */
[-C--:B------:R-:W-:Y:S01]  /*252d0*/  LEA.HI.X.SX32 R7, R12, R71.reuse, 0x1, P4 ;  /* 0x000000470c077211 */ /* 0x080fe200020f0eff */
[----:B-1----:R-:W-:Y:S02]  /*252e0*/  IMAD R12, R13, 0x2, R14 ;  /* 0x000000020d0c7824 */ /* 0x002fe400078e020e */
[----:B------:R-:W1:Y:S01]  /*252f0*/  LDC R13, c[0x0][0x278] ;  /* 0x00009e00ff0d7b82 */ /* 0x000e620000000800 */
[----:B------:R-:W-:Y:S01]  /*25300*/  LEA.HI.X.SX32 R11, R16, R71, 0x1, P1 ;  /* 0x00000047100b7211 */ /* 0x000fe200008f0eff */
[----:B------:R2:W-:Y:S01]  /*25310*/  STG.E.U8 desc[UR6][R4.64], R68 ;  /* 0x0000004404007986 */ /* 0x0005e2000c101106 */
[----:B----4-:R-:W-:-:S05]  /*25320*/  IMAD R16, R17, 0x2, R12 ;  /* 0x0000000211107824 */ /* 0x010fca00078e020c */
[----:B------:R-:W3:Y:S01]  /*25330*/  LDC R17, c[0x0][0x278] ;  /* 0x00009e00ff117b82 */ /* 0x000ee20000000800 */
[----:B------:R4:W-:Y:S01]  /*25340*/  STG.E.U8 desc[UR6][R8.64], R69 ;  /* 0x0000004508007986 */ /* 0x0009e2000c101106 */
[----:B--2---:R-:W-:-:S04]  /*25350*/  IADD3 R4, P1, R14, R75, RZ ;  /* 0x0000004b0e047210 */ /* 0x004fc80007f3e0ff */
[----:B------:R-:W-:Y:S01]  /*25360*/  LEA.HI.X.SX32 R5, R14, R71, 0x1, P1 ;  /* 0x000000470e057211 */ /* 0x000fe200008f0eff */
[----:B------:R-:W-:Y:S01]  /*25370*/  IMAD R14, R19, 0x2, R16 ;  /* 0x00000002130e7824 */ /* 0x000fe200078e0210 */
[C---:B----4-:R-:W-:Y:S01]  /*25380*/  IADD3 R8, P4, R12.reuse, R75, RZ ;  /* 0x0000004b0c087210 */ /* 0x050fe20007f9e0ff */
[----:B------:R-:W2:Y:S01]  /*25390*/  LDC R19, c[0x0][0x278] ;  /* 0x00009e00ff137b82 */ /* 0x000ea20000000800 */
[----:B------:R4:W-:Y:S02]  /*253a0*/  STG.E.U8 desc[UR6][R10.64], R70 ;  /* 0x000000460a007986 */ /* 0x0009e4000c101106 */
[----:B------:R-:W-:Y:S01]  /*253b0*/  LEA.HI.X.SX32 R9, R12, R71, 0x1, P4 ;  /* 0x000000470c097211 */ /* 0x000fe200020f0eff */
[----:B0-----:R-:W-:Y:S01]  /*253c0*/  IMAD R12, R21, 0x2, R14 ;  /* 0x00000002150c7824 */ /* 0x001fe200078e020e */
[----:B------:R0:W-:Y:S03]  /*253d0*/  STG.E.U8 desc[UR6][R6.64], R113 ;  /* 0x0000007106007986 */ /* 0x0001e6000c101106 */
[----:B------:R-:W2:Y:S01]  /*253e0*/  LDC R21, c[0x0][0x278] ;  /* 0x00009e00ff157b82 */ /* 0x000ea20000000800 */
[----:B------:R1:W-:Y:S01]  /*253f0*/  STG.E.U8 desc[UR6][R4.64], R115 ;  /* 0x0000007304007986 */ /* 0x0003e2000c101106 */
[----:B----4-:R-:W-:-:S02]  /*25400*/  IADD3 R10, P1, R16, R75, RZ ;  /* 0x0000004b100a7210 */ /* 0x010fc40007f3e0ff */
[----:B0-----:R-:W-:-:S04]  /*25410*/  IADD3 R6, P4, R14, R75, RZ ;  /* 0x0000004b0e067210 */ /* 0x001fc80007f9e0ff */
[-C--:B------:R-:W-:Y:S01]  /*25420*/  LEA.HI.X.SX32 R7, R14, R71.reuse, 0x1, P4 ;  /* 0x000000470e077211 */ /* 0x080fe200020f0eff */
[----:B------:R-:W-:Y:S02]  /*25430*/  IMAD R14, R15, 0x2, R12 ;  /* 0x000000020f0e7824 */ /* 0x000fe400078e020c */
[----:B------:R-:W0:Y:S01]  /*25440*/  LDC R15, c[0x0][0x278] ;  /* 0x00009e00ff0f7b82 */ /* 0x000e220000000800 */
[----:B------:R-:W-:Y:S01]  /*25450*/  LEA.HI.X.SX32 R11, R16, R71, 0x1, P1 ;  /* 0x00000047100b7211 */ /* 0x000fe200008f0eff */
[----:B-1----:R-:W-:Y:S01]  /*25460*/  IMAD R16, R13, 0x2, R14 ;  /* 0x000000020d107824 */ /* 0x002fe200078e020e */
[C---:B------:R-:W-:Y:S01]  /*25470*/  IADD3 R4, P1, R12.reuse, R75, RZ ;  /* 0x0000004b0c047210 */ /* 0x040fe20007f3e0ff */
[----:B------:R1:W-:Y:S04]  /*25480*/  STG.E.U8 desc[UR6][R8.64], R119 ;  /* 0x0000007708007986 */ /* 0x0003e8000c101106 */
[----:B------:R-:W4:Y:S01]  /*25490*/  LDC R13, c[0x0][0x278] ;  /* 0x00009e00ff0d7b82 */ /* 0x000f220000000800 */
[----:B------:R-:W-:Y:S01]  /*254a0*/  LEA.HI.X.SX32 R5, R12, R71, 0x1, P1 ;  /* 0x000000470c057211 */ /* 0x000fe200008f0eff */
[----:B---3--:R-:W-:Y:S01]  /*254b0*/  IMAD R12, R17, 0x2, R16 ;  /* 0x00000002110c7824 */ /* 0x008fe200078e0210 */
[----:B------:R-:W-:Y:S01]  /*254c0*/  STG.E.U8 desc[UR6][R10.64], R122 ;  /* 0x0000007a0a007986 */ /* 0x000fe2000c101106 */
[----:B-1----:R-:W-:-:S04]  /*254d0*/  IADD3 R8, P4, R14, R75, RZ ;  /* 0x0000004b0e087210 */ /* 0x002fc80007f9e0ff */
[----:B------:R-:W1:Y:S01]  /*254e0*/  LDC R17, c[0x0][0x278] ;  /* 0x00009e00ff117b82 */ /* 0x000e620000000800 */
[----:B------:R3:W-:Y:S01]  /*254f0*/  STG.E.U8 desc[UR6][R6.64], R109 ;  /* 0x0000006d06007986 */ /* 0x0007e2000c101106 */
[----:B------:R-:W-:Y:S01]  /*25500*/  LEA.HI.X.SX32 R9, R14, R71, 0x1, P4 ;  /* 0x000000470e097211 */ /* 0x000fe200020f0eff */
[----:B--2---:R-:W-:-:S05]  /*25510*/  IMAD R14, R19, 0x2, R12 ;  /* 0x00000002130e7824 */ /* 0x004fca00078e020c */
[----:B------:R-:W2:Y:S01]  /*25520*/  LDC R19, c[0x0][0x278] ;  /* 0x00009e00ff137b82 */ /* 0x000ea20000000800 */
[-C--:B---3--:R-:W-:Y:S02]  /*25530*/  IADD3 R6, P4, R12, R75.reuse, RZ ;  /* 0x0000004b0c067210 */ /* 0x088fe40007f9e0ff */
[----:B------:R-:W-:Y:S02]  /*25540*/  IADD3 R10, P1, R16, R75, RZ ;  /* 0x0000004b100a7210 */ /* 0x000fe40007f3e0ff */
[-C--:B------:R-:W-:Y:S01]  /*25550*/  LEA.HI.X.SX32 R7, R12, R71.reuse, 0x1, P4 ;  /* 0x000000470c077211 */ /* 0x080fe200020f0eff */
[----:B------:R-:W-:Y:S02]  /*25560*/  IMAD R12, R21, 0x2, R14 ;  /* 0x00000002150c7824 */ /* 0x000fe400078e020e */
[----:B------:R-:W3:Y:S01]  /*25570*/  LDC R21, c[0x0][0x278] ;  /* 0x00009e00ff157b82 */ /* 0x000ee20000000800 */
[----:B------:R4:W-:Y:S01]  /*25580*/  STG.E.U8 desc[UR6][R4.64], R112 ;  /* 0x0000007004007986 */ /* 0x0009e2000c101106 */
[----:B------:R-:W-:Y:S01]  /*25590*/  LEA.HI.X.SX32 R11, R16, R71, 0x1, P1 ;  /* 0x00000047100b7211 */ /* 0x000fe200008f0eff */
[----:B0-----:R-:W-:-:S02]  /*255a0*/  IMAD R16, R15, 0x2, R12 ;  /* 0x000000020f107824 */ /* 0x001fc400078e020c */
[----:B------:R0:W-:Y:S03]  /*255b0*/  STG.E.U8 desc[UR6][R8.64], R116 ;  /* 0x0000007408007986 */ /* 0x0001e6000c101106 */
[----:B------:R-:W3:Y:S01]  /*255c0*/  LDC R15, c[0x0][0x278] ;  /* 0x00009e00ff0f7b82 */ /* 0x000ee20000000800 */
[----:B----4-:R-:W-:-:S04]  /*255d0*/  IADD3 R4, P1, R14, R75, RZ ;  /* 0x0000004b0e047210 */ /* 0x010fc80007f3e0ff */
[----:B------:R-:W-:Y:S01]  /*255e0*/  LEA.HI.X.SX32 R5, R14, R71, 0x1, P1 ;  /* 0x000000470e057211 */ /* 0x000fe200008f0eff */
[----:B------:R-:W-:Y:S01]  /*255f0*/  IMAD R14, R13, 0x2, R16 ;  /* 0x000000020d0e7824 */ /* 0x000fe200078e0210 */
[C---:B0-----:R-:W-:Y:S01]  /*25600*/  IADD3 R8, P4, R12.reuse, R75, RZ ;  /* 0x0000004b0c087210 */ /* 0x041fe20007f9e0ff */
[----:B------:R-:W0:Y:S01]  /*25610*/  LDC R13, c[0x0][0x278] ;  /* 0x00009e00ff0d7b82 */ /* 0x000e220000000800 */
[----:B------:R4:W-:Y:S02]  /*25620*/  STG.E.U8 desc[UR6][R10.64], R118 ;  /* 0x000000760a007986 */ /* 0x0009e4000c101106 */
[----:B------:R-:W-:Y:S01]  /*25630*/  LEA.HI.X.SX32 R9, R12, R71, 0x1, P4 ;  /* 0x000000470c097211 */ /* 0x000fe200020f0eff */
[----:B-1----:R-:W-:Y:S01]  /*25640*/  IMAD R12, R17, 0x2, R14 ;  /* 0x00000002110c7824 */ /* 0x002fe200078e020e */
[----:B------:R1:W-:Y:S03]  /*25650*/  STG.E.U8 desc[UR6][R6.64], R108 ;  /* 0x0000006c06007986 */ /* 0x0003e6000c101106 */
[----:B------:R-:W0:Y:S01]  /*25660*/  LDC R17, c[0x0][0x278] ;  /* 0x00009e00ff117b82 */ /* 0x000e220000000800 */
[----:B----4-:R-:W-:-:S02]  /*25670*/  IADD3 R10, P1, R16, R75, RZ ;  /* 0x0000004b100a7210 */ /* 0x010fc40007f3e0ff */
[----:B-1----:R-:W-:-:S04]  /*25680*/  IADD3 R6, P4, R14, R75, RZ ;  /* 0x0000004b0e067210 */ /* 0x002fc80007f9e0ff */
[-C--:B------:R-:W-:Y:S01]  /*25690*/  LEA.HI.X.SX32 R7, R14, R71.reuse, 0x1, P4 ;  /* 0x000000470e077211 */ /* 0x080fe200020f0eff */
[----:B--2---:R-:W-:Y:S02]  /*256a0*/  IMAD R14, R19, 0x2, R12 ;  /* 0x00000002130e7824 */ /* 0x004fe400078e020c */
[----:B------:R-:W1:Y:S01]  /*256b0*/  LDC R19, c[0x0][0x278] ;  /* 0x00009e00ff137b82 */ /* 0x000e620000000800 */
[----:B------:R-:W-:Y:S01]  /*256c0*/  LEA.HI.X.SX32 R11, R16, R71, 0x1, P1 ;  /* 0x00000047100b7211 */ /* 0x000fe200008f0eff */
[----:B------:R2:W-:Y:S01]  /*256d0*/  STG.E.U8 desc[UR6][R4.64], R111 ;  /* 0x0000006f04007986 */ /* 0x0005e2000c101106 */
[----:B---3--:R-:W-:-:S05]  /*256e0*/  IMAD R16, R21, 0x2, R14 ;  /* 0x0000000215107824 */ /* 0x008fca00078e020e */
[----:B------:R-:W3:Y:S01]  /*256f0*/  LDC R21, c[0x0][0x278] ;  /* 0x00009e00ff157b82 */ /* 0x000ee20000000800 */
[----:B------:R4:W-:Y:S01]  /*25700*/  STG.E.U8 desc[UR6][R8.64], R114 ;  /* 0x0000007208007986 */ /* 0x0009e2000c101106 */
[----:B--2---:R-:W-:-:S04]  /*25710*/  IADD3 R4, P1, R12, R75, RZ ;  /* 0x0000004b0c047210 */ /* 0x004fc80007f3e0ff */
[----:B------:R-:W-:Y:S01]  /*25720*/  LEA.HI.X.SX32 R5, R12, R71, 0x1, P1 ;  /* 0x000000470c057211 */ /* 0x000fe200008f0eff */
[----:B------:R-:W-:Y:S01]  /*25730*/  IMAD R12, R15, 0x2, R16 ;  /* 0x000000020f0c7824 */ /* 0x000fe200078e0210 */
[C---:B----4-:R-:W-:Y:S01]  /*25740*/  IADD3 R8, P4, R14.reuse, R75, RZ ;  /* 0x0000004b0e087210 */ /* 0x050fe20007f9e0ff */
[----:B------:R2:W-:Y:S01]  /*25750*/  STG.E.U8 desc[UR6][R10.64], R117 ;  /* 0x000000750a007986 */ /* 0x0005e2000c101106 */
[----:B------:R-:W4:Y:S02]  /*25760*/  LDC R15, c[0x0][0x278] ;  /* 0x00009e00ff0f7b82 */ /* 0x000f240000000800 */
[----:B------:R-:W-:Y:S01]  /*25770*/  LEA.HI.X.SX32 R9, R14, R71, 0x1, P4 ;  /* 0x000000470e097211 */ /* 0x000fe200020f0eff */
[----:B------:R2:W-:Y:S01]  /*25780*/  STG.E.U8 desc[UR6][R6.64], R107 ;  /* 0x0000006b06007986 */ /* 0x0005e2000c101106 */
[----:B0-----:R-:W-:-:S04]  /*25790*/  IMAD R14, R13, 0x2, R12 ;  /* 0x000000020d0e7824 */ /* 0x001fc800078e020c */
[----:B------:R-:W0:Y:S01]  /*257a0*/  LDC R13, c[0x0][0x278] ;  /* 0x00009e00ff0d7b82 */ /* 0x000e220000000800 */
[-C--:B--2---:R-:W-:Y:S02]  /*257b0*/  IADD3 R10, P1, R16, R75.reuse, RZ ;  /* 0x0000004b100a7210 */ /* 0x084fe40007f3e0ff */
[----:B------:R-:W-:-:S04]  /*257c0*/  IADD3 R6, P4, R12, R75, RZ ;  /* 0x0000004b0c067210 */ /* 0x000fc80007f9e0ff */
[-C--:B------:R-:W-:Y:S01]  /*257d0*/  LEA.HI.X.SX32 R7, R12, R71.reuse, 0x1, P4 ;  /* 0x000000470c077211 */ /* 0x080fe200020f0eff */
[----:B------:R-:W-:Y:S02]  /*257e0*/  IMAD R12, R17, 0x2, R14 ;  /* 0x00000002110c7824 */ /* 0x000fe400078e020e */
[----:B------:R-:W2:Y:S01]  /*257f0*/  LDC R17, c[0x0][0x278] ;  /* 0x00009e00ff117b82 */ /* 0x000ea20000000800 */
[----:B------:R3:W-:Y:S01]  /*25800*/  STG.E.U8 desc[UR6][R4.64], R64 ;  /* 0x0000004004007986 */ /* 0x0007e2000c101106 */
[----:B------:R-:W-:Y:S01]  /*25810*/  LEA.HI.X.SX32 R11, R16, R71, 0x1, P1 ;  /* 0x00000047100b7211 */ /* 0x000fe200008f0eff */
[----:B-1----:R-:W-:-:S05]  /*25820*/  IMAD R16, R19, 0x2, R12 ;  /* 0x0000000213107824 */ /* 0x002fca00078e020c */
[----:B------:R-:W1:Y:S01]  /*25830*/  LDC R19, c[0x0][0x278] ;  /* 0x00009e00ff137b82 */ /* 0x000e620000000800 */
[C---:B---3--:R-:W-:Y:S01]  /*25840*/  IADD3 R4, P1, R14.reuse, R75, RZ ;  /* 0x0000004b0e047210 */ /* 0x048fe20007f3e0ff */
[----:B------:R3:W-:Y:S03]  /*25850*/  STG.E.U8 desc[UR6][R8.64], R65 ;  /* 0x0000004108007986 */ /* 0x0007e6000c101106 */
[----:B------:R-:W-:Y:S01]  /*25860*/  LEA.HI.X.SX32 R5, R14, R71, 0x1, P1 ;  /* 0x000000470e057211 */ /* 0x000fe200008f0eff */
[----:B------:R-:W-:Y:S02]  /*25870*/  IMAD R14, R21, 0x2, R16 ;  /* 0x00000002150e7824 */ /* 0x000fe400078e0210 */
[----:B------:R-:W1:Y:S01]  /*25880*/  LDC R21, c[0x0][0x278] ;  /* 0x00009e00ff157b82 */ /* 0x000e620000000800 */
[----:B------:R0:W-:Y:S01]  /*25890*/  STG.E.U8 desc[UR6][R10.64], R66 ;  /* 0x000000420a007986 */ /* 0x0001e2000c101106 */
[----:B---3--:R-:W-:-:S03]  /*258a0*/  IADD3 R8, P4, R12, R75, RZ ;  /* 0x0000004b0c087210 */ /* 0x008fc60007f9e0ff */
[----:B------:R3:W-:Y:S01]  /*258b0*/  STG.E.U8 desc[UR6][R6.64], R127 ;  /* 0x0000007f06007986 */ /* 0x0007e2000c101106 */
[----:B------:R-:W-:Y:S01]  /*258c0*/  LEA.HI.X.SX32 R9, R12, R71, 0x1, P4 ;  /* 0x000000470c097211 */ /* 0x000fe200020f0eff */
[----:B----4-:R-:W-:Y:S02]  /*258d0*/  IMAD R12, R15, 0x2, R14 ;  /* 0x000000020f0c7824 */ /* 0x010fe400078e020e */
[----:B------:R-:W4:Y:S01]  /*258e0*/  LDC R15, c[0x0][0x278] ;  /* 0x00009e00ff0f7b82 */ /* 0x000f220000000800 */
[-C--:B0-----:R-:W-:Y:S02]  /*258f0*/  IADD3 R10, P1, R16, R75.reuse, RZ ;  /* 0x0000004b100a7210 */ /* 0x081fe40007f3e0ff */
[----:B---3--:R-:W-:-:S04]  /*25900*/  IADD3 R6, P4, R14, R75, RZ ;  /* 0x0000004b0e067210 */ /* 0x008fc80007f9e0ff */
[-C--:B------:R-:W-:Y:S01]  /*25910*/  LEA.HI.X.SX32 R7, R14, R71.reuse, 0x1, P4 ;  /* 0x000000470e077211 */ /* 0x080fe200020f0eff */
[----:B------:R-:W-:Y:S01]  /*25920*/  IMAD R14, R13, 0x2, R12 ;  /* 0x000000020d0e7824 */ /* 0x000fe200078e020c */
[----:B------:R-:W-:Y:S01]  /*25930*/  LEA.HI.X.SX32 R11, R16, R71, 0x1, P1 ;  /* 0x00000047100b7211 */ /* 0x000fe200008f0eff */
[----:B------:R0:W-:Y:S02]  /*25940*/  STG.E.U8 desc[UR6][R4.64], R132 ;  /* 0x0000008404007986 */ /* 0x0001e4000c101106 */
[----:B--2---:R-:W-:Y:S02]  /*25950*/  IMAD R16, R17, 0x2, R14 ;  /* 0x0000000211107824 */ /* 0x004fe400078e020e */
[----:B------:R-:W2:Y:S01]  /*25960*/  LDC R17, c[0x0][0x278] ;  /* 0x00009e00ff117b82 */ /* 0x000ea20000000800 */
[----:B------:R3:W-:Y:S01]  /*25970*/  STG.E.U8 desc[UR6][R8.64], R135 ;  /* 0x0000008708007986 */ /* 0x0007e2000c101106 */
[----:B-1----:R-:W-:Y:S01]  /*25980*/  IMAD R18, R19, 0x2, R16 ;  /* 0x0000000213127824 */ /* 0x002fe200078e0210 */
[----:B0-----:R-:W-:-:S02]  /*25990*/  IADD3 R4, P1, R12, R75, RZ ;  /* 0x0000004b0c047210 */ /* 0x001fc40007f3e0ff */
[----:B------:R0:W-:Y:S03]  /*259a0*/  STG.E.U8 desc[UR6][R10.64], R139 ;  /* 0x0000008b0a007986 */ /* 0x0001e6000c101106 */
[----:B------:R-:W1:Y:S01]  /*259b0*/  LDC R19, c[0x0][0x278] ;  /* 0x00009e00ff137b82 */ /* 0x000e620000000800 */
[----:B---3--:R-:W-:Y:S02]  /*259c0*/  IADD3 R8, P4, R14, R75, RZ ;  /* 0x0000004b0e087210 */ /* 0x008fe40007f9e0ff */
[-C--:B------:R-:W-:Y:S02]  /*259d0*/  LEA.HI.X.SX32 R5, R12, R71.reuse, 0x1, P1 ;  /* 0x000000470c057211 */ /* 0x080fe400008f0eff */
[----:B------:R-:W-:Y:S01]  /*259e0*/  LEA.HI.X.SX32 R9, R14, R71, 0x1, P4 ;  /* 0x000000470e097211 */ /* 0x000fe200020f0eff */
[----:B------:R-:W-:Y:S02]  /*259f0*/  IMAD R14, R21, 0x2, R18 ;  /* 0x00000002150e7824 */ /* 0x000fe400078e0212 */
[----:B------:R-:W3:Y:S01]  /*25a00*/  LDC R21, c[0x0][0x278] ;  /* 0x00009e00ff157b82 */ /* 0x000ee20000000800 */
[----:B0-----:R-:W-:-:S04]  /*25a10*/  IADD3 R10, P1, R16, R75, RZ ;  /* 0x0000004b100a7210 */ /* 0x001fc80007f3e0ff */
[----:B------:R-:W-:Y:S01]  /*25a20*/  LEA.HI.X.SX32 R11, R16, R71, 0x1, P1 ;  /* 0x00000047100b7211 */ /* 0x000fe200008f0eff */
[----:B------:R-:W-:Y:S01]  /*25a30*/  IMAD R16, R23, 0x2, R14 ;  /* 0x0000000217107824 */ /* 0x000fe200078e020e */
[C---:B------:R-:W-:Y:S01]  /*25a40*/  IADD3 R12, P4, R14.reuse, R75, RZ ;  /* 0x0000004b0e0c7210 */ /* 0x040fe20007f9e0ff */
[----:B------:R0:W-:Y:S02]  /*25a50*/  STG.E.U8 desc[UR6][R6.64], R121 ;  /* 0x0000007906007986 */ /* 0x0001e4000c101106 */
[----:B----4-:R-:W-:Y:S01]  /*25a60*/  IMAD R20, R15, 0x2, R16 ;  /* 0x000000020f147824 */ /* 0x010fe200078e0210 */
[----:B------:R-:W-:Y:S01]  /*25a70*/  LEA.HI.X.SX32 R13, R14, R71, 0x1, P4 ;  /* 0x000000470e0d7211 */ /* 0x000fe200020f0eff */
[----:B------:R4:W-:Y:S01]  /*25a80*/  STG.E.U8 desc[UR6][R4.64], R60 ;  /* 0x0000003c04007986 */ /* 0x0009e2000c101106 */
[----:B------:R-:W3:Y:S01]  /*25a90*/  LDC R15, c[0x0][0x278] ;  /* 0x00009e00ff0f7b82 */ /* 0x000ee20000000800 */
[----:B------:R-:W-:Y:S02]  /*25aa0*/  IMAD R14, R29, 0x2, R20 ;  /* 0x000000021d0e7824 */ /* 0x000fe400078e0214 */
[----:B------:R2:W-:Y:S01]  /*25ab0*/  STG.E.U8 desc[UR6][R8.64], R134 ;  /* 0x0000008608007986 */ /* 0x0005e2000c101106 */
[----:B0-----:R-:W-:-:S02]  /*25ac0*/  IADD3 R6, P1, R18, R75, RZ ;  /* 0x0000004b12067210 */ /* 0x001fc40007f3e0ff */
[----:B----4-:R-:W-:Y:S02]  /*25ad0*/  IADD3 R4, P5, R16, R75, RZ ;  /* 0x0000004b10047210 */ /* 0x010fe40007fbe0ff */
[-C--:B------:R-:W-:Y:S02]  /*25ae0*/  LEA.HI.X.SX32 R7, R18, R71.reuse, 0x1, P1 ;  /* 0x0000004712077211 */ /* 0x080fe400008f0eff */
[----:B------:R-:W-:Y:S01]  /*25af0*/  LEA.HI.X.SX32 R5, R16, R71, 0x1, P5 ;  /* 0x0000004710057211 */ /* 0x000fe200028f0eff */
[----:B--2---:R-:W-:Y:S01]  /*25b00*/  IMAD R16, R17, 0x2, R14 ;  /* 0x0000000211107824 */ /* 0x004fe200078e020e */
[C---:B------:R-:W-:Y:S01]  /*25b10*/  IADD3 R8, P1, R20.reuse, R75, RZ ;  /* 0x0000004b14087210 */ /* 0x040fe20007f3e0ff */
[----:B------:R-:W0:Y:S01]  /*25b20*/  LDC R17, c[0x0][0x278] ;  /* 0x00009e00ff117b82 */ /* 0x000e220000000800 */
[----:B------:R2:W-:Y:S02]  /*25b30*/  STG.E.U8 desc[UR6][R10.64], R138 ;  /* 0x0000008a0a007986 */ /* 0x0005e4000c101106 */
[----:B------:R-:W-:Y:S01]  /*25b40*/  LEA.HI.X.SX32 R9, R20, R71, 0x1, P1 ;  /* 0x0000004714097211 */ /* 0x000fe200008f0eff */
[----:B-1----:R-:W-:Y:S01]  /*25b50*/  IMAD R18, R19, 0x2, R16 ;  /* 0x0000000213127824 */ /* 0x002fe200078e0210 */
[----:B------:R1:W-:Y:S04]  /*25b60*/  STG.E.U8 desc[UR6][R6.64], R67 ;  /* 0x0000004306007986 */ /* 0x0003e8000c101106 */
[----:B------:R4:W-:Y:S01]  /*25b70*/  STG.E.U8 desc[UR6][R12.64], R126 ;  /* 0x0000007e0c007986 */ /* 0x0009e2000c101106 */
[----:B---3--:R-:W-:-:S03]  /*25b80*/  IMAD R20, R21, 0x2, R18 ;  /* 0x0000000215147824 */ /* 0x008fc600078e0212 */
[----:B------:R-:W-:Y:S01]  /*25b90*/  STG.E.U8 desc[UR6][R4.64], R133 ;  /* 0x0000008504007986 */ /* 0x000fe2000c101106 */
[----:B--2---:R-:W-:-:S03]  /*25ba0*/  IADD3 R10, P4, R14, R75, RZ ;  /* 0x0000004b0e0a7210 */ /* 0x004fc60007f9e0ff */
[----:B------:R2:W-:Y:S01]  /*25bb0*/  STG.E.U8 desc[UR6][R8.64], R137 ;  /* 0x0000008908007986 */ /* 0x0005e2000c101106 */
[----:B------:R-:W-:Y:S02]  /*25bc0*/  LEA.HI.X.SX32 R11, R14, R71, 0x1, P4 ;  /* 0x000000470e0b7211 */ /* 0x000fe400020f0eff */
[-C--:B-1----:R-:W-:Y:S02]  /*25bd0*/  IADD3 R6, P1, R16, R75.reuse, RZ ;  /* 0x0000004b10067210 */ /* 0x082fe40007f3e0ff */
[-C--:B----4-:R-:W-:Y:S01]  /*25be0*/  IADD3 R12, P5, R18, R75.reuse, RZ ;  /* 0x0000004b120c7210 */ /* 0x090fe20007fbe0ff */
[----:B--2---:R-:W1:Y:S01]  /*25bf0*/  LDC R9, c[0x0][0x278] ;  /* 0x00009e00ff097b82 */ /* 0x004e620000000800 */
[----:B------:R-:W-:Y:S02]  /*25c00*/  IADD3 R4, P4, R20, R75, RZ ;  /* 0x0000004b14047210 */ /* 0x000fe40007f9e0ff */
[-C--:B------:R-:W-:Y:S02]  /*25c10*/  LEA.HI.X.SX32 R7, R16, R71.reuse, 0x1, P1 ;  /* 0x0000004710077211 */ /* 0x080fe400008f0eff */
[-C--:B------:R-:W-:Y:S01]  /*25c20*/  LEA.HI.X.SX32 R5, R20, R71.reuse, 0x1, P4 ;  /* 0x0000004714057211 */ /* 0x080fe200020f0eff */
[----:B------:R-:W-:Y:S01]  /*25c30*/  IMAD R20, R15, 0x2, R20 ;  /* 0x000000020f147824 */ /* 0x000fe200078e0214 */
[----:B------:R-:W-:Y:S01]  /*25c40*/  LEA.HI.X.SX32 R13, R18, R71, 0x1, P5 ;  /* 0x00000047120d7211 */ /* 0x000fe200028f0eff */
[----:B------:R-:W-:Y:S02]  /*25c50*/  STG.E.U8 desc[UR6][R10.64], R120 ;  /* 0x000000780a007986 */ /* 0x000fe4000c101106 */
[----:B0-----:R-:W-:-:S02]  /*25c60*/  IMAD R14, R17, 0x2, R20 ;  /* 0x00000002110e7824 */ /* 0x001fc400078e0214 */
[----:B------:R-:W-:Y:S04]  /*25c70*/  STG.E.U8 desc[UR6][R6.64], R123 ;  /* 0x0000007b06007986 */ /* 0x000fe8000c101106 */
[----:B------:R0:W-:Y:S04]  /*25c80*/  STG.E.U8 desc[UR6][R12.64], R61 ;  /* 0x0000003d0c007986 */ /* 0x0001e8000c101106 */
[----:B------:R2:W-:Y:S01]  /*25c90*/  STG.E.U8 desc[UR6][R4.64], R136 ;  /* 0x0000008804007986 */ /* 0x0005e2000c101106 */
[----:B0-----:R-:W-:Y:S02]  /*25ca0*/  IMAD R12, R43, 0x2, R14 ;  /* 0x000000022b0c7824 */ /* 0x001fe400078e020e */
[----:B------:R-:W0:Y:S01]  /*25cb0*/  LDC R43, c[0x0][0x278] ;  /* 0x00009e00ff2b7b82 */ /* 0x000e220000000800 */
[----:B--2---:R-:W-:Y:S01]  /*25cc0*/  IADD3 R4, P1, R20, R75, RZ ;  /* 0x0000004b14047210 */ /* 0x004fe20007f3e0ff */
[----:B-1----:R-:W-:-:S03]  /*25cd0*/  IMAD R16, R9, 0x2, R12 ;  /* 0x0000000209107824 */ /* 0x002fc600078e020c */
[----:B------:R-:W-:Y:S02]  /*25ce0*/  LEA.HI.X.SX32 R5, R20, R71, 0x1, P1 ;  /* 0x0000004714057211 */ /* 0x000fe400008f0eff */
[-C--:B------:R-:W-:Y:S02]  /*25cf0*/  IADD3 R8, P1, R12, R75.reuse, RZ ;  /* 0x0000004b0c087210 */ /* 0x080fe40007f3e0ff */
[----:B------:R-:W-:Y:S02]  /*25d00*/  IADD3 R6, P4, R14, R75, RZ ;  /* 0x0000004b0e067210 */ /* 0x000fe40007f9e0ff */
[----:B------:R-:W-:Y:S02]  /*25d10*/  PRMT R41, R24, 0x7770, RZ ;  /* 0x0000777018297816 */ /* 0x000fe400000000ff */
[-C--:B------:R-:W-:Y:S01]  /*25d20*/  LEA.HI.X.SX32 R9, R12, R71.reuse, 0x1, P1 ;  /* 0x000000470c097211 */ /* 0x080fe200008f0eff */
[----:B------:R-:W-:Y:S01]  /*25d30*/  IMAD R12, R45, 0x2, R16 ;  /* 0x000000022d0c7824 */ /* 0x000fe200078e0210 */
[----:B------:R-:W-:Y:S01]  /*25d40*/  LEA.HI.X.SX32 R7, R14, R71, 0x1, P4 ;  /* 0x000000470e077211 */ /* 0x000fe200020f0eff */
[----:B------:R-:W1:Y:S01]  /*25d50*/  LDC R45, c[0x0][0x278] ;  /* 0x00009e00ff2d7b82 */ /* 0x000e620000000800 */
[----:B------:R-:W-:Y:S01]  /*25d60*/  PRMT R39, R25, 0x7770, RZ ;  /* 0x0000777019277816 */ /* 0x000fe200000000ff */
[----:B------:R2:W-:Y:S01]  /*25d70*/  STG.E.U8 desc[UR6][R4.64], R41 ;  /* 0x0000002904007986 */ /* 0x0005e2000c101106 */
[----:B------:R-:W-:-:S02]  /*25d80*/  IADD3 R10, P4, R16, R75, RZ ;  /* 0x0000004b100a7210 */ /* 0x000fc40007f9e0ff */
[C---:B------:R-:W-:Y:S02]  /*25d90*/  PRMT R19, R25.reuse, 0x7773, RZ ;  /* 0x0000777319137816 */ /* 0x040fe400000000ff */
[C---:B------:R-:W-:Y:S02]  /*25da0*/  PRMT R29, R25.reuse, 0x7772, RZ ;  /* 0x00007772191d7816 */ /* 0x040fe400000000ff */
[----:B------:R-:W-:Y:S02]  /*25db0*/  PRMT R35, R25, 0x7771, RZ ;  /* 0x0000777119237816 */ /* 0x000fe400000000ff */
[----:B------:R-:W-:Y:S02]  /*25dc0*/  PRMT R13, R26, 0x7770, RZ ;  /* 0x000077701a0d7816 */ /* 0x000fe400000000ff */
[C---:B------:R-:W-:Y:S01]  /*25dd0*/  PRMT R15, R27.reuse, 0x7773, RZ ;  /* 0x000077731b0f7816 */ /* 0x040fe200000000ff */
[----:B--2---:R-:W2:Y:S01]  /*25de0*/  LDC R41, c[0x0][0x278] ;  /* 0x00009e00ff297b82 */ /* 0x004ea20000000800 */
[----:B------:R-:W-:-:S02]  /*25df0*/  PRMT R21, R27, 0x7772, RZ ;  /* 0x000077721b157816 */ /* 0x000fc400000000ff */
[C---:B------:R-:W-:Y:S01]  /*25e00*/  PRMT R25, R27.reuse, 0x7771, RZ ;  /* 0x000077711b197816 */ /* 0x040fe200000000ff */
[----:B------:R3:W-:Y:S01]  /*25e10*/  STG.E.U8 desc[UR6][R6.64], R39 ;  /* 0x0000002706007986 */ /* 0x0007e2000c101106 */
[----:B------:R-:W-:Y:S02]  /*25e20*/  PRMT R27, R27, 0x7770, RZ ;  /* 0x000077701b1b7816 */ /* 0x000fe400000000ff */
[----:B------:R-:W-:Y:S01]  /*25e30*/  LEA.HI.X.SX32 R11, R16, R71, 0x1, P4 ;  /* 0x00000047100b7211 */ /* 0x000fe200020f0eff */
[----:B------:R-:W-:Y:S01]  /*25e40*/  IMAD R14, R47, 0x2, R12 ;  /* 0x000000022f0e7824 */ /* 0x000fe200078e020c */
[----:B------:R-:W-:Y:S01]  /*25e50*/  STG.E.U8 desc[UR6][R8.64], R13 ;  /* 0x0000000d08007986 */ /* 0x000fe2000c101106 */
[-C--:B------:R-:W-:Y:S02]  /*25e60*/  IADD3 R4, P1, R12, R75.reuse, RZ ;  /* 0x0000004b0c047210 */ /* 0x080fe40007f3e0ff */
[----:B------:R-:W-:Y:S01]  /*25e70*/  IMAD R16, R49, 0x2, R14 ;  /* 0x0000000231107824 */ /* 0x000fe200078e020e */
[----:B------:R4:W-:Y:S01]  /*25e80*/  STG.E.U8 desc[UR6][R10.64], R27 ;  /* 0x0000001b0a007986 */ /* 0x0009e2000c101106 */
[----:B---3--:R-:W3:Y:S01]  /*25e90*/  LDC R39, c[0x0][0x278] ;  /* 0x00009e00ff277b82 */ /* 0x008ee20000000800 */
[----:B------:R-:W-:-:S02]  /*25ea0*/  IADD3 R6, P4, R14, R75, RZ ;  /* 0x0000004b0e067210 */ /* 0x000fc40007f9e0ff */
[----:B------:R-:W-:Y:S01]  /*25eb0*/  LEA.HI.X.SX32 R5, R12, R71, 0x1, P1 ;  /* 0x000000470c057211 */ /* 0x000fe200008f0eff */
[----:B0-----:R-:W-:-:S04]  /*25ec0*/  IMAD R12, R43, 0x2, R16 ;  /* 0x000000022b0c7824 */ /* 0x001fc800078e0210 */
[----:B----4-:R-:W0:Y:S01]  /*25ed0*/  LDC R27, c[0x0][0x278] ;  /* 0x00009e00ff1b7b82 */ /* 0x010e220000000800 */
[----:B------:R-:W-:Y:S02]  /*25ee0*/  IADD3 R8, P1, R16, R75, RZ ;  /* 0x0000004b10087210 */ /* 0x000fe40007f3e0ff */
[----:B------:R-:W-:Y:S01]  /*25ef0*/  LEA.HI.X.SX32 R7, R14, R71, 0x1, P4 ;  /* 0x000000470e077211 */ /* 0x000fe200020f0eff */
[----:B------:R-:W-:Y:S01]  /*25f00*/  IMAD R14, R51, 0x2, R12 ;  /* 0x00000002330e7824 */ /* 0x000fe200078e020c */
[----:B------:R-:W-:-:S03]  /*25f10*/  PRMT R37, R24, 0x7771, RZ ;  /* 0x0000777118257816 */ /* 0x000fc600000000ff */
[----:B------:R-:W4:Y:S01]  /*25f20*/  LDC R43, c[0x0][0x278] ;  /* 0x00009e00ff2b7b82 */ /* 0x000f220000000800 */
[----:B------:R-:W-:Y:S01]  /*25f30*/  LEA.HI.X.SX32 R9, R16, R71, 0x1, P1 ;  /* 0x0000004710097211 */ /* 0x000fe200008f0eff */
[----:B-1----:R-:W-:Y:S01]  /*25f40*/  IMAD R16, R45, 0x2, R14 ;  /* 0x000000022d107824 */ /* 0x002fe200078e020e */
[----:B------:R1:W-:Y:S01]  /*25f50*/  STG.E.U8 desc[UR6][R4.64], R37 ;  /* 0x0000002504007986 */ /* 0x0003e2000c101106 */
[C---:B------:R-:W-:Y:S02]  /*25f60*/  IADD3 R10, P4, R12.reuse, R75, RZ ;  /* 0x0000004b0c0a7210 */ /* 0x040fe40007f9e0ff */
[----:B--2---:R-:W-:Y:S01]  /*25f70*/  IMAD R18, R41, 0x2, R16 ;  /* 0x0000000229127824 */ /* 0x004fe200078e0210 */
[----:B------:R2:W-:Y:S01]  /*25f80*/  STG.E.U8 desc[UR6][R6.64], R35 ;  /* 0x0000002306007986 */ /* 0x0005e2000c101106 */
[----:B------:R-:W-:Y:S02]  /*25f90*/  LEA.HI.X.SX32 R11, R12, R71, 0x1, P4 ;  /* 0x000000470c0b7211 */ /* 0x000fe400020f0eff */
[----:B------:R-:W-:-:S02]  /*25fa0*/  IADD3 R12, P4, R16, R75, RZ ;  /* 0x0000004b100c7210 */ /* 0x000fc40007f9e0ff */
[C---:B-1----:R-:W-:Y:S01]  /*25fb0*/  IADD3 R4, P1, R14.reuse, R75, RZ ;  /* 0x0000004b0e047210 */ /* 0x042fe20007f3e0ff */
[----:B------:R-:W1:Y:S03]  /*25fc0*/  LDC R37, c[0x0][0x278] ;  /* 0x00009e00ff257b82 */ /* 0x000e660000000800 */
[----:B------:R-:W-:Y:S01]  /*25fd0*/  LEA.HI.X.SX32 R5, R14, R71, 0x1, P1 ;  /* 0x000000470e057211 */ /* 0x000fe200008f0eff */
[----:B---3--:R-:W-:Y:S01]  /*25fe0*/  IMAD R14, R39, 0x2, R18 ;  /* 0x00000002270e7824 */ /* 0x008fe200078e0212 */
[----:B------:R-:W-:-:S03]  /*25ff0*/  PRMT R33, R26, 0x7771, RZ ;  /* 0x000077711a217816 */ /* 0x000fc600000000ff */
[----:B--2---:R-:W2:Y:S01]  /*26000*/  LDC R35, c[0x0][0x278] ;  /* 0x00009e00ff237b82 */ /* 0x004ea20000000800 */
[----:B------:R-:W-:Y:S01]  /*26010*/  LEA.HI.X.SX32 R13, R16, R71, 0x1, P4 ;  /* 0x00000047100d7211 */ /* 0x000fe200020f0eff */
[----:B0-----:R-:W-:Y:S01]  /*26020*/  IMAD R16, R27, 0x2, R14 ;  /* 0x000000021b107824 */ /* 0x001fe200078e020e */
[----:B------:R-:W-:Y:S01]  /*26030*/  IADD3 R6, P1, R18, R75, RZ ;  /* 0x0000004b12067210 */ /* 0x000fe20007f3e0ff */
[----:B------:R-:W0:Y:S01]  /*26040*/  S2R R241, SR_TID.X ;  /* 0x0000000000f17919 */ /* 0x000e220000002100 */
[----:B------:R-:W-:Y:S02]  /*26050*/  PRMT R31, R24, 0x7772, RZ ;  /* 0x00007772181f7816 */ /* 0x000fe400000000ff */
[----:B------:R-:W-:Y:S01]  /*26060*/  LEA.HI.X.SX32 R7, R18, R71, 0x1, P1 ;  /* 0x0000004712077211 */ /* 0x000fe200008f0eff */
[----:B------:R3:W-:Y:S01]  /*26070*/  STG.E.U8 desc[UR6][R8.64], R33 ;  /* 0x0000002108007986 */ /* 0x0007e2000c101106 */
[----:B------:R-:W-:-:S03]  /*26080*/  PRMT R23, R26, 0x7772, RZ ;  /* 0x000077721a177816 */ /* 0x000fc600000000ff */
[----:B------:R4:W-:Y:S01]  /*26090*/  STG.E.U8 desc[UR6][R10.64], R25 ;  /* 0x000000190a007986 */ /* 0x0009e2000c101106 */
[----:B------:R-:W-:Y:S02]  /*260a0*/  PRMT R3, R24, 0x7773, RZ ;  /* 0x0000777318037816 */ /* 0x000fe400000000ff */
[-C--:B---3--:R-:W-:Y:S02]  /*260b0*/  IADD3 R8, P4, R14, R75.reuse, RZ ;  /* 0x0000004b0e087210 */ /* 0x088fe40007f9e0ff */
[----:B----4-:R-:W-:Y:S01]  /*260c0*/  IADD3 R10, P1, R16, R75, RZ ;  /* 0x0000004b100a7210 */ /* 0x010fe20007f3e0ff */
[----:B------:R3:W-:Y:S01]  /*260d0*/  STG.E.U8 desc[UR6][R4.64], R31 ;  /* 0x0000001f04007986 */ /* 0x0007e2000c101106 */
[-C--:B------:R-:W-:Y:S01]  /*260e0*/  LEA.HI.X.SX32 R9, R14, R71.reuse, 0x1, P4 ;  /* 0x000000470e097211 */ /* 0x080fe200020f0eff */
[----:B------:R-:W-:Y:S01]  /*260f0*/  IMAD R14, R43, 0x2, R16 ;  /* 0x000000022b0e7824 */ /* 0x000fe200078e0210 */
[----:B------:R-:W-:Y:S01]  /*26100*/  LEA.HI.X.SX32 R11, R16, R71, 0x1, P1 ;  /* 0x00000047100b7211 */ /* 0x000fe200008f0eff */
[----:B------:R4:W-:Y:S01]  /*26110*/  STG.E.U8 desc[UR6][R12.64], R29 ;  /* 0x0000001d0c007986 */ /* 0x0009e2000c101106 */
[----:B------:R-:W-:Y:S01]  /*26120*/  PRMT R17, R26, 0x7773, RZ ;  /* 0x000077731a117816 */ /* 0x000fe200000000ff */
[----:B------:R-:W0:Y:S02]  /*26130*/  LDC.64 R24, c[0x0][0x230] ;  /* 0x00008c00ff187b82 */ /* 0x000e240000000a00 */
[----:B------:R-:W-:Y:S01]  /*26140*/  STG.E.U8 desc[UR6][R6.64], R23 ;  /* 0x0000001706007986 */ /* 0x000fe2000c101106 */
[----:B-1----:R-:W-:-:S03]  /*26150*/  IMAD R16, R37, 0x2, R14 ;  /* 0x0000000225107824 */ /* 0x002fc600078e020e */
[----:B------:R-:W-:Y:S01]  /*26160*/  STG.E.U8 desc[UR6][R8.64], R21 ;  /* 0x0000001508007986 */ /* 0x000fe2000c101106 */
[----:B---3--:R-:W-:-:S03]  /*26170*/  IADD3 R4, P1, R14, R75, RZ ;  /* 0x0000004b0e047210 */ /* 0x008fc60007f3e0ff */
[----:B------:R1:W-:Y:S01]  /*26180*/  STG.E.U8 desc[UR6][R10.64], R3 ;  /* 0x000000030a007986 */ /* 0x0003e2000c101106 */
[----:B------:R-:W-:Y:S01]  /*26190*/  LEA.HI.X.SX32 R5, R14, R71, 0x1, P1 ;  /* 0x000000470e057211 */ /* 0x000fe200008f0eff */
[----:B--2---:R-:W-:Y:S01]  /*261a0*/  IMAD R14, R35, 0x2, R16 ;  /* 0x00000002230e7824 */ /* 0x004fe200078e0210 */
[-C--:B----4-:R-:W-:Y:S02]  /*261b0*/  IADD3 R12, P4, R16, R75.reuse, RZ ;  /* 0x0000004b100c7210 */ /* 0x090fe40007f9e0ff */
[----:B-1----:R-:W-:Y:S02]  /*261c0*/  FSEL R3, R243, -INF , P2 ;  /* 0xff800000f3037808 */ /* 0x002fe40001000000 */
[----:B------:R-:W1:Y:S01]  /*261d0*/  S2R R243, SR_TID.X ;  /* 0x0000000000f37919 */ /* 0x000e620000002100 */
[----:B------:R-:W-:Y:S02]  /*261e0*/  IADD3 R6, P1, R14, R75, RZ ;  /* 0x0000004b0e067210 */ /* 0x000fe40007f3e0ff */
[----:B------:R-:W-:-:S02]  /*261f0*/  LEA.HI.X.SX32 R13, R16, R71, 0x1, P4 ;  /* 0x00000047100d7211 */ /* 0x000fc400020f0eff */
[----:B------:R-:W-:Y:S01]  /*26200*/  LEA.HI.X.SX32 R7, R14, R71, 0x1, P1 ;  /* 0x000000470e077211 */ /* 0x000fe200008f0eff */
[----:B------:R2:W-:Y:S01]  /*26210*/  STG.E.U8 desc[UR6][R4.64], R19 ;  /* 0x0000001304007986 */ /* 0x0005e2000c101106 */
[----:B0-----:R-:W-:-:S03]  /*26220*/  LOP3.LUT R198, R241, 0x7f, RZ, 0xc0, !PT ;  /* 0x0000007ff1c67812 */ /* 0x001fc600078ec0ff */
[----:B------:R0:W-:Y:S04]  /*26230*/  STG.E.U8 desc[UR6][R12.64], R17 ;  /* 0x000000110c007986 */ /* 0x0001e8000c101106 */
[----:B------:R0:W-:Y:S01]  /*26240*/  STG.E.U8 desc[UR6][R6.64], R15 ;  /* 0x0000000f06007986 */ /* 0x0001e2000c101106 */
[----:B------:R-:W3:Y:S01]  /*26250*/  S2R R241, SR_CTAID.X ;  /* 0x0000000000f17919 */ /* 0x000ee20000002500 */
[----:B------:R-:W-:Y:S01]  /*26260*/  FSEL R9, R245, -INF , P3 ;  /* 0xff800000f5097808 */ /* 0x000fe20001800000 */
[----:B------:R-:W-:-:S04]  /*26270*/  FFMA R2, R3, 0.69314718246459960938, R2 ;  /* 0x3f31721803027823 */ /* 0x000fc80000000002 */
[----:B------:R-:W-:Y:S01]  /*26280*/  FFMA R3, R9, 0.69314718246459960938, R0 ;  /* 0x3f31721809037823 */ /* 0x000fe20000000000 */
[----:B-1----:R-:W-:-:S05]  /*26290*/  IMAD.SHL.U32 R10, R243, 0x2, RZ ;  /* 0x00000002f30a7824 */ /* 0x002fca00078e00ff */
[----:B------:R-:W-:Y:S01]  /*262a0*/  LOP3.LUT R10, R10, 0x1f8, RZ, 0xc0, !PT ;  /* 0x000001f80a0a7812 */ /* 0x000fe200078ec0ff */
[----:B------:R-:W-:Y:S01]  /*262b0*/  BAR.SYNC.DEFER_BLOCKING 0x0 ;  /* 0x0000000000007b1d */ /* 0x000fe20000010000 */
[----:B------:R-:W-:-:S04]  /*262c0*/  UIMAD UR4, UR8, UR4, URZ ;  /* 0x00000004080472a4 */ /* 0x000fc8000f8e023f */
[----:B------:R-:W-:Y:S01]  /*262d0*/  USHF.L.U32 UR5, UR4, 0x2, URZ ;  /* 0x0000000204057899 */ /* 0x000fe2000800063f */
[----:B---3--:R-:W-:Y:S01]  /*262e0*/  IMAD R241, R241, 0x80, R198 ;  /* 0x00000080f1f17824 */ /* 0x008fe200078e02c6 */
[----:B------:R0:W-:Y:S03]  /*262f0*/  STS.64 [R10+UR61], R2 ;  /* 0x000000020a007988 */ /* 0x0001e60008000a3d */
[C---:B------:R-:W-:Y:S02]  /*26300*/  IMAD.SHL.U32 R21, R241.reuse, 0x4, RZ ;  /* 0x00000004f1157824 */ /* 0x040fe400078e00ff */
[----:B--2---:R-:W-:Y:S01]  /*26310*/  IMAD.HI R4, R241, 0x4, RZ ;  /* 0x00000004f1047827 */ /* 0x004fe200078e02ff */
[----:B------:R-:W-:Y:S02]  /*26320*/  BAR.SYNC.DEFER_BLOCKING 0x0 ;  /* 0x0000000000007b1d */ /* 0x000fe40000010000 */
[----:B------:R-:W-:Y:S01]  /*26330*/  IADD3 R8, P1, P2, R21, UR5, R24 ;  /* 0x0000000515087c10 */ /* 0x000fe2000fa3e018 */
[----:B------:R-:W-:-:S06]  /*26340*/  UIMAD.WIDE UR4, UR4, 0x4, URZ ;  /* 0x00000004040478a5 */ /* 0x000fcc000f8e023f */
[----:B------:R-:W-:Y:S01]  /*26350*/  IADD3.X R9, R4, UR5, R25, P1, P2 ;  /* 0x0000000504097c10 */ /* 0x000fe20008fe4419 */
[----:B0-----:R-:W-:Y:S06]  /*26360*/  @P0 EXIT ;  /* 0x000000000000094d */ /* 0x001fec0003800000 */
[----:B------:R-:W2:Y:S04]  /*26370*/  LDL.LU R241, [R1+0xc] ;  /* 0x00000c0001f17983 */ /* 0x000ea80000300800 */
[----:B--2---:R-:W0:Y:S04]  /*26380*/  LDS R3, [R241] ;  /* 0x00000000f1037984 */ /* 0x004e280000000800 */
[----:B0-----:R-:W-:Y:S01]  /*26390*/  STG.E desc[UR6][R8.64], R3 ;  /* 0x0000000308007986 */ /* 0x001fe2000c101906 */
[----:B------:R-:W-:Y:S05]  /*263a0*/  EXIT ;  /* 0x000000000000794d */ /* 0x000fea0003800000 */
.L_x_2:
[----:B------:R-:W-:-:S00]  /*263b0*/  BRA `(.L_x_2) ;  /* 0xfffffffc00fc7947 */ /* 0x000fc0000383ffff */
[----:B------:R-:W-:-:S00]  /*263c0*/  NOP ;  /* 0x0000000000007918 */ /* 0x000fc00000000000 */
        /* <DEDUP_REMOVED lines=11> */
.L_x_3:


//--------------------- .nv.global.init           --------------------------
	.section	.nv.global.init,"aw",@progbits
.nv.global.init:
	.type		_$_str,@object
	.size		_$_str,(.L_0 - _$_str)
_$_str:
        /*0000*/ 	.byte	0x5f, 0x5f, 0x43, 0x55, 0x44, 0x41, 0x5f, 0x46, 0x54, 0x5a, 0x00
.L_0:


//--------------------- .nv.shared.attn_fwd       --------------------------
	.section	.nv.shared.attn_fwd,"aw",@nobits
	.sectionflags	@""
	.align	16
	.zero		1024


//--------------------- .nv.shared.reserved.0     --------------------------
	.section	.nv.shared.reserved.0,"aw",@nobits
	.weak		__nv_reservedSMEM_offset_0_alias
	.size		__nv_reservedSMEM_offset_0_alias, 0, 0
	.other		__nv_reservedSMEM_offset_0_alias,@"STO_CUDA_RESERVED_SHARED STV_DEFAULT"
__nv_reservedSMEM_offset_0_alias:
	.zero		0


//--------------------- .nv.constant0.attn_fwd    --------------------------
	.section	.nv.constant0.attn_fwd,"a",@progbits
	.sectionflags	@""
	.align	4
.nv.constant0.attn_fwd:
	.zero		664


//--------------------- SYMBOLS --------------------------

	.type		.nv.reservedSmem.offset0,@object
	.size		.nv.reservedSmem.offset0,0x4
